def matmul_kernel(
    a_ptr,
    b_ptr,
    c_ptr,
    M,
    N,
    K,
    stride_am,
    stride_ak,
    stride_bk,
    stride_bn,
    stride_cm,
    stride_cn,
    BLOCK_M: tl.constexpr,
    BLOCK_N: tl.constexpr,
    BLOCK_K: tl.constexpr,
    GROUP_M: tl.constexpr,
):
    pid = tl.program_id(axis=0)
    num_pid_m = tl.cdiv(M, BLOCK_M)
    num_pid_n = tl.cdiv(N, BLOCK_N)
    num_pid_in_group = GROUP_M * num_pid_n
    group_id = pid // num_pid_in_group
    first_pid_m = group_id * GROUP_M
    group_size_m = min(num_pid_m - first_pid_m, GROUP_M)
    pid_m = first_pid_m + ((pid % num_pid_in_group) % group_size_m)
    pid_n = (pid % num_pid_in_group) // group_size_m

    offs_am = (pid_m * BLOCK_M + tl.arange(0, BLOCK_M)) % M
    offs_bn = (pid_n * BLOCK_N + tl.arange(0, BLOCK_N)) % N
    offs_k = tl.arange(0, BLOCK_K)
    a_ptrs = a_ptr + offs_am[:, None] * stride_am + offs_k[None, :] * stride_ak
    b_ptrs = b_ptr + offs_k[:, None] * stride_bk + offs_bn[None, :] * stride_bn

    acc = tl.zeros((BLOCK_M, BLOCK_N), dtype=tl.float32)
    for kk in range(0, tl.cdiv(K, BLOCK_K)):
        a = tl.load(a_ptrs, mask=offs_k[None, :] < K - kk * BLOCK_K, other=0.0)
        b = tl.load(b_ptrs, mask=offs_k[:, None] < K - kk * BLOCK_K, other=0.0)
        acc = tl.dot(a, b, acc)
        a_ptrs += BLOCK_K * stride_ak
        b_ptrs += BLOCK_K * stride_bk

    c = acc.to(c_ptr.dtype.element_ty)
    offs_cm = pid_m * BLOCK_M + tl.arange(0, BLOCK_M)
    offs_cn = pid_n * BLOCK_N + tl.arange(0, BLOCK_N)
    c_ptrs = c_ptr + offs_cm[:, None] * stride_cm + offs_cn[None, :] * stride_cn
    mask = (offs_cm[:, None] < M) & (offs_cn[None, :] < N)
    tl.store(c_ptrs, c, mask=mask)

# config = {"BLOCK_K": 32, "BLOCK_M": 512, "BLOCK_N": 256, "GROUP_M": 8, "arch": "sm_100", "dtype": "fp8e5m2", "num_ctas": 1, "num_stages": 3, "num_warps": 16}
# arch = sm_100


// ===== COMPILED SASS (sm_100a) =====

	.target	sm_100a

	.elftype	@"ET_EXEC"


//--------------------- .note.nv.tkinfo           --------------------------
	.section	.note.nv.tkinfo,"",@"SHT_NOTE"
	.sectionflags	@"SHF_NOTE_NV_TKINFO"
	.tkinfo
        /*0018*/ 	.word	0x00000081
        /*0030*/ 	.string	""
        /*0030*/ 	.string	"ptxas-blackwell"
        /*0030*/ 	.string	"Cuda compilation tools, release 12.9, V12.9.86"
        /*0030*/ 	.string	"Build cuda_12.9.r12.9/compiler.36037853_0"
        /*0030*/ 	.string	"-v  -suppress-debug-info  -lineinfo  -arch sm_100a "



//--------------------- .note.nv.cuver            --------------------------
	.section	.note.nv.cuver,"",@"SHT_NOTE"
	.sectionflags	@"SHF_NOTE_NV_CUVER"
        /*0018*/ 	.short	0x0001
        /*001a*/ 	.short	0x0064
        /*001c*/ 	.short	0x0001
        /*001e*/ 	.short	0x0000
        /*0020*/ 	.short	0x0001
        /*0022*/ 	.short	0x0000


//--------------------- .nv.info                  --------------------------
	.section	.nv.info,"",@"SHT_CUDA_INFO"
	.align	4


	//----- nvinfo : EIATTR_REGCOUNT
	.align		4
        /*0000*/ 	.byte	0x04, 0x2f
        /*0002*/ 	.short	(.L_1 - .L_0)
	.align		4
.L_0:
        /*0004*/ 	.word	index@(matmul_kernel)
        /*0008*/ 	.word	0x00000020


	//----- nvinfo : EIATTR_FRAME_SIZE
	.align		4
.L_1:
        /*000c*/ 	.byte	0x04, 0x11
        /*000e*/ 	.short	(.L_3 - .L_2)
	.align		4
.L_2:
        /*0010*/ 	.word	index@(matmul_kernel)
        /*0014*/ 	.word	0x00000d90


	//----- nvinfo : EIATTR_MIN_STACK_SIZE
	.align		4
.L_3:
        /*0018*/ 	.byte	0x04, 0x12
        /*001a*/ 	.short	(.L_5 - .L_4)
	.align		4
.L_4:
        /*001c*/ 	.word	index@(matmul_kernel)
        /*0020*/ 	.word	0x00000d90
.L_5:


//--------------------- .nv.info.matmul_kernel    --------------------------
	.section	.nv.info.matmul_kernel,"",@"SHT_CUDA_INFO"
	.sectionflags	@""
	.align	4


	//----- nvinfo : EIATTR_CUDA_API_VERSION
	.align		4
        /*0000*/ 	.byte	0x04, 0x37
        /*0002*/ 	.short	(.L_7 - .L_6)
.L_6:
        /*0004*/ 	.word	0x00000081


	//----- nvinfo : EIATTR_KPARAM_INFO
	.align		4
.L_7:
        /*0008*/ 	.byte	0x04, 0x17
        /*000a*/ 	.short	(.L_9 - .L_8)
.L_8:
        /*000c*/ 	.word	0x00000000
        /*0010*/ 	.short	0x000d
        /*0012*/ 	.short	0x0048
        /*0014*/ 	.byte	0x00, 0xf4, 0x21, 0x00


	//----- nvinfo : EIATTR_KPARAM_INFO
	.align		4
.L_9:
        /*0018*/ 	.byte	0x04, 0x17
        /*001a*/ 	.short	(.L_11 - .L_10)
.L_10:
        /*001c*/ 	.word	0x00000000
        /*0020*/ 	.short	0x000c
        /*0022*/ 	.short	0x0040
        /*0024*/ 	.byte	0x00, 0xf4, 0x21, 0x00


	//----- nvinfo : EIATTR_KPARAM_INFO
	.align		4
.L_11:
        /*0028*/ 	.byte	0x04, 0x17
        /*002a*/ 	.short	(.L_13 - .L_12)
.L_12:
        /*002c*/ 	.word	0x00000000
        /*0030*/ 	.short	0x000b
        /*0032*/ 	.short	0x0038
        /*0034*/ 	.byte	0x00, 0xf0, 0x11, 0x00


	//----- nvinfo : EIATTR_KPARAM_INFO
	.align		4
.L_13:
        /*0038*/ 	.byte	0x04, 0x17
        /*003a*/ 	.short	(.L_15 - .L_14)
.L_14:
        /*003c*/ 	.word	0x00000000
        /*0040*/ 	.short	0x000a
        /*0042*/ 	.short	0x0034
        /*0044*/ 	.byte	0x00, 0xf0, 0x11, 0x00


	//----- nvinfo : EIATTR_KPARAM_INFO
	.align		4
.L_15:
        /*0048*/ 	.byte	0x04, 0x17
        /*004a*/ 	.short	(.L_17 - .L_16)
.L_16:
        /*004c*/ 	.word	0x00000000
        /*0050*/ 	.short	0x0009
        /*0052*/ 	.short	0x0030
        /*0054*/ 	.byte	0x00, 0xf0, 0x11, 0x00


	//----- nvinfo : EIATTR_KPARAM_INFO
	.align		4
.L_17:
        /*0058*/ 	.byte	0x04, 0x17
        /*005a*/ 	.short	(.L_19 - .L_18)
.L_18:
        /*005c*/ 	.word	0x00000000
        /*0060*/ 	.short	0x0008
        /*0062*/ 	.short	0x002c
        /*0064*/ 	.byte	0x00, 0xf0, 0x11, 0x00


	//----- nvinfo : EIATTR_KPARAM_INFO
	.align		4
.L_19:
        /*0068*/ 	.byte	0x04, 0x17
        /*006a*/ 	.short	(.L_21 - .L_20)
.L_20:
        /*006c*/ 	.word	0x00000000
        /*0070*/ 	.short	0x0007
        /*0072*/ 	.short	0x0028
        /*0074*/ 	.byte	0x00, 0xf0, 0x11, 0x00


	//----- nvinfo : EIATTR_KPARAM_INFO
	.align		4
.L_21:
        /*0078*/ 	.byte	0x04, 0x17
        /*007a*/ 	.short	(.L_23 - .L_22)
.L_22:
        /*007c*/ 	.word	0x00000000
        /*0080*/ 	.short	0x0006
        /*0082*/ 	.short	0x0024
        /*0084*/ 	.byte	0x00, 0xf0, 0x11, 0x00


	//----- nvinfo : EIATTR_KPARAM_INFO
	.align		4
.L_23:
        /*0088*/ 	.byte	0x04, 0x17
        /*008a*/ 	.short	(.L_25 - .L_24)
.L_24:
        /*008c*/ 	.word	0x00000000
        /*0090*/ 	.short	0x0005
        /*0092*/ 	.short	0x0020
        /*0094*/ 	.byte	0x00, 0xf0, 0x11, 0x00


	//----- nvinfo : EIATTR_KPARAM_INFO
	.align		4
.L_25:
        /*0098*/ 	.byte	0x04, 0x17
        /*009a*/ 	.short	(.L_27 - .L_26)
.L_26:
        /*009c*/ 	.word	0x00000000
        /*00a0*/ 	.short	0x0004
        /*00a2*/ 	.short	0x001c
        /*00a4*/ 	.byte	0x00, 0xf0, 0x11, 0x00


	//----- nvinfo : EIATTR_KPARAM_INFO
	.align		4
.L_27:
        /*00a8*/ 	.byte	0x04, 0x17
        /*00aa*/ 	.short	(.L_29 - .L_28)
.L_28:
        /*00ac*/ 	.word	0x00000000
        /*00b0*/ 	.short	0x0003
        /*00b2*/ 	.short	0x0018
        /*00b4*/ 	.byte	0x00, 0xf0, 0x11, 0x00


	//----- nvinfo : EIATTR_KPARAM_INFO
	.align		4
.L_29:
        /*00b8*/ 	.byte	0x04, 0x17
        /*00ba*/ 	.short	(.L_31 - .L_30)
.L_30:
        /*00bc*/ 	.word	0x00000000
        /*00c0*/ 	.short	0x0002
        /*00c2*/ 	.short	0x0010
        /*00c4*/ 	.byte	0x00, 0xf4, 0x21, 0x00


	//----- nvinfo : EIATTR_KPARAM_INFO
	.align		4
.L_31:
        /*00c8*/ 	.byte	0x04, 0x17
        /*00ca*/ 	.short	(.L_33 - .L_32)
.L_32:
        /*00cc*/ 	.word	0x00000000
        /*00d0*/ 	.short	0x0001
        /*00d2*/ 	.short	0x0008
        /*00d4*/ 	.byte	0x00, 0xf4, 0x21, 0x00


	//----- nvinfo : EIATTR_KPARAM_INFO
	.align		4
.L_33:
        /*00d8*/ 	.byte	0x04, 0x17
        /*00da*/ 	.short	(.L_35 - .L_34)
.L_34:
        /*00dc*/ 	.word	0x00000000
        /*00e0*/ 	.short	0x0000
        /*00e2*/ 	.short	0x0000
        /*00e4*/ 	.byte	0x00, 0xf4, 0x21, 0x00


	//----- nvinfo : EIATTR_SPARSE_MMA_MASK
	.align		4
.L_35:
        /*00e8*/ 	.byte	0x03, 0x50
        /*00ea*/ 	.short	0x0000


	//----- nvinfo : EIATTR_MAXREG_COUNT
	.align		4
        /*00ec*/ 	.byte	0x03, 0x1b
        /*00ee*/ 	.short	0x0080


	//----- nvinfo : EIATTR_NUM_BARRIERS
	.align		4
        /*00f0*/ 	.byte	0x02, 0x4c
        /*00f2*/ 	.byte	0x01
	.zero		1


	//----- nvinfo : EIATTR_ANNOTATIONS
	.align		4
        /*00f4*/ 	.byte	0x04, 0x55
        /*00f6*/ 	.short	(.L_37 - .L_36)


	//   ....[0]....
.L_36:
        /*00f8*/ 	.word	0x00000001
        /*00fc*/ 	.byte	0x40, 0x05, 0x00, 0x00, 0x01, 0x00, 0x00, 0x00, 0x70, 0x05, 0x00, 0x00, 0x01, 0x00, 0x00, 0x00
        /* <DEDUP_REMOVED lines=1431> */
        /*5a7c*/ 	.byte	0x30, 0x73, 0x01, 0x00, 0x01, 0x00, 0x00, 0x00, 0x40, 0x73, 0x01, 0x00


	//----- nvinfo : EIATTR_VRC_CTA_INIT_COUNT
	.align		4
.L_37:
        /*5a88*/ 	.byte	0x02, 0x4a
	.zero		1
	.zero		1


	//----- nvinfo : EIATTR_EXIT_INSTR_OFFSETS
	.align		4
        /*5a8c*/ 	.byte	0x04, 0x1c
        /*5a8e*/ 	.short	(.L_39 - .L_38)


	//   ....[0]....
.L_38:
        /*5a90*/ 	.word	0x0001a7c0


	//   ....[1]....
        /*5a94*/ 	.word	0x0001a7e0


	//----- nvinfo : EIATTR_REQNTID
	.align		4
.L_39:
        /*5a98*/ 	.byte	0x04, 0x10
        /*5a9a*/ 	.short	(.L_41 - .L_40)
.L_40:
        /*5a9c*/ 	.word	0x00000200
        /*5aa0*/ 	.word	0x00000001
        /*5aa4*/ 	.word	0x00000001


	//----- nvinfo : EIATTR_CBANK_PARAM_SIZE
	.align		4
.L_41:
        /*5aa8*/ 	.byte	0x03, 0x19
        /*5aaa*/ 	.short	0x0050


	//----- nvinfo : EIATTR_PARAM_CBANK
	.align		4
        /*5aac*/ 	.byte	0x04, 0x0a
        /*5aae*/ 	.short	(.L_43 - .L_42)
	.align		4
.L_42:
        /*5ab0*/ 	.word	index@(.nv.constant0.matmul_kernel)
        /*5ab4*/ 	.short	0x0380
        /*5ab6*/ 	.short	0x0050


	//----- nvinfo : EIATTR_SW_WAR
	.align		4
.L_43:
        /*5ab8*/ 	.byte	0x04, 0x36
        /*5aba*/ 	.short	(.L_45 - .L_44)
.L_44:
        /*5abc*/ 	.word	0x00000008
.L_45:


//--------------------- .nv.compat                --------------------------
	.section	.nv.compat,"",@"SHT_CUDA_COMPAT_INFO"
	.align	4
        /*0000*/ 	.byte	0x02, 0x02, 0x02, 0x00, 0x02, 0x05, 0x05, 0x00, 0x02, 0x03, 0x00, 0x00, 0x02, 0x06, 0x01, 0x00


//--------------------- .nv.callgraph             --------------------------
	.section	.nv.callgraph,"",@"SHT_CUDA_CALLGRAPH"
	.align	4
	.sectionentsize	8
	.align		4
        /*0000*/ 	.word	0x00000000
	.align		4
        /*0004*/ 	.word	0xffffffff
	.align		4
        /*0008*/ 	.word	0x00000000
	.align		4
        /*000c*/ 	.word	0xfffffffe
	.align		4
        /*0010*/ 	.word	0x00000000
	.align		4
        /*0014*/ 	.word	0xfffffffd
	.align		4
        /*0018*/ 	.word	0x00000000
	.align		4
        /*001c*/ 	.word	0xfffffffc


//--------------------- .text.matmul_kernel       --------------------------
	.section	.text.matmul_kernel,"ax",@progbits
	.align	128
        .global         matmul_kernel
        .type           matmul_kernel,@function
        .size           matmul_kernel,(.L_x_4 - matmul_kernel)
        .other          matmul_kernel,@"STO_CUDA_ENTRY STV_DEFAULT"
matmul_kernel:
.text.matmul_kernel:
[----:B------:R-:W0:Y:S08]  /*0000*/  LDC R1, c[0x0][0x37c] ;  /* 0x0000df00ff017b82 */ /* 0x000e300000000800 */
[----:B------:R-:W1:Y:S01]  /*0010*/  LDC.64 R4, c[0x0][0x398] ;  /* 0x0000e600ff047b82 */ /* 0x000e620000000a00 */
[----:B------:R-:W2:Y:S01]  /*0020*/  S2R R14, SR_TID.X ;  /* 0x00000000000e7919 */ /* 0x000ea20000002100 */
[----:B------:R-:W3:Y:S01]  /*0030*/  LDCU UR4, c[0x0][0x3a0] ;  /* 0x00007400ff0477ac */ /* 0x000ee20008000800 */
[----:B0-----:R-:W-:Y:S01]  /*0040*/  VIADD R1, R1, 0xfffff270 ;  /* 0xfffff27001017836 */ /* 0x001fe20000000000 */
[----:B------:R-:W0:Y:S04]  /*0050*/  LDCU UR7, c[0x0][0x3a0] ;  /* 0x00007400ff0777ac */ /* 0x000e280008000800 */
[----:B------:R-:W4:Y:S01]  /*0060*/  S2UR UR6, SR_CgaCtaId ;  /* 0x00000000000679c3 */ /* 0x000f220000008800 */
[----:B------:R-:W-:Y:S01]  /*0070*/  UMOV UR5, 0x400 ;  /* 0x0000040000057882 */ /* 0x000fe20000000000 */
[----:B------:R-:W2:Y:S01]  /*0080*/  LDCU.64 UR8, c[0x0][0x358] ;  /* 0x00006b00ff0877ac */ /* 0x000ea20008000a00 */
[----:B---3--:R-:W-:Y:S01]  /*0090*/  UIADD3 UR4, UPT, UPT, UR4, 0x1f, URZ ;  /* 0x0000001f04047890 */ /* 0x008fe2000fffe0ff */
[----:B-1----:R-:W-:-:S03]  /*00a0*/  VIADD R0, R5, 0xff ;  /* 0x000000ff05007836 */ /* 0x002fc60000000000 */
[----:B------:R-:W-:Y:S01]  /*00b0*/  UISETP.GT.AND UP0, UPT, UR4, 0x1f, UPT ;  /* 0x0000001f0400788c */ /* 0x000fe2000bf04270 */
[----:B0-----:R-:W-:Y:S01]  /*00c0*/  IMAD.U32 R22, RZ, RZ, UR7 ;  /* 0x00000007ff167e24 */ /* 0x001fe2000f8e00ff */
[----:B------:R-:W-:Y:S01]  /*00d0*/  SHF.R.S32.HI R3, RZ, 0x1f, R0 ;  /* 0x0000001fff037819 */ /* 0x000fe20000011400 */
[----:B----4-:R-:W-:-:S03]  /*00e0*/  ULEA UR5, UR6, UR5, 0x18 ;  /* 0x0000000506057291 */ /* 0x010fc6000f8ec0ff */
[----:B------:R-:W-:Y:S02]  /*00f0*/  LEA.HI R3, R3, R0, RZ, 0x8 ;  /* 0x0000000003037211 */ /* 0x000fe400078f40ff */
[----:B--2---:R-:W-:Y:S02]  /*0100*/  LOP3.LUT R16, R14, 0x1ff, RZ, 0xc0, !PT ;  /* 0x000001ff0e107812 */ /* 0x004fe400078ec0ff */
[----:B------:R-:W-:Y:S02]  /*0110*/  SHF.R.S32.HI R0, RZ, 0x8, R3 ;  /* 0x00000008ff007819 */ /* 0x000fe40000011403 */
[----:B------:R-:W0:Y:S03]  /*0120*/  S2R R3, SR_CTAID.X ;  /* 0x0000000000037919 */ /* 0x000e260000002500 */
[----:B------:R-:W-:-:S05]  /*0130*/  IMAD.SHL.U32 R0, R0, 0x8, RZ ;  /* 0x0000000800007824 */ /* 0x000fca00078e00ff */
[-C--:B------:R-:W-:Y:S02]  /*0140*/  IABS R9, R0.reuse ;  /* 0x0000000000097213 */ /* 0x080fe40000000000 */
[----:B------:R-:W-:Y:S02]  /*0150*/  IABS R12, R0 ;  /* 0x00000000000c7213 */ /* 0x000fe40000000000 */
[----:B------:R-:W1:Y:S08]  /*0160*/  I2F.RP R2, R9 ;  /* 0x0000000900027306 */ /* 0x000e700000209400 */
[----:B-1----:R-:W1:Y:S01]  /*0170*/  MUFU.RCP R2, R2 ;  /* 0x0000000200027308 */ /* 0x002e620000001000 */
[----:B0-----:R-:W-:Y:S01]  /*0180*/  IABS R10, R3 ;  /* 0x00000003000a7213 */ /* 0x001fe20000000000 */
[----:B-1----:R-:W-:-:S02]  /*0190*/  VIADD R6, R2, 0xffffffe ;  /* 0x0ffffffe02067836 */ /* 0x002fc40000000000 */
[----:B------:R-:W-:-:S04]  /*01a0*/  IMAD.MOV R2, RZ, RZ, -R12 ;  /* 0x000000ffff027224 */ /* 0x000fc800078e0a0c */
[----:B------:R0:W1:Y:S02]  /*01b0*/  F2I.FTZ.U32.TRUNC.NTZ R7, R6 ;  /* 0x0000000600077305 */ /* 0x000064000021f000 */
[----:B0-----:R-:W-:Y:S02]  /*01c0*/  IMAD.MOV.U32 R6, RZ, RZ, RZ ;  /* 0x000000ffff067224 */ /* 0x001fe400078e00ff */
[----:B-1----:R-:W-:-:S04]  /*01d0*/  IMAD.MOV R8, RZ, RZ, -R7 ;  /* 0x000000ffff087224 */ /* 0x002fc800078e0a07 */
[----:B------:R-:W-:Y:S02]  /*01e0*/  IMAD R11, R8, R9, RZ ;  /* 0x00000009080b7224 */ /* 0x000fe400078e02ff */
[----:B------:R-:W-:Y:S02]  /*01f0*/  IMAD.MOV.U32 R8, RZ, RZ, R10 ;  /* 0x000000ffff087224 */ /* 0x000fe400078e000a */
[----:B------:R-:W-:-:S06]  /*0200*/  IMAD.HI.U32 R7, R7, R11, R6 ;  /* 0x0000000b07077227 */ /* 0x000fcc00078e0006 */
[----:B------:R-:W-:-:S04]  /*0210*/  IMAD.HI.U32 R7, R7, R8, RZ ;  /* 0x0000000807077227 */ /* 0x000fc800078e00ff */
[----:B------:R-:W-:-:S05]  /*0220*/  IMAD R2, R7, R2, R8 ;  /* 0x0000000207027224 */ /* 0x000fca00078e0208 */
[----:B------:R-:W-:-:S13]  /*0230*/  ISETP.GT.U32.AND P1, PT, R9, R2, PT ;  /* 0x000000020900720c */ /* 0x000fda0003f24070 */
[----:B------:R-:W-:Y:S02]  /*0240*/  @!P1 IMAD.IADD R2, R2, 0x1, -R9 ;  /* 0x0000000102029824 */ /* 0x000fe400078e0a09 */
[----:B------:R-:W-:Y:S01]  /*0250*/  @!P1 VIADD R7, R7, 0x1 ;  /* 0x0000000107079836 */ /* 0x000fe20000000000 */
[----:B------:R-:W-:Y:S02]  /*0260*/  ISETP.NE.AND P1, PT, R0, RZ, PT ;  /* 0x000000ff0000720c */ /* 0x000fe40003f25270 */
[----:B------:R-:W-:Y:S02]  /*0270*/  ISETP.GE.U32.AND P0, PT, R2, R9, PT ;  /* 0x000000090200720c */ /* 0x000fe40003f06070 */
[----:B------:R-:W-:-:S04]  /*0280*/  LOP3.LUT R2, R3, R0, RZ, 0x3c, !PT ;  /* 0x0000000003027212 */ /* 0x000fc800078e3cff */
[----:B------:R-:W-:Y:S01]  /*0290*/  ISETP.GE.AND P2, PT, R2, RZ, PT ;  /* 0x000000ff0200720c */ /* 0x000fe20003f46270 */
[----:B------:R-:W-:-:S06]  /*02a0*/  VIADD R2, R4, 0x1ff ;  /* 0x000001ff04027836 */ /* 0x000fcc0000000000 */
[----:B------:R-:W-:-:S04]  /*02b0*/  @P0 VIADD R7, R7, 0x1 ;  /* 0x0000000107070836 */ /* 0x000fc80000000000 */
[----:B------:R-:W-:Y:S01]  /*02c0*/  IMAD.MOV.U32 R6, RZ, RZ, R7 ;  /* 0x000000ffff067224 */ /* 0x000fe200078e0007 */
[----:B------:R-:W-:-:S03]  /*02d0*/  SHF.R.S32.HI R7, RZ, 0x1f, R2 ;  /* 0x0000001fff077819 */ /* 0x000fc60000011402 */
[----:B------:R-:W-:Y:S01]  /*02e0*/  @!P2 IMAD.MOV R6, RZ, RZ, -R6 ;  /* 0x000000ffff06a224 */ /* 0x000fe200078e0a06 */
[----:B------:R-:W-:Y:S02]  /*02f0*/  @!P1 LOP3.LUT R6, RZ, R0, RZ, 0x33, !PT ;  /* 0x00000000ff069212 */ /* 0x000fe400078e33ff */
[----:B------:R-:W-:-:S03]  /*0300*/  LEA.HI R7, R7, R2, RZ, 0x9 ;  /* 0x0000000207077211 */ /* 0x000fc600078f48ff */
[----:B------:R-:W-:Y:S02]  /*0310*/  IMAD.SHL.U32 R2, R6, 0x8, RZ ;  /* 0x0000000806027824 */ /* 0x000fe400078e00ff */
[----:B------:R-:W-:-:S03]  /*0320*/  IMAD.MOV R6, RZ, RZ, -R6 ;  /* 0x000000ffff067224 */ /* 0x000fc600078e0a06 */
[----:B------:R-:W-:Y:S01]  /*0330*/  LEA.HI.SX32 R7, R7, -R2, 0x17 ;  /* 0x8000000207077211 */ /* 0x000fe200078fbaff */
[----:B------:R-:W-:Y:S02]  /*0340*/  IMAD R15, R0, R6, R3 ;  /* 0x00000006000f7224 */ /* 0x000fe400078e0203 */
[----:B------:R-:W-:Y:S01]  /*0350*/  IMAD.MOV.U32 R6, RZ, RZ, RZ ;  /* 0x000000ffff067224 */ /* 0x000fe200078e00ff */
[----:B------:R-:W-:Y:S02]  /*0360*/  VIMNMX R8, PT, PT, R7, 0x8, PT ;  /* 0x0000000807087848 */ /* 0x000fe40003fe0100 */
[----:B------:R-:W-:Y:S02]  /*0370*/  IABS R13, R15 ;  /* 0x0000000f000d7213 */ /* 0x000fe40000000000 */
[----:B------:R-:W-:-:S04]  /*0380*/  IABS R11, R8 ;  /* 0x00000008000b7213 */ /* 0x000fc80000000000 */
[----:B------:R-:W0:Y:S08]  /*0390*/  I2F.RP R9, R11 ;  /* 0x0000000b00097306 */ /* 0x000e300000209400 */
[----:B0-----:R-:W0:Y:S02]  /*03a0*/  MUFU.RCP R9, R9 ;  /* 0x0000000900097308 */ /* 0x001e240000001000 */
[----:B0-----:R-:W-:-:S06]  /*03b0*/  VIADD R7, R9, 0xffffffe ;  /* 0x0ffffffe09077836 */ /* 0x001fcc0000000000 */
[----:B------:R-:W0:Y:S02]  /*03c0*/  F2I.FTZ.U32.TRUNC.NTZ R7, R7 ;  /* 0x0000000700077305 */ /* 0x000e24000021f000 */
[----:B0-----:R-:W-:-:S04]  /*03d0*/  IMAD.MOV R10, RZ, RZ, -R7 ;  /* 0x000000ffff0a7224 */ /* 0x001fc800078e0a07 */
[----:B------:R-:W-:-:S04]  /*03e0*/  IMAD.MOV.U32 R0, RZ, RZ, R10 ;  /* 0x000000ffff007224 */ /* 0x000fc800078e000a */
[----:B------:R-:W-:Y:S01]  /*03f0*/  IMAD R3, R0, R11, RZ ;  /* 0x0000000b00037224 */ /* 0x000fe200078e02ff */
[----:B------:R-:W-:-:S03]  /*0400*/  IABS R0, R8 ;  /* 0x0000000800007213 */ /* 0x000fc60000000000 */
[----:B------:R-:W-:-:S04]  /*0410*/  IMAD.HI.U32 R6, R7, R3, R6 ;  /* 0x0000000307067227 */ /* 0x000fc800078e0006 */
[----:B------:R-:W-:Y:S02]  /*0420*/  IMAD.MOV R0, RZ, RZ, -R0 ;  /* 0x000000ffff007224 */ /* 0x000fe400078e0a00 */
        /* <DEDUP_REMOVED lines=8> */
[----:B------:R-:W-:-:S07]  /*04b0*/  ISETP.GE.AND P2, PT, R0, RZ, PT ;  /* 0x000000ff0000720c */ /* 0x000fce0003f46270 */
[----:B------:R-:W-:-:S06]  /*04c0*/  @P0 VIADD R6, R6, 0x1 ;  /* 0x0000000106060836 */ /* 0x000fcc0000000000 */
[----:B------:R-:W-:Y:S01]  /*04d0*/  @!P2 IMAD.MOV R6, RZ, RZ, -R6 ;  /* 0x000000ffff06a224 */ /* 0x000fe200078e0a06 */
[----:B------:R-:W-:-:S05]  /*04e0*/  @!P1 LOP3.LUT R6, RZ, R8, RZ, 0x33, !PT ;  /* 0x00000008ff069212 */ /* 0x000fca00078e33ff */
[----:B------:R-:W-:Y:S02]  /*04f0*/  IMAD.MOV R3, RZ, RZ, -R6 ;  /* 0x000000ffff037224 */ /* 0x000fe400078e0a06 */
[----:B------:R-:W-:Y:S02]  /*0500*/  IMAD.SHL.U32 R26, R6, 0x100, RZ ;  /* 0x00000100061a7824 */ /* 0x000fe400078e00ff */
[----:B------:R-:W-:-:S04]  /*0510*/  IMAD R3, R8, R3, R15 ;  /* 0x0000000308037224 */ /* 0x000fc800078e020f */
[----:B------:R-:W-:-:S04]  /*0520*/  IMAD.IADD R3, R2, 0x1, R3 ;  /* 0x0000000102037824 */ /* 0x000fc800078e0203 */
[----:B------:R-:W-:-:S05]  /*0530*/  IMAD R18, R3, 0x200, R16 ;  /* 0x0000020003127824 */ /* 0x000fca00078e0210 */
[----:B------:R0:W-:Y:S01]  /*0540*/  STL [R1+0x668], R18 ;  /* 0x0006681201007387 */ /* 0x0001e20000100800 */
[----:B------:R-:W-:Y:S05]  /*0550*/  BRA.U UP0, `(.L_x_0) ;  /* 0x0000001100187547 */ /* 0x000fea000b800000 */
[C---:B------:R-:W-:Y:S01]  /*0560*/  IMAD.SHL.U32 R2, R14.reuse, 0x2, RZ ;  /* 0x000000020e027824 */ /* 0x040fe200078e00ff */
[----:B------:R1:W-:Y:S01]  /*0570*/  STL [R1+0x60], RZ ;  /* 0x000060ff01007387 */ /* 0x0003e20000100800 */
[----:B------:R-:W-:-:S03]  /*0580*/  IMAD.SHL.U32 R0, R14, 0x40, RZ ;  /* 0x000000400e007824 */ /* 0x000fc600078e00ff */
[----:B------:R1:W-:Y:S02]  /*0590*/  STL [R1+0x670], R2 ;  /* 0x0006700201007387 */ /* 0x0003e40000100800 */
[----:B------:R-:W-:Y:S02]  /*05a0*/  LOP3.LUT R0, R0, 0x400, RZ, 0xc0, !PT ;  /* 0x0000040000007812 */ /* 0x000fe400078ec0ff */
[----:B------:R1:W-:Y:S04]  /*05b0*/  STL [R1+0x64], RZ ;  /* 0x000064ff01007387 */ /* 0x0003e80000100800 */
        /* <DEDUP_REMOVED lines=237> */
[----:B------:R1:W-:Y:S04]  /*1490*/  STL [R1+0x66c], R0 ;  /* 0x00066c0001007387 */ /* 0x0003e80000100800 */
        /* <DEDUP_REMOVED lines=16> */
[----:B------:R1:W-:Y:S01]  /*15a0*/  STL [R1+0x4c], RZ ;  /* 0x00004cff01007387 */ /* 0x0003e20000100800 */
[----:B------:R-:W-:Y:S05]  /*15b0*/  BRA `(.L_x_1) ;  /* 0x000000c000607947 */ /* 0x000fea0003800000 */
.L_x_0:
[----:B------:R-:W-:Y:S01]  /*15c0*/  IABS R2, R4 ;  /* 0x0000000400027213 */ /* 0x000fe20000000000 */
[----:B------:R1:W-:Y:S01]  /*15d0*/  STL [R1+0x674], R22 ;  /* 0x0006741601007387 */ /* 0x0003e20000100800 */
[----:B------:R-:W-:Y:S01]  /*15e0*/  IABS R3, R5 ;  /* 0x0000000500037213 */ /* 0x000fe20000000000 */
[----:B------:R-:W2:Y:S01]  /*15f0*/  LDCU UR7, c[0x0][0x3b0] ;  /* 0x00007600ff0777ac */ /* 0x000ea20008000800 */
[----:B------:R-:W3:Y:S01]  /*1600*/  I2F.RP R10, R2 ;  /* 0x00000002000a7306 */ /* 0x000ee20000209400 */
[----:B------:R-:W-:Y:S01]  /*1610*/  ISETP.GE.AND P6, PT, R18, RZ, PT ;  /* 0x000000ff1200720c */ /* 0x000fe20003fc6270 */
[----:B------:R-:W4:Y:S01]  /*1620*/  LDCU.128 UR12, c[0x0][0x380] ;  /* 0x00007000ff0c77ac */ /* 0x000f220008000c00 */
[----:B-1----:R-:W1:Y:S05]  /*1630*/  S2R R22, SR_TID.X ;  /* 0x0000000000167919 */ /* 0x002e6a0000002100 */
[----:B------:R-:W0:Y:S01]  /*1640*/  I2F.RP R0, R3 ;  /* 0x0000000300007306 */ /* 0x000e220000209400 */
[----:B------:R-:W1:Y:S01]  /*1650*/  LDCU UR11, c[0x0][0x3a4] ;  /* 0x00007480ff0b77ac */ /* 0x000e620008000800 */
[----:B------:R-:W1:Y:S06]  /*1660*/  LDCU UR10, c[0x0][0x3ac] ;  /* 0x00007580ff0a77ac */ /* 0x000e6c0008000800 */
[----:B---3--:R-:W3:Y:S08]  /*1670*/  MUFU.RCP R10, R10 ;  /* 0x0000000a000a7308 */ /* 0x008ef00000001000 */
[----:B0-----:R-:W0:Y:S01]  /*1680*/  MUFU.RCP R0, R0 ;  /* 0x0000000000007308 */ /* 0x001e220000001000 */
[----:B---3--:R-:W-:Y:S01]  /*1690*/  VIADD R8, R10, 0xffffffe ;  /* 0x0ffffffe0a087836 */ /* 0x008fe20000000000 */
[----:B------:R-:W-:-:S06]  /*16a0*/  IABS R10, R18 ;  /* 0x00000012000a7213 */ /* 0x000fcc0000000000 */
[----:B------:R3:W2:Y:S01]  /*16b0*/  F2I.FTZ.U32.TRUNC.NTZ R9, R8 ;  /* 0x0000000800097305 */ /* 0x0006a2000021f000 */
[----:B-1----:R-:W-:Y:S01]  /*16c0*/  LEA.HI R25, R22, R26, RZ, 0x1b ;  /* 0x0000001a16197211 */ /* 0x002fe200078fd8ff */
[----:B0-----:R-:W-:-:S04]  /*16d0*/  VIADD R6, R0, 0xffffffe ;  /* 0x0ffffffe00067836 */ /* 0x001fc80000000000 */
[C---:B------:R-:W-:Y:S02]  /*16e0*/  VIADD R13, R25.reuse, 0xf0 ;  /* 0x000000f0190d7836 */ /* 0x040fe40000000000 */
[----:B------:R-:W0:Y:S01]  /*16f0*/  F2I.FTZ.U32.TRUNC.NTZ R7, R6 ;  /* 0x0000000600077305 */ /* 0x000e22000021f000 */
[----:B---3--:R-:W-:Y:S02]  /*1700*/  IMAD.MOV.U32 R8, RZ, RZ, RZ ;  /* 0x000000ffff087224 */ /* 0x008fe400078e00ff */
[C---:B------:R-:W-:Y:S01]  /*1710*/  VIADD R17, R25.reuse, 0xd0 ;  /* 0x000000d019117836 */ /* 0x040fe20000000000 */
[----:B------:R-:W-:Y:S01]  /*1720*/  IABS R12, R13 ;  /* 0x0000000d000c7213 */ /* 0x000fe20000000000 */
[----:B------:R-:W-:Y:S01]  /*1730*/  VIADD R19, R25, 0xb0 ;  /* 0x000000b019137836 */ /* 0x000fe20000000000 */
[----:B------:R-:W-:Y:S01]  /*1740*/  ISETP.GE.AND P2, PT, R13, RZ, PT ;  /* 0x000000ff0d00720c */ /* 0x000fe20003f46270 */
[----:B--2---:R-:W-:Y:S01]  /*1750*/  IMAD.MOV R11, RZ, RZ, -R9 ;  /* 0x000000ffff0b7224 */ /* 0x004fe200078e0a09 */
[----:B------:R-:W-:-:S02]  /*1760*/  IABS R16, R17 ;  /* 0x0000001100107213 */ /* 0x000fc40000000000 */
[----:B------:R-:W-:Y:S01]  /*1770*/  ISETP.GE.AND P1, PT, R17, RZ, PT ;  /* 0x000000ff1100720c */ /* 0x000fe20003f26270 */
[----:B------:R-:W-:-:S04]  /*1780*/  IMAD R11, R11, R2, RZ ;  /* 0x000000020b0b7224 */ /* 0x000fc800078e02ff */
[----:B------:R-:W-:Y:S01]  /*1790*/  IMAD.HI.U32 R9, R9, R11, R8 ;  /* 0x0000000b09097227 */ /* 0x000fe200078e0008 */
[----:B------:R-:W-:-:S03]  /*17a0*/  SHF.R.U32.HI R8, RZ, 0x5, R22 ;  /* 0x00000005ff087819 */ /* 0x000fc60000011616 */
[----:B------:R-:W-:Y:S02]  /*17b0*/  IMAD.MOV.U32 R11, RZ, RZ, R10 ;  /* 0x000000ffff0b7224 */ /* 0x000fe400078e000a */
[----:B0-----:R-:W-:Y:S02]  /*17c0*/  IMAD.MOV R6, RZ, RZ, -R7 ;  /* 0x000000ffff067224 */ /* 0x001fe400078e0a07 */
[----:B------:R-:W-:-:S04]  /*17d0*/  IMAD.HI.U32 R9, R9, R11, RZ ;  /* 0x0000000b09097227 */ /* 0x000fc800078e00ff */
[----:B------:R-:W-:Y:S01]  /*17e0*/  IMAD.MOV R0, RZ, RZ, -R9 ;  /* 0x000000ffff007224 */ /* 0x000fe200078e0a09 */
[----:B------:R-:W-:Y:S01]  /*17f0*/  SGXT.U32 R9, R8, 0x4 ;  /* 0x000000040809781a */ /* 0x000fe20000000000 */
[----:B------:R-:W-:Y:S02]  /*1800*/  IMAD R15, R6, R3, RZ ;  /* 0x00000003060f7224 */ /* 0x000fe400078e02ff */
[----:B------:R-:W-:Y:S01]  /*1810*/  IMAD R11, R2, R0, R11 ;  /* 0x00000000020b7224 */ /* 0x000fe200078e020b */
[----:B------:R-:W-:Y:S01]  /*1820*/  LOP3.LUT R0, R26, R9, RZ, 0xfc, !PT ;  /* 0x000000091a007212 */ /* 0x000fe200078efcff */
[----:B------:R-:W-:-:S03]  /*1830*/  IMAD.MOV.U32 R6, RZ, RZ, RZ ;  /* 0x000000ffff067224 */ /* 0x000fc600078e00ff */
[----:B------:R-:W-:Y:S01]  /*1840*/  LOP3.LUT R14, R0, 0xe0, RZ, 0xfc, !PT ;  /* 0x000000e0000e7812 */ /* 0x000fe200078efcff */
[----:B------:R-:W-:Y:S01]  /*1850*/  IMAD.HI.U32 R15, R7, R15, R6 ;  /* 0x0000000f070f7227 */ /* 0x000fe200078e0006 */
[----:B------:R-:W-:Y:S02]  /*1860*/  ISETP.GT.U32.AND P0, PT, R2, R11, PT ;  /* 0x0000000b0200720c */ /* 0x000fe40003f04070 */
[----:B------:R-:W-:Y:S02]  /*1870*/  IABS R10, R14 ;  /* 0x0000000e000a7213 */ /* 0x000fe40000000000 */
[C---:B------:R-:W-:Y:S01]  /*1880*/  LOP3.LUT R17, R0.reuse, 0xa0, RZ, 0xfc, !PT ;  /* 0x000000a000117812 */ /* 0x040fe200078efcff */
[C---:B------:R-:W-:Y:S01]  /*1890*/  IMAD.HI.U32 R8, R15.reuse, R16, RZ ;  /* 0x000000100f087227 */ /* 0x040fe200078e00ff */
[----:B------:R-:W-:Y:S02]  /*18a0*/  LOP3.LUT R28, R0, 0x80, RZ, 0xfc, !PT ;  /* 0x00000080001c7812 */ /* 0x000fe400078efcff */
[----:B------:R-:W-:Y:S01]  /*18b0*/  IABS R18, R17 ;  /* 0x0000001100127213 */ /* 0x000fe20000000000 */
[----:B------:R-:W-:Y:S01]  /*18c0*/  IMAD.HI.U32 R7, R15, R10, RZ ;  /* 0x0000000a0f077227 */ /* 0x000fe200078e00ff */
[----:B------:R-:W-:-:S02]  /*18d0*/  IABS R20, R28 ;  /* 0x0000001c00147213 */ /* 0x000fc40000000000 */
[----:B------:R-:W-:Y:S01]  /*18e0*/  LOP3.LUT R23, R0, 0x60, RZ, 0xfc, !PT ;  /* 0x0000006000177812 */ /* 0x000fe200078efcff */
[----:B------:R-:W-:Y:S01]  /*18f0*/  IMAD.MOV R7, RZ, RZ, -R7 ;  /* 0x000000ffff077224 */ /* 0x000fe200078e0a07 */
[----:B------:R-:W-:Y:S01]  /*1900*/  IABS R21, R0 ;  /* 0x0000000000157213 */ /* 0x000fe20000000000 */
[----:B------:R-:W-:Y:S02]  /*1910*/  @!P0 IMAD.IADD R11, R11, 0x1, -R2 ;  /* 0x000000010b0b8824 */ /* 0x000fe400078e0a02 */
[----:B------:R-:W-:Y:S02]  /*1920*/  IMAD R13, R3, R7, R10 ;  /* 0x00000007030d7224 */ /* 0x000fe400078e020a */
[----:B------:R-:W-:Y:S01]  /*1930*/  IMAD.MOV R8, RZ, RZ, -R8 ;  /* 0x000000ffff087224 */ /* 0x000fe200078e0a08 */
[----:B------:R-:W-:Y:S01]  /*1940*/  ISETP.GT.U32.AND P4, PT, R2, R11, PT ;  /* 0x0000000b0200720c */ /* 0x000fe20003f84070 */
[----:B------:R-:W-:Y:S01]  /*1950*/  IMAD.HI.U32 R6, R15, R12, RZ ;  /* 0x0000000c0f067227 */ /* 0x000fe200078e00ff */
[----:B------:R-:W-:-:S03]  /*1960*/  ISETP.GT.U32.AND P3, PT, R3, R13, PT ;  /* 0x0000000d0300720c */ /* 0x000fc60003f64070 */
[----:B------:R-:W-:Y:S01]  /*1970*/  IMAD R9, R3, R8, R16 ;  /* 0x0000000803097224 */ /* 0x000fe200078e0210 */
[----:B------:R-:W-:Y:S01]  /*1980*/  IABS R8, R19 ;  /* 0x0000001300087213 */ /* 0x000fe20000000000 */
[----:B------:R-:W-:Y:S01]  /*1990*/  IMAD.MOV R6, RZ, RZ, -R6 ;  /* 0x000000ffff067224 */ /* 0x000fe200078e0a06 */
[----:B------:R-:W-:-:S03]  /*19a0*/  LOP3.LUT R16, R0, 0xc0, RZ, 0xfc, !PT ;  /* 0x000000c000107812 */ /* 0x000fc600078efcff */
[----:B------:R-:W-:Y:S01]  /*19b0*/  IMAD.HI.U32 R7, R15, R8, RZ ;  /* 0x000000080f077227 */ /* 0x000fe200078e00ff */
[----:B------:R-:W-:-:S03]  /*19c0*/  IABS R10, R16 ;  /* 0x00000010000a7213 */ /* 0x000fc60000000000 */
[----:B------:R-:W-:Y:S01]  /*19d0*/  @!P3 IMAD.IADD R13, R13, 0x1, -R3 ;  /* 0x000000010d0db824 */ /* 0x000fe200078e0a03 */
[C---:B------:R-:W-:Y:S01]  /*19e0*/  ISETP.GT.U32.AND P3, PT, R3.reuse, R9, PT ;  /* 0x000000090300720c */ /* 0x040fe20003f64070 */
[----:B------:R-:W-:Y:S02]  /*19f0*/  IMAD R12, R3, R6, R12 ;  /* 0x00000006030c7224 */ /* 0x000fe400078e020c */
[----:B------:R-:W-:Y:S01]  /*1a00*/  @!P4 IMAD.IADD R11, R11, 0x1, -R2 ;  /* 0x000000010b0bc824 */ /* 0x000fe200078e0a02 */
[C---:B------:R-:W-:Y:S01]  /*1a10*/  ISETP.GT.U32.AND P5, PT, R3.reuse, R13, PT ;  /* 0x0000000d0300720c */ /* 0x040fe20003fa4070 */
[----:B------:R-:W-:Y:S01]  /*1a20*/  IMAD.MOV R7, RZ, RZ, -R7 ;  /* 0x000000ffff077224 */ /* 0x000fe200078e0a07 */
[C---:B------:R-:W-:Y:S01]  /*1a30*/  ISETP.GT.U32.AND P0, PT, R3.reuse, R12, PT ;  /* 0x0000000c0300720c */ /* 0x040fe20003f04070 */
[----:B------:R-:W-:Y:S01]  /*1a40*/  IMAD.MOV.U32 R2, RZ, RZ, R11 ;  /* 0x000000ffff027224 */ /* 0x000fe200078e000b */
[----:B------:R-:W-:Y:S01]  /*1a50*/  ISETP.NE.AND P4, PT, R4, RZ, PT ;  /* 0x000000ff0400720c */ /* 0x000fe20003f85270 */
[----:B------:R-:W-:-:S02]  /*1a60*/  IMAD R11, R3, R7, R8 ;  /* 0x00000007030b7224 */ /* 0x000fc400078e0208 */
[----:B------:R-:W-:-:S04]  /*1a70*/  IMAD.HI.U32 R6, R15, R10, RZ ;  /* 0x0000000a0f067227 */ /* 0x000fc800078e00ff */
[----:B------:R-:W-:Y:S02]  /*1a80*/  IMAD.MOV R6, RZ, RZ, -R6 ;  /* 0x000000ffff067224 */ /* 0x000fe400078e0a06 */
[--C-:B------:R-:W-:Y:S01]  /*1a90*/  @!P5 IMAD.IADD R13, R13, 0x1, -R3.reuse ;  /* 0x000000010d0dd824 */ /* 0x100fe200078e0a03 */
[----:B------:R-:W-:Y:S01]  /*1aa0*/  ISETP.GT.U32.AND P5, PT, R3, R11, PT ;  /* 0x0000000b0300720c */ /* 0x000fe20003fa4070 */
[----:B------:R-:W-:Y:S02]  /*1ab0*/  @!P0 IMAD.IADD R12, R12, 0x1, -R3 ;  /* 0x000000010c0c8824 */ /* 0x000fe400078e0a03 */
[----:B------:R-:W-:Y:S01]  /*1ac0*/  @!P6 IMAD.MOV R2, RZ, RZ, -R2 ;  /* 0x000000ffff02e224 */ /* 0x000fe200078e0a02 */
[----:B------:R-:W-:Y:S01]  /*1ad0*/  @!P4 LOP3.LUT R2, RZ, R4, RZ, 0x33, !PT ;  /* 0x00000004ff02c212 */ /* 0x000fe200078e33ff */
[----:B------:R-:W-:Y:S01]  /*1ae0*/  IMAD.HI.U32 R4, R15, R18, RZ ;  /* 0x000000120f047227 */ /* 0x000fe200078e00ff */
[----:B------:R-:W-:Y:S02]  /*1af0*/  ISETP.GT.U32.AND P0, PT, R3, R12, PT ;  /* 0x0000000c0300720c */ /* 0x000fe40003f04070 */
[----:B------:R-:W-:Y:S01]  /*1b00*/  ISETP.GE.AND P6, PT, R19, RZ, PT ;  /* 0x000000ff1300720c */ /* 0x000fe20003fc6270 */
[----:B------:R-:W-:Y:S01]  /*1b10*/  IMAD R10, R3, R6, R10 ;  /* 0x00000006030a7224 */ /* 0x000fe200078e020a */
[----:B------:R-:W-:Y:S01]  /*1b20*/  ISETP.GE.AND P4, PT, R14, RZ, PT ;  /* 0x000000ff0e00720c */ /* 0x000fe20003f86270 */
[----:B------:R-:W-:-:S02]  /*1b30*/  IMAD.MOV R4, RZ, RZ, -R4 ;  /* 0x000000ffff047224 */ /* 0x000fc400078e0a04 */
[--C-:B------:R-:W-:Y:S02]  /*1b40*/  @!P5 IMAD.IADD R11, R11, 0x1, -R3.reuse ;  /* 0x000000010b0bd824 */ /* 0x100fe400078e0a03 */
[--C-:B------:R-:W-:Y:S02]  /*1b50*/  @!P3 IMAD.IADD R9, R9, 0x1, -R3.reuse ;  /* 0x000000010909b824 */ /* 0x100fe400078e0a03 */
[C---:B------:R-:W-:Y:S01]  /*1b60*/  IMAD R8, R3.reuse, R4, R18 ;  /* 0x0000000403087224 */ /* 0x040fe200078e0212 */
[C---:B------:R-:W-:Y:S01]  /*1b70*/  ISETP.GT.U32.AND P5, PT, R3.reuse, R11, PT ;  /* 0x0000000b0300720c */ /* 0x040fe20003fa4070 */
[----:B------:R-:W-:Y:S01]  /*1b80*/  @!P0 IMAD.IADD R12, R12, 0x1, -R3 ;  /* 0x000000010c0c8824 */ /* 0x000fe200078e0a03 */
[----:B------:R-:W-:Y:S01]  /*1b90*/  ISETP.GT.U32.AND P0, PT, R3, R10, PT ;  /* 0x0000000a0300720c */ /* 0x000fe20003f04070 */
[----:B------:R-:W-:Y:S01]  /*1ba0*/  VIADD R4, R25, 0x90 ;  /* 0x0000009019047836 */ /* 0x000fe20000000000 */
[----:B------:R-:W-:Y:S01]  /*1bb0*/  ISETP.GT.U32.AND P3, PT, R3, R9, PT ;  /* 0x000000090300720c */ /* 0x000fe20003f64070 */
[----:B------:R-:W-:Y:S01]  /*1bc0*/  VIADD R6, R25, 0x70 ;  /* 0x0000007019067836 */ /* 0x000fe20000000000 */
[----:B------:R-:W-:Y:S01]  /*1bd0*/  IABS R18, R23 ;  /* 0x0000001700127213 */ /* 0x000fe20000000000 */
[----:B------:R-:W-:Y:S01]  /*1be0*/  IMAD.HI.U32 R7, R15, R20, RZ ;  /* 0x000000140f077227 */ /* 0x000fe200078e00ff */
[----:B------:R-:W-:-:S03]  /*1bf0*/  IABS R24, R4 ;  /* 0x0000000400187213 */ /* 0x000fc60000000000 */
[----:B------:R-:W-:Y:S02]  /*1c00*/  IMAD.MOV R7, RZ, RZ, -R7 ;  /* 0x000000ffff077224 */ /* 0x000fe400078e0a07 */
[--C-:B------:R-:W-:Y:S01]  /*1c10*/  @!P5 IMAD.IADD R11, R11, 0x1, -R3.reuse ;  /* 0x000000010b0bd824 */ /* 0x100fe200078e0a03 */
[----:B------:R-:W-:Y:S01]  /*1c20*/  ISETP.GT.U32.AND P5, PT, R3, R8, PT ;  /* 0x000000080300720c */ /* 0x000fe20003fa4070 */
[--C-:B------:R-:W-:Y:S02]  /*1c30*/  @!P0 IMAD.IADD R10, R10, 0x1, -R3.reuse ;  /* 0x000000010a0a8824 */ /* 0x100fe400078e0a03 */
[----:B------:R-:W-:Y:S01]  /*1c40*/  @!P3 IMAD.IADD R9, R9, 0x1, -R3 ;  /* 0x000000010909b824 */ /* 0x000fe200078e0a03 */
[----:B------:R-:W-:Y:S01]  /*1c50*/  ISETP.GE.AND P3, PT, R4, RZ, PT ;  /* 0x000000ff0400720c */ /* 0x000fe20003f66270 */
[----:B------:R-:W-:Y:S01]  /*1c60*/  @!P2 IMAD.MOV R12, RZ, RZ, -R12 ;  /* 0x000000ffff0ca224 */ /* 0x000fe200078e0a0c */
[C---:B------:R-:W-:Y:S01]  /*1c70*/  ISETP.GT.U32.AND P0, PT, R3.reuse, R10, PT ;  /* 0x0000000a0300720c */ /* 0x040fe20003f04070 */
[----:B------:R-:W-:Y:S01]  /*1c80*/  @!P1 IMAD.MOV R9, RZ, RZ, -R9 ;  /* 0x000000ffff099224 */ /* 0x000fe200078e0a09 */
[----:B------:R-:W-:Y:S01]  /*1c90*/  IABS R4, R6 ;  /* 0x0000000600047213 */ /* 0x000fe20000000000 */
[C---:B------:R-:W-:Y:S01]  /*1ca0*/  IMAD R20, R3.reuse, R7, R20 ;  /* 0x0000000703147224 */ /* 0x040fe200078e0214 */
[----:B------:R-:W-:Y:S01]  /*1cb0*/  ISETP.GE.AND P2, PT, R16, RZ, PT ;  /* 0x000000ff1000720c */ /* 0x000fe20003f46270 */
[----:B------:R-:W-:Y:S01]  /*1cc0*/  @!P6 IMAD.MOV R11, RZ, RZ, -R11 ;  /* 0x000000ffff0be224 */ /* 0x000fe200078e0a0b */
[----:B------:R-:W-:Y:S01]  /*1cd0*/  ISETP.GE.AND P1, PT, R6, RZ, PT ;  /* 0x000000ff0600720c */ /* 0x000fe20003f26270 */
[----:B------:R-:W-:Y:S01]  /*1ce0*/  @!P5 IMAD.IADD R8, R8, 0x1, -R3 ;  /* 0x000000010808d824 */ /* 0x000fe200078e0a03 */
[----:B------:R-:W-:Y:S01]  /*1cf0*/  ISETP.GT.U32.AND P6, PT, R3, R20, PT ;  /* 0x000000140300720c */ /* 0x000fe20003fc4070 */
[----:B------:R-:W-:-:S03]  /*1d00*/  IMAD.HI.U32 R6, R15, R24, RZ ;  /* 0x000000180f067227 */ /* 0x000fc600078e00ff */
[----:B------:R-:W-:Y:S01]  /*1d10*/  ISETP.GT.U32.AND P5, PT, R3, R8, PT ;  /* 0x000000080300720c */ /* 0x000fe20003fa4070 */
[----:B------:R-:W-:-:S04]  /*1d20*/  IMAD.HI.U32 R7, R15, R4, RZ ;  /* 0x000000040f077227 */ /* 0x000fc800078e00ff */
[----:B------:R-:W-:Y:S02]  /*1d30*/  IMAD.MOV R6, RZ, RZ, -R6 ;  /* 0x000000ffff067224 */ /* 0x000fe400078e0a06 */
[----:B------:R-:W-:Y:S02]  /*1d40*/  IMAD.MOV R19, RZ, RZ, -R7 ;  /* 0x000000ffff137224 */ /* 0x000fe400078e0a07 */
[----:B------:R-:W-:Y:S02]  /*1d50*/  @!P0 IMAD.IADD R10, R10, 0x1, -R3 ;  /* 0x000000010a0a8824 */ /* 0x000fe400078e0a03 */
[----:B------:R-:W-:Y:S02]  /*1d60*/  IMAD R24, R3, R6, R24 ;  /* 0x0000000603187224 */ /* 0x000fe400078e0218 */
[----:B------:R-:W-:Y:S01]  /*1d70*/  @!P4 IMAD.MOV R13, RZ, RZ, -R13 ;  /* 0x000000ffff0dc224 */ /* 0x000fe200078e0a0d */
[----:B------:R-:W-:Y:S01]  /*1d80*/  ISETP.GE.AND P4, PT, R17, RZ, PT ;  /* 0x000000ff1100720c */ /* 0x000fe20003f86270 */
[----:B------:R-:W-:-:S02]  /*1d90*/  VIADD R14, R25, 0x50 ;  /* 0x00000050190e7836 */ /* 0x000fc40000000000 */
[C---:B------:R-:W-:Y:S02]  /*1da0*/  IMAD R19, R3.reuse, R19, R4 ;  /* 0x0000001303137224 */ /* 0x040fe400078e0204 */
[----:B------:R-:W-:Y:S01]  /*1db0*/  @!P2 IMAD.MOV R10, RZ, RZ, -R10 ;  /* 0x000000ffff0aa224 */ /* 0x000fe200078e0a0a */
[----:B------:R-:W-:Y:S01]  /*1dc0*/  ISETP.GT.U32.AND P2, PT, R3, R24, PT ;  /* 0x000000180300720c */ /* 0x000fe20003f44070 */
[--C-:B------:R-:W-:Y:S01]  /*1dd0*/  @!P5 IMAD.IADD R8, R8, 0x1, -R3.reuse ;  /* 0x000000010808d824 */ /* 0x100fe200078e0a03 */
[----:B------:R-:W-:Y:S01]  /*1de0*/  ISETP.GE.AND P0, PT, R14, RZ, PT ;  /* 0x000000ff0e00720c */ /* 0x000fe20003f06270 */
[----:B------:R-:W-:Y:S01]  /*1df0*/  @!P6 IMAD.IADD R20, R20, 0x1, -R3 ;  /* 0x000000011414e824 */ /* 0x000fe200078e0a03 */
[----:B------:R-:W-:Y:S01]  /*1e00*/  IABS R14, R14 ;  /* 0x0000000e000e7213 */ /* 0x000fe20000000000 */
[----:B------:R-:W-:Y:S01]  /*1e10*/  IMAD.HI.U32 R16, R15, R18, RZ ;  /* 0x000000120f107227 */ /* 0x000fe200078e00ff */
[----:B------:R-:W-:-:S03]  /*1e20*/  ISETP.GT.U32.AND P5, PT, R3, R19, PT ;  /* 0x000000130300720c */ /* 0x000fc60003fa4070 */
[----:B------:R-:W-:-:S04]  /*1e30*/  IMAD.HI.U32 R6, R15, R14, RZ ;  /* 0x0000000e0f067227 */ /* 0x000fc800078e00ff */
[----:B------:R-:W-:Y:S01]  /*1e40*/  @!P4 IMAD.MOV R8, RZ, RZ, -R8 ;  /* 0x000000ffff08c224 */ /* 0x000fe200078e0a08 */
[C---:B------:R-:W-:Y:S01]  /*1e50*/  ISETP.GT.U32.AND P4, PT, R3.reuse, R20, PT ;  /* 0x000000140300720c */ /* 0x040fe20003f84070 */
[----:B------:R-:W-:Y:S01]  /*1e60*/  IMAD.MOV R7, RZ, RZ, -R16 ;  /* 0x000000ffff077224 */ /* 0x000fe200078e0a10 */
[----:B------:R-:W-:Y:S01]  /*1e70*/  LOP3.LUT R16, R0, 0x40, RZ, 0xfc, !PT ;  /* 0x0000004000107812 */ /* 0x000fe200078efcff */
[----:B------:R-:W-:Y:S02]  /*1e80*/  IMAD.MOV R6, RZ, RZ, -R6 ;  /* 0x000000ffff067224 */ /* 0x000fe400078e0a06 */
[--C-:B------:R-:W-:Y:S02]  /*1e90*/  @!P2 IMAD.IADD R24, R24, 0x1, -R3.reuse ;  /* 0x000000011818a824 */ /* 0x100fe400078e0a03 */
[----:B------:R-:W-:Y:S01]  /*1ea0*/  IMAD R14, R3, R6, R14 ;  /* 0x00000006030e7224 */ /* 0x000fe200078e020e */
[----:B------:R-:W-:Y:S01]  /*1eb0*/  IABS R6, R16 ;  /* 0x0000001000067213 */ /* 0x000fe20000000000 */
[----:B------:R-:W-:Y:S01]  /*1ec0*/  @!P5 IMAD.IADD R19, R19, 0x1, -R3 ;  /* 0x000000011313d824 */ /* 0x000fe200078e0a03 */
[C---:B------:R-:W-:Y:S01]  /*1ed0*/  ISETP.GT.U32.AND P6, PT, R3.reuse, R24, PT ;  /* 0x000000180300720c */ /* 0x040fe20003fc4070 */
[----:B------:R-:W-:-:S02]  /*1ee0*/  IMAD R18, R3, R7, R18 ;  /* 0x0000000703127224 */ /* 0x000fc400078e0212 */
[----:B------:R-:W-:Y:S01]  /*1ef0*/  IMAD.HI.U32 R17, R15, R6, RZ ;  /* 0x000000060f117227 */ /* 0x000fe200078e00ff */
[----:B------:R-:W-:-:S03]  /*1f00*/  ISETP.GT.U32.AND P5, PT, R3, R19, PT ;  /* 0x000000130300720c */ /* 0x000fc60003fa4070 */
[----:B------:R-:W-:Y:S01]  /*1f10*/  @!P4 IMAD.IADD R20, R20, 0x1, -R3 ;  /* 0x000000011414c824 */ /* 0x000fe200078e0a03 */
[----:B------:R-:W-:Y:S01]  /*1f20*/  ISETP.GT.U32.AND P4, PT, R3, R14, PT ;  /* 0x0000000e0300720c */ /* 0x000fe20003f84070 */
[----:B------:R-:W-:Y:S02]  /*1f30*/  IMAD.MOV R17, RZ, RZ, -R17 ;  /* 0x000000ffff117224 */ /* 0x000fe400078e0a11 */
[----:B------:R-:W-:Y:S02]  /*1f40*/  VIADD R4, R25, 0x30 ;  /* 0x0000003019047836 */ /* 0x000fe40000000000 */
[----:B------:R-:W-:Y:S01]  /*1f50*/  IMAD R6, R3, R17, R6 ;  /* 0x0000001103067224 */ /* 0x000fe200078e0206 */
[----:B------:R-:W-:Y:S01]  /*1f60*/  LOP3.LUT R17, R0, 0x20, RZ, 0xfc, !PT ;  /* 0x0000002000117812 */ /* 0x000fe200078efcff */
[----:B------:R-:W-:Y:S01]  /*1f70*/  VIADD R25, R25, 0x10 ;  /* 0x0000001019197836 */ /* 0x000fe20000000000 */
[----:B------:R-:W-:Y:S01]  /*1f80*/  ISETP.GE.AND P2, PT, R4, RZ, PT ;  /* 0x000000ff0400720c */ /* 0x000fe20003f46270 */
[--C-:B------:R-:W-:Y:S01]  /*1f90*/  @!P6 IMAD.IADD R24, R24, 0x1, -R3.reuse ;  /* 0x000000011818e824 */ /* 0x100fe200078e0a03 */
[----:B------:R-:W-:Y:S01]  /*1fa0*/  ISETP.GT.U32.AND P6, PT, R3, R18, PT ;  /* 0x000000120300720c */ /* 0x000fe20003fc4070 */
[--C-:B------:R-:W-:Y:S01]  /*1fb0*/  @!P5 IMAD.IADD R19, R19, 0x1, -R3.reuse ;  /* 0x000000011313d824 */ /* 0x100fe200078e0a03 */
[----:B------:R-:W-:Y:S01]  /*1fc0*/  ISETP.GT.U32.AND P5, PT, R3, R6, PT ;  /* 0x000000060300720c */ /* 0x000fe20003fa4070 */
[----:B------:R-:W-:Y:S01]  /*1fd0*/  @!P4 IMAD.IADD R14, R14, 0x1, -R3 ;  /* 0x000000010e0ec824 */ /* 0x000fe200078e0a03 */
[----:B------:R-:W-:Y:S01]  /*1fe0*/  IABS R7, R25 ;  /* 0x0000001900077213 */ /* 0x000fe20000000000 */
[----:B------:R-:W-:Y:S01]  /*1ff0*/  @!P1 IMAD.MOV R19, RZ, RZ, -R19 ;  /* 0x000000ffff139224 */ /* 0x000fe200078e0a13 */
[----:B------:R-:W-:Y:S01]  /*2000*/  IABS R4, R4 ;  /* 0x0000000400047213 */ /* 0x000fe20000000000 */
[----:B------:R-:W-:Y:S01]  /*2010*/  @!P3 IMAD.MOV R24, RZ, RZ, -R24 ;  /* 0x000000ffff18b224 */ /* 0x000fe200078e0a18 */
[----:B------:R-:W-:Y:S01]  /*2020*/  ISETP.GE.AND P4, PT, R28, RZ, PT ;  /* 0x000000ff1c00720c */ /* 0x000fe20003f86270 */
[----:B------:R-:W-:Y:S01]  /*2030*/  IMAD.HI.U32 R29, R15, R7, RZ ;  /* 0x000000070f1d7227 */ /* 0x000fe200078e00ff */
[----:B------:R-:W-:-:S02]  /*2040*/  IABS R28, R17 ;  /* 0x00000011001c7213 */ /* 0x000fc40000000000 */
[----:B------:R-:W-:Y:S01]  /*2050*/  ISETP.GT.U32.AND P3, PT, R3, R14, PT ;  /* 0x0000000e0300720c */ /* 0x000fe20003f64070 */
[----:B------:R-:W-:-:S04]  /*2060*/  IMAD.HI.U32 R27, R15, R4, RZ ;  /* 0x000000040f1b7227 */ /* 0x000fc800078e00ff */
[----:B------:R-:W-:Y:S02]  /*2070*/  IMAD.MOV R29, RZ, RZ, -R29 ;  /* 0x000000ffff1d7224 */ /* 0x000fe400078e0a1d */
[----:B------:R-:W-:Y:S02]  /*2080*/  @!P6 IMAD.IADD R18, R18, 0x1, -R3 ;  /* 0x000000011212e824 */ /* 0x000fe400078e0a03 */
[----:B------:R-:W-:Y:S02]  /*2090*/  IMAD.MOV R27, RZ, RZ, -R27 ;  /* 0x000000ffff1b7224 */ /* 0x000fe400078e0a1b */
[----:B------:R-:W-:Y:S01]  /*20a0*/  @!P5 IMAD.IADD R6, R6, 0x1, -R3 ;  /* 0x000000010606d824 */ /* 0x000fe200078e0a03 */
[C---:B------:R-:W-:Y:S01]  /*20b0*/  ISETP.GT.U32.AND P5, PT, R3.reuse, R18, PT ;  /* 0x000000120300720c */ /* 0x040fe20003fa4070 */
[C---:B------:R-:W-:Y:S01]  /*20c0*/  IMAD R7, R3.reuse, R29, R7 ;  /* 0x0000001d03077224 */ /* 0x040fe200078e0207 */
[----:B------:R-:W-:Y:S01]  /*20d0*/  SHF.R.U32.HI R29, RZ, 0x2, R22 ;  /* 0x00000002ff1d7819 */ /* 0x000fe20000011616 */
[----:B------:R-:W-:-:S02]  /*20e0*/  IMAD R4, R3, R27, R4 ;  /* 0x0000001b03047224 */ /* 0x000fc400078e0204 */
[----:B------:R-:W-:Y:S01]  /*20f0*/  @!P4 IMAD.MOV R20, RZ, RZ, -R20 ;  /* 0x000000ffff14c224 */ /* 0x000fe200078e0a14 */
[----:B------:R-:W-:Y:S01]  /*2100*/  ISETP.GT.U32.AND P4, PT, R3, R6, PT ;  /* 0x000000060300720c */ /* 0x000fe20003f84070 */
[----:B------:R-:W-:Y:S01]  /*2110*/  IMAD.HI.U32 R27, R15, R21, RZ ;  /* 0x000000150f1b7227 */ /* 0x000fe200078e00ff */
[C---:B------:R-:W-:Y:S02]  /*2120*/  ISETP.GT.U32.AND P1, PT, R3.reuse, R7, PT ;  /* 0x000000070300720c */ /* 0x040fe40003f24070 */
[----:B------:R-:W-:Y:S01]  /*2130*/  ISETP.GT.U32.AND P6, PT, R3, R4, PT ;  /* 0x000000040300720c */ /* 0x000fe20003fc4070 */
[----:B------:R-:W-:Y:S01]  /*2140*/  IMAD.MOV R27, RZ, RZ, -R27 ;  /* 0x000000ffff1b7224 */ /* 0x000fe200078e0a1b */
[----:B------:R-:W-:Y:S01]  /*2150*/  SGXT.U32 R29, R29, 0x3 ;  /* 0x000000031d1d781a */ /* 0x000fe20000000000 */
[----:B------:R-:W-:-:S04]  /*2160*/  IMAD.HI.U32 R15, R15, R28, RZ ;  /* 0x0000001c0f0f7227 */ /* 0x000fc800078e00ff */
[----:B------:R-:W-:Y:S01]  /*2170*/  @!P5 IMAD.IADD R18, R18, 0x1, -R3 ;  /* 0x000000011212d824 */ /* 0x000fe200078e0a03 */
[----:B------:R-:W-:Y:S01]  /*2180*/  ISETP.GE.AND P5, PT, R25, RZ, PT ;  /* 0x000000ff1900720c */ /* 0x000fe20003fa6270 */
[----:B------:R-:W-:Y:S01]  /*2190*/  IMAD R21, R3, R27, R21 ;  /* 0x0000001b03157224 */ /* 0x000fe200078e0215 */
[--C-:B------:R-:W-:Y:S01]  /*21a0*/  SHF.R.S32.HI R25, RZ, 0x2, R22.reuse ;  /* 0x00000002ff197819 */ /* 0x100fe20000011416 */
[----:B------:R-:W-:Y:S01]  /*21b0*/  IMAD.MOV R27, RZ, RZ, -R15 ;  /* 0x000000ffff1b7224 */ /* 0x000fe200078e0a0f */
[----:B------:R-:W-:Y:S01]  /*21c0*/  SHF.R.U32.HI R15, RZ, 0x3, R22 ;  /* 0x00000003ff0f7819 */ /* 0x000fe20000011616 */
[--C-:B------:R-:W-:Y:S01]  /*21d0*/  @!P4 IMAD.IADD R6, R6, 0x1, -R3.reuse ;  /* 0x000000010606c824 */ /* 0x100fe200078e0a03 */
[----:B------:R-:W-:Y:S01]  /*21e0*/  ISETP.GE.AND P4, PT, R23, RZ, PT ;  /* 0x000000ff1700720c */ /* 0x000fe20003f86270 */
[--C-:B------:R-:W-:Y:S01]  /*21f0*/  @!P1 IMAD.IADD R7, R7, 0x1, -R3.reuse ;  /* 0x0000000107079824 */ /* 0x100fe200078e0a03 */
[----:B------:R-:W-:Y:S01]  /*2200*/  LOP3.LUT R23, R22, 0x3, RZ, 0xc0, !PT ;  /* 0x0000000316177812 */ /* 0x000fe200078ec0ff */
[----:B------:R-:W-:Y:S01]  /*2210*/  @!P6 IMAD.IADD R4, R4, 0x1, -R3 ;  /* 0x000000010404e824 */ /* 0x000fe200078e0a03 */
[----:B------:R-:W-:Y:S01]  /*2220*/  ISETP.GE.AND P1, PT, R0, RZ, PT ;  /* 0x000000ff0000720c */ /* 0x000fe20003f26270 */
[----:B------:R-:W-:Y:S01]  /*2230*/  IMAD R28, R3, R27, R28 ;  /* 0x0000001b031c7224 */ /* 0x000fe200078e021c */
[----:B------:R-:W-:Y:S01]  /*2240*/  SGXT R0, R25, 0x1 ;  /* 0x000000011900781a */ /* 0x000fe20000000200 */
[C---:B------:R-:W-:Y:S01]  /*2250*/  IMAD.SHL.U32 R27, R22.reuse, 0x8, RZ ;  /* 0x00000008161b7824 */ /* 0x040fe200078e00ff */
[----:B------:R-:W-:Y:S01]  /*2260*/  LOP3.LUT R15, R29, 0x30, R15, 0xf8, !PT ;  /* 0x000000301d0f7812 */ /* 0x000fe200078ef80f */
[----:B------:R-:W-:Y:S01]  /*2270*/  IMAD.SHL.U32 R22, R22, 0x2, RZ ;  /* 0x0000000216167824 */ /* 0x000fe200078e00ff */
[----:B------:R-:W-:Y:S01]  /*2280*/  LOP3.LUT R0, R0, 0x90, RZ, 0xc0, !PT ;  /* 0x0000009000007812 */ /* 0x000fe200078ec0ff */
[----:B------:R-:W-:Y:S01]  /*2290*/  IMAD R29, R23, 0x820, RZ ;  /* 0x00000820171d7824 */ /* 0x000fe200078e02ff */
[----:B------:R-:W-:Y:S01]  /*22a0*/  ISETP.GT.U32.AND P6, PT, R3, R4, PT ;  /* 0x000000040300720c */ /* 0x000fe20003fc4070 */
[----:B------:R-:W-:Y:S01]  /*22b0*/  @!P3 IMAD.IADD R14, R14, 0x1, -R3 ;  /* 0x000000010e0eb824 */ /* 0x000fe200078e0a03 */
[----:B------:R-:W-:Y:S01]  /*22c0*/  LOP3.LUT R25, R0, 0x10, R22, 0x78, !PT ;  /* 0x0000001000197812 */ /* 0x000fe200078e7816 */
[----:B------:R-:W-:Y:S01]  /*22d0*/  @!P4 IMAD.MOV R18, RZ, RZ, -R18 ;  /* 0x000000ffff12c224 */ /* 0x000fe200078e0a12 */
[----:B------:R-:W-:Y:S01]  /*22e0*/  LOP3.LUT R0, R29, R15, RZ, 0x3c, !PT ;  /* 0x0000000f1d007212 */ /* 0x000fe200078e3cff */
[----:B------:R0:W-:Y:S01]  /*22f0*/  STL [R1+0x670], R22 ;  /* 0x0006701601007387 */ /* 0x0001e20000100800 */
[----:B------:R-:W-:-:S02]  /*2300*/  ISETP.GT.U32.AND P3, PT, R3, R21, PT ;  /* 0x000000150300720c */ /* 0x000fc40003f64070 */
[----:B------:R-:W-:Y:S01]  /*2310*/  LOP3.LUT R27, R27, 0x300, RZ, 0xc0, !PT ;  /* 0x000003001b1b7812 */ /* 0x000fe200078ec0ff */
[----:B------:R-:W1:Y:S04]  /*2320*/  S2R R15, SR_TID.X ;  /* 0x00000000000f7919 */ /* 0x000e680000002100 */
[--C-:B------:R-:W-:Y:S01]  /*2330*/  @!P6 IMAD.IADD R4, R4, 0x1, -R3.reuse ;  /* 0x000000010404e824 */ /* 0x100fe200078e0a03 */
[----:B------:R-:W-:Y:S01]  /*2340*/  ISETP.GT.U32.AND P6, PT, R3, R28, PT ;  /* 0x0000001c0300720c */ /* 0x000fe20003fc4070 */
[----:B0-----:R0:W5:Y:S04]  /*2350*/  LDL.LU R22, [R1+0x674] ;  /* 0x0006740001167983 */ /* 0x0011680000300800 */
[----:B------:R-:W-:Y:S01]  /*2360*/  @!P3 IMAD.IADD R21, R21, 0x1, -R3 ;  /* 0x000000011515b824 */ /* 0x000fe200078e0a03 */
[----:B------:R-:W-:-:S07]  /*2370*/  ISETP.GT.U32.AND P3, PT, R3, R7, PT ;  /* 0x000000070300720c */ /* 0x000fce0003f64070 */
[----:B------:R-:W-:Y:S01]  /*2380*/  @!P6 IMAD.IADD R28, R28, 0x1, -R3 ;  /* 0x000000011c1ce824 */ /* 0x000fe200078e0a03 */
[----:B------:R-:W-:-:S04]  /*2390*/  ISETP.GT.U32.AND P6, PT, R3, R21, PT ;  /* 0x000000150300720c */ /* 0x000fc80003fc4070 */
[----:B------:R-:W-:Y:S01]  /*23a0*/  ISETP.GT.U32.AND P4, PT, R3, R28, PT ;  /* 0x0000001c0300720c */ /* 0x000fe20003f84070 */
[----:B------:R-:W-:Y:S01]  /*23b0*/  @!P3 IMAD.IADD R7, R7, 0x1, -R3 ;  /* 0x000000010707b824 */ /* 0x000fe200078e0a03 */
[----:B------:R-:W-:Y:S02]  /*23c0*/  ISETP.GE.AND P3, PT, R16, RZ, PT ;  /* 0x000000ff1000720c */ /* 0x000fe40003f66270 */
[----:B------:R-:W-:Y:S01]  /*23d0*/  IADD3 R25, PT, PT, R25, UR5, R27 ;  /* 0x0000000519197c10 */ /* 0x000fe2000fffe01b */
[----:B-1----:R-:W-:-:S04]  /*23e0*/  IMAD.SHL.U32 R15, R15, 0x40, RZ ;  /* 0x000000400f0f7824 */ /* 0x002fc800078e00ff */
[--C-:B------:R-:W-:Y:S01]  /*23f0*/  @!P6 IMAD.IADD R21, R21, 0x1, -R3.reuse ;  /* 0x000000011515e824 */ /* 0x100fe200078e0a03 */
[----:B------:R-:W-:Y:S02]  /*2400*/  ISETP.GE.AND P6, PT, R17, RZ, PT ;  /* 0x000000ff1100720c */ /* 0x000fe40003fc6270 */
[----:B------:R-:W-:Y:S01]  /*2410*/  LOP3.LUT R15, R15, 0x400, RZ, 0xc0, !PT ;  /* 0x000004000f0f7812 */ /* 0x000fe200078ec0ff */
[----:B------:R-:W-:Y:S01]  /*2420*/  @!P4 IMAD.IADD R28, R28, 0x1, -R3 ;  /* 0x000000011c1cc824 */ /* 0x000fe200078e0a03 */
[----:B------:R-:W-:Y:S02]  /*2430*/  ISETP.NE.AND P4, PT, R5, RZ, PT ;  /* 0x000000ff0500720c */ /* 0x000fe40003f85270 */
[----:B------:R-:W-:Y:S01]  /*2440*/  LOP3.LUT R5, RZ, R5, RZ, 0x33, !PT ;  /* 0x00000005ff057212 */ /* 0x000fe200078e33ff */
[----:B------:R-:W-:Y:S01]  /*2450*/  IMAD.IADD R25, R25, 0x1, R15 ;  /* 0x0000000119197824 */ /* 0x000fe200078e020f */
[----:B------:R1:W-:Y:S01]  /*2460*/  STL [R1+0x66c], R15 ;  /* 0x00066c0f01007387 */ /* 0x0003e20000100800 */
[----:B------:R-:W-:Y:S01]  /*2470*/  @!P3 IMAD.MOV R6, RZ, RZ, -R6 ;  /* 0x000000ffff06b224 */ /* 0x000fe200078e0a06 */
[C---:B------:R-:W-:Y:S01]  /*2480*/  SEL R12, R5.reuse, R12, !P4 ;  /* 0x0000000c050c7207 */ /* 0x040fe20006000000 */
[----:B------:R-:W-:Y:S01]  /*2490*/  @!P2 IMAD.MOV R4, RZ, RZ, -R4 ;  /* 0x000000ffff04a224 */ /* 0x000fe200078e0a04 */
[----:B------:R-:W-:-:S02]  /*24a0*/  SEL R13, R5, R13, !P4 ;  /* 0x0000000d050d7207 */ /* 0x000fc40006000000 */
[----:B------:R-:W-:Y:S01]  /*24b0*/  SEL R9, R5, R9, !P4 ;  /* 0x0000000905097207 */ /* 0x000fe20006000000 */
[----:B-1----:R-:W-:Y:S01]  /*24c0*/  IMAD R15, R23, 0x20, R25 ;  /* 0x00000020170f7824 */ /* 0x002fe200078e0219 */
[C---:B------:R-:W-:Y:S01]  /*24d0*/  SEL R18, R5.reuse, R18, !P4 ;  /* 0x0000001205127207 */ /* 0x040fe20006000000 */
[----:B------:R-:W-:Y:S01]  /*24e0*/  IMAD R16, R12, UR7, RZ ;  /* 0x000000070c107c24 */ /* 0x000fe2000f8e02ff */
[C---:B------:R-:W-:Y:S01]  /*24f0*/  SEL R6, R5.reuse, R6, !P4 ;  /* 0x0000000605067207 */ /* 0x040fe20006000000 */
[----:B------:R-:W-:Y:S01]  /*2500*/  @!P0 IMAD.MOV R14, RZ, RZ, -R14 ;  /* 0x000000ffff0e8224 */ /* 0x000fe200078e0a0e */
[----:B------:R1:W-:Y:S01]  /*2510*/  STL [R1+0x4a4], R15 ;  /* 0x0004a40f01007387 */ /* 0x0003e20000100800 */
[C---:B------:R-:W-:Y:S01]  /*2520*/  SEL R4, R5.reuse, R4, !P4 ;  /* 0x0000000405047207 */ /* 0x040fe20006000000 */
[----:B------:R-:W-:Y:S01]  /*2530*/  @!P5 IMAD.MOV R7, RZ, RZ, -R7 ;  /* 0x000000ffff07d224 */ /* 0x000fe200078e0a07 */
[----:B------:R-:W-:Y:S01]  /*2540*/  SEL R10, R5, R10, !P4 ;  /* 0x0000000a050a7207 */ /* 0x000fe20006000000 */
[----:B------:R-:W-:-:S02]  /*2550*/  @!P1 IMAD.MOV R21, RZ, RZ, -R21 ;  /* 0x000000ffff159224 */ /* 0x000fc400078e0a15 */
[----:B------:R-:W-:Y:S02]  /*2560*/  @!P6 IMAD.MOV R28, RZ, RZ, -R28 ;  /* 0x000000ffff1ce224 */ /* 0x000fe400078e0a1c */
[----:B------:R-:W-:Y:S02]  /*2570*/  IMAD R12, R9, UR7, RZ ;  /* 0x00000007090c7c24 */ /* 0x000fe4000f8e02ff */
[----:B-1----:R-:W-:Y:S02]  /*2580*/  IMAD R15, R13, UR7, RZ ;  /* 0x000000070d0f7c24 */ /* 0x002fe4000f8e02ff */
[----:B------:R-:W-:Y:S02]  /*2590*/  IMAD R9, R18, UR7, RZ ;  /* 0x0000000712097c24 */ /* 0x000fe4000f8e02ff */
[----:B------:R-:W-:Y:S01]  /*25a0*/  IMAD R18, R6, UR7, RZ ;  /* 0x0000000706127c24 */ /* 0x000fe2000f8e02ff */
[----:B----4-:R-:W-:Y:S01]  /*25b0*/  IADD3 R6, P3, PT, R16, UR14, RZ ;  /* 0x0000000e10067c10 */ /* 0x010fe2000ff7e0ff */
[----:B------:R-:W-:Y:S01]  /*25c0*/  IMAD R17, R4, UR7, RZ ;  /* 0x0000000704117c24 */ /* 0x000fe2000f8e02ff */
[----:B------:R-:W-:-:S02]  /*25d0*/  SEL R11, R5, R11, !P4 ;  /* 0x0000000b050b7207 */ /* 0x000fc40006000000 */
[C---:B------:R-:W-:Y:S02]  /*25e0*/  SEL R8, R5.reuse, R8, !P4 ;  /* 0x0000000805087207 */ /* 0x040fe40006000000 */
[C---:B------:R-:W-:Y:S02]  /*25f0*/  SEL R24, R5.reuse, R24, !P4 ;  /* 0x0000001805187207 */ /* 0x040fe40006000000 */
[C---:B------:R-:W-:Y:S02]  /*2600*/  SEL R20, R5.reuse, R20, !P4 ;  /* 0x0000001405147207 */ /* 0x040fe40006000000 */
[C---:B------:R-:W-:Y:S02]  /*2610*/  SEL R19, R5.reuse, R19, !P4 ;  /* 0x0000001305137207 */ /* 0x040fe40006000000 */
[C---:B------:R-:W-:Y:S02]  /*2620*/  SEL R14, R5.reuse, R14, !P4 ;  /* 0x0000000e050e7207 */ /* 0x040fe40006000000 */
[----:B------:R-:W-:-:S02]  /*2630*/  SEL R7, R5, R7, !P4 ;  /* 0x0000000705077207 */ /* 0x000fc40006000000 */
[C---:B------:R-:W-:Y:S02]  /*2640*/  SEL R28, R5.reuse, R28, !P4 ;  /* 0x0000001c051c7207 */ /* 0x040fe40006000000 */
[----:B------:R-:W-:Y:S01]  /*2650*/  SEL R21, R5, R21, !P4 ;  /* 0x0000001505157207 */ /* 0x000fe20006000000 */
[----:B------:R-:W-:Y:S01]  /*2660*/  IMAD R5, R10, UR7, RZ ;  /* 0x000000070a057c24 */ /* 0x000fe2000f8e02ff */
[----:B------:R-:W-:Y:S01]  /*2670*/  IADD3 R4, P2, PT, R15, UR14, RZ ;  /* 0x0000000e0f047c10 */ /* 0x000fe2000ff5e0ff */
[----:B------:R1:W-:Y:S01]  /*2680*/  STL [R1+0x4b4], R6 ;  /* 0x0004b40601007387 */ /* 0x0003e20000100800 */
[----:B------:R-:W-:-:S03]  /*2690*/  IMAD R11, R11, UR7, RZ ;  /* 0x000000070b0b7c24 */ /* 0x000fc6000f8e02ff */
[----:B------:R2:W-:Y:S01]  /*26a0*/  STL [R1+0x4bc], R4 ;  /* 0x0004bc0401007387 */ /* 0x0005e20000100800 */
[----:B------:R-:W-:Y:S02]  /*26b0*/  IMAD R23, R2, UR11, RZ ;  /* 0x0000000b02177c24 */ /* 0x000fe4000f8e02ff */
[----:B------:R-:W-:Y:S01]  /*26c0*/  IMAD R3, R8, UR7, RZ ;  /* 0x0000000708037c24 */ /* 0x000fe2000f8e02ff */
[----:B-1----:R-:W-:Y:S01]  /*26d0*/  IADD3 R6, P1, PT, R12, UR14, RZ ;  /* 0x0000000e0c067c10 */ /* 0x002fe2000ff3e0ff */
[----:B------:R-:W-:Y:S01]  /*26e0*/  IMAD R24, R24, UR7, RZ ;  /* 0x0000000718187c24 */ /* 0x000fe2000f8e02ff */
[----:B--2---:R-:W-:Y:S01]  /*26f0*/  IADD3 R4, P0, PT, R5, UR14, RZ ;  /* 0x0000000e05047c10 */ /* 0x004fe2000ff1e0ff */
[----:B------:R-:W-:Y:S01]  /*2700*/  IMAD R2, R19, UR7, RZ ;  /* 0x0000000713027c24 */ /* 0x000fe2000f8e02ff */
[----:B------:R-:W-:Y:S01]  /*2710*/  SHF.R.S32.HI R8, RZ, 0x1f, R5 ;  /* 0x0000001fff087819 */ /* 0x000fe20000011405 */
[----:B------:R-:W-:Y:S01]  /*2720*/  IMAD R19, R14, UR7, RZ ;  /* 0x000000070e137c24 */ /* 0x000fe2000f8e02ff */
[----:B------:R-:W-:Y:S01]  /*2730*/  SHF.R.S32.HI R14, RZ, 0x1f, R16 ;  /* 0x0000001fff0e7819 */ /* 0x000fe20000011410 */
[----:B------:R1:W-:Y:S01]  /*2740*/  STL [R1+0x4c4], R6 ;  /* 0x0004c40601007387 */ /* 0x0003e20000100800 */
[----:B------:R-:W-:Y:S01]  /*2750*/  IADD3 R5, P4, PT, R11, UR14, RZ ;  /* 0x0000000e0b057c10 */ /* 0x000fe2000ff9e0ff */
[----:B------:R-:W-:-:S02]  /*2760*/  IMAD R25, R7, UR7, RZ ;  /* 0x0000000707197c24 */ /* 0x000fc4000f8e02ff */
[----:B------:R2:W-:Y:S01]  /*2770*/  STL [R1+0x4cc], R4 ;  /* 0x0004cc0401007387 */ /* 0x0005e20000100800 */
[----:B------:R-:W-:Y:S01]  /*2780*/  SHF.R.S32.HI R7, RZ, 0x1f, R11 ;  /* 0x0000001fff077819 */ /* 0x000fe2000001140b */
[----:B------:R-:W-:Y:S01]  /*2790*/  IMAD R20, R20, UR7, RZ ;  /* 0x0000000714147c24 */ /* 0x000fe2000f8e02ff */
[----:B------:R-:W-:Y:S02]  /*27a0*/  IADD3.X R11, PT, PT, R14, UR15, RZ, P3, !PT ;  /* 0x0000000f0e0b7c10 */ /* 0x000fe40009ffe4ff */
[----:B-1----:R-:W-:Y:S02]  /*27b0*/  SHF.R.S32.HI R6, RZ, 0x1f, R3 ;  /* 0x0000001fff067819 */ /* 0x002fe40000011403 */
[----:B--2---:R-:W-:Y:S02]  /*27c0*/  IADD3 R4, P6, PT, R3, UR14, RZ ;  /* 0x0000000e03047c10 */ /* 0x004fe4000ffde0ff */
[----:B------:R-:W-:Y:S01]  /*27d0*/  IADD3 R3, P5, PT, R24, UR14, RZ ;  /* 0x0000000e18037c10 */ /* 0x000fe2000ffbe0ff */
[----:B------:R-:W-:Y:S01]  /*27e0*/  STL [R1+0x4d4], R5 ;  /* 0x0004d40501007387 */ /* 0x000fe20000100800 */
[----:B------:R-:W-:-:S02]  /*27f0*/  SHF.R.S32.HI R13, RZ, 0x1f, R15 ;  /* 0x0000001fff0d7819 */ /* 0x000fc4000001140f */
[----:B------:R-:W-:Y:S01]  /*2800*/  SHF.R.S32.HI R10, RZ, 0x1f, R12 ;  /* 0x0000001fff0a7819 */ /* 0x000fe2000001140c */
[----:B------:R-:W-:Y:S01]  /*2810*/  STL [R1+0x4dc], R4 ;  /* 0x0004dc0401007387 */ /* 0x000fe20000100800 */
[----:B------:R-:W-:-:S03]  /*2820*/  IADD3 R12, P3, PT, R20, UR14, RZ ;  /* 0x0000000e140c7c10 */ /* 0x000fc6000ff7e0ff */
[----:B------:R-:W-:Y:S04]  /*2830*/  STL [R1+0x4e4], R3 ;  /* 0x0004e40301007387 */ /* 0x000fe80000100800 */
[----:B------:R1:W-:Y:S04]  /*2840*/  STL [R1+0x4b0], R11 ;  /* 0x0004b00b01007387 */ /* 0x0003e80000100800 */
[----:B------:R2:W-:Y:S01]  /*2850*/  STL [R1+0x4ec], R12 ;  /* 0x0004ec0c01007387 */ /* 0x0005e20000100800 */
[----:B-1----:R-:W-:Y:S02]  /*2860*/  IADD3.X R11, PT, PT, R13, UR15, RZ, P2, !PT ;  /* 0x0000000f0d0b7c10 */ /* 0x002fe400097fe4ff */
[----:B------:R-:W-:-:S02]  /*2870*/  SHF.R.S32.HI R3, RZ, 0x1f, R2 ;  /* 0x0000001fff037819 */ /* 0x000fc40000011402 */
[----:B--2---:R-:W-:Y:S01]  /*2880*/  IADD3 R12, P2, PT, R2, UR14, RZ ;  /* 0x0000000e020c7c10 */ /* 0x004fe2000ff5e0ff */
[----:B------:R1:W-:Y:S01]  /*2890*/  STL [R1+0x4b8], R11 ;  /* 0x0004b80b01007387 */ /* 0x0003e20000100800 */
[----:B------:R-:W-:Y:S02]  /*28a0*/  SHF.R.S32.HI R2, RZ, 0x1f, R9 ;  /* 0x0000001fff027819 */ /* 0x000fe40000011409 */
[----:B------:R-:W-:Y:S01]  /*28b0*/  IADD3.X R7, PT, PT, R7, UR15, RZ, P4, !PT ;  /* 0x0000000f07077c10 */ /* 0x000fe2000a7fe4ff */
[----:B------:R-:W-:Y:S01]  /*28c0*/  STL [R1+0x4f4], R12 ;  /* 0x0004f40c01007387 */ /* 0x000fe20000100800 */
[----:B-1----:R-:W-:Y:S02]  /*28d0*/  IADD3.X R11, PT, PT, R10, UR15, RZ, P1, !PT ;  /* 0x0000000f0a0b7c10 */ /* 0x002fe40008ffe4ff */
[----:B------:R-:W-:Y:S02]  /*28e0*/  IADD3 R10, P1, PT, R9, UR14, RZ ;  /* 0x0000000e090a7c10 */ /* 0x000fe4000ff3e0ff */
[----:B------:R-:W-:-:S02]  /*28f0*/  IADD3.X R9, PT, PT, R8, UR15, RZ, P0, !PT ;  /* 0x0000000f08097c10 */ /* 0x000fc400087fe4ff */
[----:B------:R-:W-:Y:S01]  /*2900*/  IADD3 R8, P0, PT, R19, UR14, RZ ;  /* 0x0000000e13087c10 */ /* 0x000fe2000ff1e0ff */
[----:B------:R-:W-:Y:S01]  /*2910*/  STL [R1+0x4c0], R11 ;  /* 0x0004c00b01007387 */ /* 0x000fe20000100800 */
[----:B------:R-:W-:Y:S01]  /*2920*/  IMAD R28, R28, UR7, RZ ;  /* 0x000000071c1c7c24 */ /* 0x000fe2000f8e02ff */
[----:B------:R-:W-:Y:S02]  /*2930*/  SHF.R.S32.HI R5, RZ, 0x1f, R24 ;  /* 0x0000001fff057819 */ /* 0x000fe40000011418 */
[----:B------:R-:W-:Y:S01]  /*2940*/  STL [R1+0x4fc], R10 ;  /* 0x0004fc0a01007387 */ /* 0x000fe20000100800 */
[----:B------:R-:W-:-:S03]  /*2950*/  SHF.R.S32.HI R4, RZ, 0x1f, R20 ;  /* 0x0000001fff047819 */ /* 0x000fc60000011414 */
[----:B------:R1:W-:Y:S04]  /*2960*/  STL [R1+0x4c8], R9 ;  /* 0x0004c80901007387 */ /* 0x0003e80000100800 */
[----:B------:R2:W-:Y:S04]  /*2970*/  STL [R1+0x504], R8 ;  /* 0x0005040801007387 */ /* 0x0005e80000100800 */
[----:B------:R3:W-:Y:S01]  /*2980*/  STL [R1+0x4d0], R7 ;  /* 0x0004d00701007387 */ /* 0x0007e20000100800 */
[----:B-1----:R-:W-:Y:S02]  /*2990*/  IADD3 R9, P4, PT, R18, UR14, RZ ;  /* 0x0000000e12097c10 */ /* 0x002fe4000ff9e0ff */
[----:B--2---:R-:W-:-:S02]  /*29a0*/  IADD3.X R8, PT, PT, R6, UR15, RZ, P6, !PT ;  /* 0x0000000f06087c10 */ /* 0x004fc4000b7fe4ff */
[----:B------:R-:W-:Y:S02]  /*29b0*/  IADD3.X R6, PT, PT, R5, UR15, RZ, P5, !PT ;  /* 0x0000000f05067c10 */ /* 0x000fe4000affe4ff */
[----:B---3--:R-:W-:Y:S01]  /*29c0*/  IADD3 R7, P6, PT, R17, UR14, RZ ;  /* 0x0000000e11077c10 */ /* 0x008fe2000ffde0ff */
[----:B------:R-:W-:Y:S01]  /*29d0*/  STL [R1+0x50c], R9 ;  /* 0x00050c0901007387 */ /* 0x000fe20000100800 */
[----:B------:R-:W-:Y:S01]  /*29e0*/  IADD3 R5, P5, PT, R28, UR14, RZ ;  /* 0x0000000e1c057c10 */ /* 0x000fe2000ffbe0ff */
[----:B------:R-:W-:Y:S01]  /*29f0*/  IMAD R21, R21, UR7, RZ ;  /* 0x0000000715157c24 */ /* 0x000fe2000f8e02ff */
[----:B------:R-:W-:Y:S01]  /*2a00*/  IADD3.X R4, PT, PT, R4, UR15, RZ, P3, !PT ;  /* 0x0000000f04047c10 */ /* 0x000fe20009ffe4ff */
[----:B------:R-:W-:Y:S01]  /*2a10*/  STL [R1+0x4d8], R8 ;  /* 0x0004d80801007387 */ /* 0x000fe20000100800 */
[----:B------:R-:W-:Y:S01]  /*2a20*/  USHF.R.S32.HI UR6, URZ, 0x1f, UR4 ;  /* 0x0000001fff067899 */ /* 0x000fe20008011404 */
[----:B------:R-:W1:Y:S02]  /*2a30*/  LDCU UR7, c[0x0][0x3a8] ;  /* 0x00007500ff0777ac */ /* 0x000e640008000800 */
[----:B------:R-:W-:Y:S04]  /*2a40*/  STL [R1+0x514], R7 ;  /* 0x0005140701007387 */ /* 0x000fe80000100800 */
[----:B------:R2:W-:Y:S04]  /*2a50*/  STL [R1+0x4e0], R6 ;  /* 0x0004e00601007387 */ /* 0x0005e80000100800 */
[----:B------:R3:W-:Y:S04]  /*2a60*/  STL [R1+0x51c], R5 ;  /* 0x00051c0501007387 */ /* 0x0007e80000100800 */
[----:B------:R4:W-:Y:S01]  /*2a70*/  STL [R1+0x4e8], R4 ;  /* 0x0004e80401007387 */ /* 0x0009e20000100800 */
[----:B--2---:R-:W-:-:S02]  /*2a80*/  IADD3 R6, P3, PT, R25, UR14, RZ ;  /* 0x0000000e19067c10 */ /* 0x004fc4000ff7e0ff */
[----:B---3--:R-:W-:Y:S02]  /*2a90*/  IADD3.X R5, PT, PT, R3, UR15, RZ, P2, !PT ;  /* 0x0000000f03057c10 */ /* 0x008fe400097fe4ff */
[----:B------:R-:W-:Y:S02]  /*2aa0*/  IADD3.X R3, PT, PT, R2, UR15, RZ, P1, !PT ;  /* 0x0000000f02037c10 */ /* 0x000fe40008ffe4ff */
[----:B----4-:R-:W-:Y:S01]  /*2ab0*/  IADD3 R4, P2, PT, R21, UR14, RZ ;  /* 0x0000000e15047c10 */ /* 0x010fe2000ff5e0ff */
[----:B------:R-:W-:Y:S01]  /*2ac0*/  STL [R1+0x524], R6 ;  /* 0x0005240601007387 */ /* 0x000fe20000100800 */
[----:B------:R-:W-:-:S03]  /*2ad0*/  SHF.R.S32.HI R2, RZ, 0x1f, R19 ;  /* 0x0000001fff027819 */ /* 0x000fc60000011413 */
[----:B------:R2:W-:Y:S01]  /*2ae0*/  STL [R1+0x4f0], R5 ;  /* 0x0004f00501007387 */ /* 0x0005e20000100800 */
[----:B------:R-:W-:-:S03]  /*2af0*/  IADD3.X R2, PT, PT, R2, UR15, RZ, P0, !PT ;  /* 0x0000000f02027c10 */ /* 0x000fc600087fe4ff */
[----:B------:R3:W-:Y:S04]  /*2b00*/  STL [R1+0x52c], R4 ;  /* 0x00052c0401007387 */ /* 0x0007e80000100800 */
[----:B------:R4:W-:Y:S01]  /*2b10*/  STL [R1+0x4f8], R3 ;  /* 0x0004f80301007387 */ /* 0x0009e20000100800 */
[----:B--2---:R-:W-:Y:S02]  /*2b20*/  SHF.R.S32.HI R5, RZ, 0x1f, R28 ;  /* 0x0000001fff057819 */ /* 0x004fe4000001141c */
[----:B---3--:R-:W-:Y:S02]  /*2b30*/  SHF.R.S32.HI R4, RZ, 0x1f, R17 ;  /* 0x0000001fff047819 */ /* 0x008fe40000011411 */
[----:B----4-:R-:W-:Y:S01]  /*2b40*/  SHF.R.S32.HI R3, RZ, 0x1f, R18 ;  /* 0x0000001fff037819 */ /* 0x010fe20000011412 */
[----:B------:R2:W-:Y:S01]  /*2b50*/  STL [R1+0x500], R2 ;  /* 0x0005000201007387 */ /* 0x0005e20000100800 */
[----:B------:R-:W-:-:S02]  /*2b60*/  IADD3.X R4, PT, PT, R4, UR15, RZ, P6, !PT ;  /* 0x0000000f04047c10 */ /* 0x000fc4000b7fe4ff */
[----:B------:R-:W-:Y:S02]  /*2b70*/  IADD3.X R3, PT, PT, R3, UR15, RZ, P4, !PT ;  /* 0x0000000f03037c10 */ /* 0x000fe4000a7fe4ff */
[----:B------:R-:W-:Y:S02]  /*2b80*/  SHF.R.S32.HI R6, RZ, 0x1f, R25 ;  /* 0x0000001fff067819 */ /* 0x000fe40000011419 */
[----:B------:R-:W-:Y:S02]  /*2b90*/  SHF.R.S32.HI R7, RZ, 0x1f, R21 ;  /* 0x0000001fff077819 */ /* 0x000fe40000011415 */
[----:B--2---:R-:W-:Y:S01]  /*2ba0*/  IADD3.X R2, PT, PT, R5, UR15, RZ, P5, !PT ;  /* 0x0000000f05027c10 */ /* 0x004fe2000affe4ff */
[----:B------:R2:W-:Y:S04]  /*2bb0*/  STL [R1+0x508], R3 ;  /* 0x0005080301007387 */ /* 0x0005e80000100800 */
[----:B------:R-:W-:Y:S04]  /*2bc0*/  STL [R1+0x510], R4 ;  /* 0x0005100401007387 */ /* 0x000fe80000100800 */
[----:B------:R3:W-:Y:S01]  /*2bd0*/  STL [R1+0x518], R2 ;  /* 0x0005180201007387 */ /* 0x0007e20000100800 */
[----:B--2---:R-:W-:-:S02]  /*2be0*/  IADD3.X R3, PT, PT, R6, UR15, RZ, P3, !PT ;  /* 0x0000000f06037c10 */ /* 0x004fc40009ffe4ff */
[----:B---3--:R-:W-:-:S03]  /*2bf0*/  IADD3.X R2, PT, PT, R7, UR15, RZ, P2, !PT ;  /* 0x0000000f07027c10 */ /* 0x008fc600097fe4ff */
[----:B------:R-:W-:Y:S04]  /*2c00*/  STL [R1+0x520], R3 ;  /* 0x0005200301007387 */ /* 0x000fe80000100800 */
        /* <DEDUP_REMOVED lines=232> */
[----:B------:R-:W3:Y:S03]  /*3a90*/  S2R R29, SR_TID.X ;  /* 0x00000000001d7919 */ /* 0x000ee60000002100 */
        /* <DEDUP_REMOVED lines=25> */
[----:B---3--:R-:W-:-:S02]  /*3c30*/  SHF.R.S32.HI R25, RZ, 0x7, R29 ;  /* 0x00000007ff197819 */ /* 0x008fc4000001141d */
[----:B--2---:R-:W-:Y:S02]  /*3c40*/  LOP3.LUT R2, R29, 0x1f, RZ, 0xc0, !PT ;  /* 0x0000001f1d027812 */ /* 0x004fe400078ec0ff */
[----:B------:R-:W-:-:S03]  /*3c50*/  SGXT R25, R25, 0x1 ;  /* 0x000000011919781a */ /* 0x000fc60000000200 */
[----:B------:R-:W-:Y:S01]  /*3c60*/  IMAD R2, R2, UR10, RZ ;  /* 0x0000000a02027c24 */ /* 0x000fe2000f8e02ff */
[----:B------:R-:W-:Y:S02]  /*3c70*/  IADD3 R24, P1, PT, R23, UR12, RZ ;  /* 0x0000000c17187c10 */ /* 0x000fe4000ff3e0ff */
[----:B------:R-:W-:Y:S01]  /*3c80*/  LOP3.LUT R25, R25, 0x90, RZ, 0xc0, !PT ;  /* 0x0000009019197812 */ /* 0x000fe200078ec0ff */
[----:B------:R-:W-:Y:S01]  /*3c90*/  ULEA.HI UR6, UR6, UR4, URZ, 0x5 ;  /* 0x0000000406067291 */ /* 0x000fe2000f8f28ff */
[----:B------:R-:W-:Y:S01]  /*3ca0*/  SHF.R.S32.HI R2, RZ, 0x1f, R2 ;  /* 0x0000001fff027819 */ /* 0x000fe20000011402 */
[----:B------:R-:W-:Y:S01]  /*3cb0*/  USHF.L.U32 UR4, UR10, 0x5, URZ ;  /* 0x000000050a047899 */ /* 0x000fe200080006ff */
[----:B------:R-:W-:Y:S02]  /*3cc0*/  LEA.HI.X.SX32 R23, R23, UR13, 0x1, P1 ;  /* 0x0000000d17177c11 */ /* 0x000fe400088f0eff */
[----:B------:R-:W-:Y:S02]  /*3cd0*/  LOP3.LUT R25, R25, 0x17f, R29, 0x78, !PT ;  /* 0x0000017f19197812 */ /* 0x000fe400078e781d */
[----:B------:R-:W-:-:S02]  /*3ce0*/  LOP3.LUT R4, R0, 0x410, RZ, 0x3c, !PT ;  /* 0x0000041000047812 */ /* 0x000fc400078e3cff */
[C---:B------:R-:W-:Y:S02]  /*3cf0*/  LOP3.LUT R3, R0.reuse, 0x40, RZ, 0x3c, !PT ;  /* 0x0000004000037812 */ /* 0x040fe400078e3cff */
[----:B------:R-:W-:Y:S01]  /*3d00*/  LOP3.LUT R2, R0, 0x450, RZ, 0x3c, !PT ;  /* 0x0000045000027812 */ /* 0x000fe200078e3cff */
[----:B------:R-:W-:Y:S02]  /*3d10*/  USHF.R.S32.HI UR6, URZ, 0x5, UR6 ;  /* 0x00000005ff067899 */ /* 0x000fe40008011406 */
[----:B01----:R-:W-:-:S12]  /*3d20*/  USHF.R.S32.HI UR10, URZ, 0x1f, UR4 ;  /* 0x0000001fff0a7899 */ /* 0x003fd80008011404 */
.L_x_2:
[----:B------:R0:W-:Y:S01]  /*3d30*/  STL [R1+0xd8c], R19 ;  /* 0x000d8c1301007387 */ /* 0x0001e20000100800 */
[C---:B-----5:R-:W-:Y:S01]  /*3d40*/  ISETP.GT.AND P1, PT, R22.reuse, RZ, PT ;  /* 0x000000ff1600720c */ /* 0x060fe20003f24270 */
[----:B------:R-:W1:Y:S01]  /*3d50*/  LDC R6, c[0x0][0x3a8] ;  /* 0x0000ea00ff067b82 */ /* 0x000e620000000800 */
[----:B------:R-:W-:Y:S01]  /*3d60*/  ISETP.GT.AND P4, PT, R22, 0x1, PT ;  /* 0x000000011600780c */ /* 0x000fe20003f84270 */
[----:B------:R2:W-:Y:S01]  /*3d70*/  STL [R1+0xd88], R18 ;  /* 0x000d881201007387 */ /* 0x0005e20000100800 */
[----:B------:R-:W-:Y:S01]  /*3d80*/  IADD3 R4, P2, PT, R24, UR7, RZ ;  /* 0x0000000718047c10 */ /* 0x000fe2000ff5e0ff */
[----:B------:R-:W3:Y:S01]  /*3d90*/  LDCU UR12, c[0x0][0x3ac] ;  /* 0x00007580ff0c77ac */ /* 0x000ee20008000800 */
[----:B------:R-:W-:Y:S01]  /*3da0*/  ISETP.GT.AND P0, PT, R22, 0x2, PT ;  /* 0x000000021600780c */ /* 0x000fe20003f04270 */
[----:B------:R-:W-:Y:S01]  /*3db0*/  STL [R1+0xd84], R17 ;  /* 0x000d841101007387 */ /* 0x000fe20000100800 */
[----:B0-----:R-:W-:Y:S01]  /*3dc0*/  PRMT R19, RZ, 0x7610, R19 ;  /* 0x00007610ff137816 */ /* 0x001fe20000000013 */
[----:B------:R-:W0:Y:S02]  /*3dd0*/  LDCU UR11, c[0x0][0x3ac] ;  /* 0x00007580ff0b77ac */ /* 0x000e240008000800 */
[----:B------:R-:W-:Y:S02]  /*3de0*/  STL [R1+0xd80], R16 ;  /* 0x000d801001007387 */ /* 0x000fe40000100800 */
[----:B------:R-:W-:Y:S01]  /*3df0*/  @P1 IMAD.MOV.U32 R2, RZ, RZ, R24 ;  /* 0x000000ffff021224 */ /* 0x000fe200078e0018 */
[----:B--2---:R-:W-:Y:S01]  /*3e00*/  PRMT R18, RZ, 0x7610, R18 ;  /* 0x00007610ff127816 */ /* 0x004fe20000000012 */
[----:B------:R-:W-:Y:S01]  /*3e10*/  STL [R1+0xd7c], R15 ;  /* 0x000d7c0f01007387 */ /* 0x000fe20000100800 */
[----:B------:R-:W-:-:S03]  /*3e20*/  @P1 IMAD.MOV.U32 R3, RZ, RZ, R23 ;  /* 0x000000ffff031224 */ /* 0x000fc600078e0017 */
[----:B------:R-:W-:Y:S04]  /*3e30*/  STL [R1+0xd78], R14 ;  /* 0x000d780e01007387 */ /* 0x000fe80000100800 */
[----:B------:R-:W-:Y:S01]  /*3e40*/  STL [R1+0xd74], R13 ;  /* 0x000d740d01007387 */ /* 0x000fe20000100800 */
[----:B-1----:R-:W-:-:S03]  /*3e50*/  IMAD.SHL.U32 R7, R6, 0x2, RZ ;  /* 0x0000000206077824 */ /* 0x002fc600078e00ff */
[----:B------:R-:W-:Y:S04]  /*3e60*/  STL [R1+0xd70], R12 ;  /* 0x000d700c01007387 */ /* 0x000fe80000100800 */
[----:B------:R-:W-:Y:S04]  /*3e70*/  STL [R1+0xd6c], R11 ;  /* 0x000d6c0b01007387 */ /* 0x000fe80000100800 */
[----:B------:R-:W-:Y:S04]  /*3e80*/  STL [R1+0xd68], R10 ;  /* 0x000d680a01007387 */ /* 0x000fe80000100800 */
[----:B------:R-:W-:Y:S04]  /*3e90*/  STL [R1+0xd64], R9 ;  /* 0x000d640901007387 */ /* 0x000fe80000100800 */
[----:B------:R-:W-:Y:S04]  /*3ea0*/  STL [R1+0xd60], R8 ;  /* 0x000d600801007387 */ /* 0x000fe80000100800 */
[----:B------:R-:W-:Y:S04]  /*3eb0*/  STL [R1+0xd40], R0 ;  /* 0x000d400001007387 */ /* 0x000fe80000100800 */
[----:B------:R-:W-:Y:S04]  /*3ec0*/  STL [R1+0xcac], R25 ;  /* 0x000cac1901007387 */ /* 0x000fe80000100800 */
[----:B------:R1:W-:Y:S04]  /*3ed0*/  STL [R1+0x674], R26 ;  /* 0x0006741a01007387 */ /* 0x0003e80000100800 */
[----:B------:R2:W4:Y:S01]  /*3ee0*/  @P1 LDG.E.U8 R19, desc[UR8][R2.64] ;  /* 0x0000000802131981 */ /* 0x000522000c1e1100 */
[----:B-1----:R-:W1:Y:S02]  /*3ef0*/  LDC R26, c[0x0][0x3a8] ;  /* 0x0000ea00ff1a7b82 */ /* 0x002e640000000800 */
[----:B-1----:R-:W-:-:S05]  /*3f00*/  LEA.HI.X.SX32 R5, R26, R23, 0x1, P2 ;  /* 0x000000171a057211 */ /* 0x002fca00010f0eff */
[----:B------:R1:W3:Y:S01]  /*3f10*/  @P4 LDG.E.U8 R18, desc[UR8][R4.64] ;  /* 0x0000000804124981 */ /* 0x0002e2000c1e1100 */
[----:B--2---:R-:W-:-:S04]  /*3f20*/  IADD3 R2, P2, PT, R7, R24, RZ ;  /* 0x0000001807027210 */ /* 0x004fc80007f5e0ff */
[----:B------:R-:W-:Y:S02]  /*3f30*/  LEA.HI.X.SX32 R3, R7, R23, 0x1, P2 ;  /* 0x0000001707037211 */ /* 0x000fe400010f0eff */
[----:B------:R-:W2:Y:S01]  /*3f40*/  LDC R7, c[0x0][0x3a8] ;  /* 0x0000ea00ff077b82 */ /* 0x000ea20000000800 */
[----:B------:R-:W-:Y:S01]  /*3f50*/  IMAD R6, R6, 0x3, RZ ;  /* 0x0000000306067824 */ /* 0x000fe200078e02ff */
[----:B------:R-:W-:-:S04]  /*3f60*/  PRMT R17, RZ, 0x7610, R17 ;  /* 0x00007610ff117816 */ /* 0x000fc80000000011 */
[C---:B-1----:R-:W-:Y:S02]  /*3f70*/  IADD3 R4, P1, PT, R6.reuse, R24, RZ ;  /* 0x0000001806047210 */ /* 0x042fe40007f3e0ff */
[----:B------:R1:W3:Y:S02]  /*3f80*/  @P0 LDG.E.U8 R17, desc[UR8][R2.64] ;  /* 0x0000000802110981 */ /* 0x0002e4000c1e1100 */
[----:B------:R-:W-:Y:S01]  /*3f90*/  LEA.HI.X.SX32 R5, R6, R23, 0x1, P1 ;  /* 0x0000001706057211 */ /* 0x000fe200008f0eff */
[----:B--2---:R-:W-:-:S05]  /*3fa0*/  IMAD.SHL.U32 R6, R7, 0x4, RZ ;  /* 0x0000000407067824 */ /* 0x004fca00078e00ff */
[----:B-1----:R-:W-:-:S04]  /*3fb0*/  IADD3 R2, P0, PT, R6, R24, RZ ;  /* 0x0000001806027210 */ /* 0x002fc80007f1e0ff */
[----:B------:R-:W-:Y:S02]  /*3fc0*/  LEA.HI.X.SX32 R3, R6, R23, 0x1, P0 ;  /* 0x0000001706037211 */ /* 0x000fe400000f0eff */
[----:B------:R-:W1:Y:S01]  /*3fd0*/  LDC R6, c[0x0][0x3a8] ;  /* 0x0000ea00ff067b82 */ /* 0x000e620000000800 */
[C---:B------:R-:W-:Y:S02]  /*3fe0*/  ISETP.GT.AND P3, PT, R22.reuse, 0x3, PT ;  /* 0x000000031600780c */ /* 0x040fe40003f64270 */
[----:B------:R-:W-:Y:S01]  /*3ff0*/  PRMT R16, RZ, 0x7610, R16 ;  /* 0x00007610ff107816 */ /* 0x000fe20000000010 */
[----:B------:R-:W-:Y:S01]  /*4000*/  IMAD R7, R7, 0x5, RZ ;  /* 0x0000000507077824 */ /* 0x000fe200078e02ff */
[----:B------:R-:W-:Y:S02]  /*4010*/  ISETP.GT.AND P2, PT, R22, 0x4, PT ;  /* 0x000000041600780c */ /* 0x000fe40003f44270 */
[----:B------:R-:W-:-:S07]  /*4020*/  PRMT R15, RZ, 0x7610, R15 ;  /* 0x00007610ff0f7816 */ /* 0x000fce000000000f */
[----:B------:R2:W3:Y:S04]  /*4030*/  @P3 LDG.E.U8 R16, desc[UR8][R4.64] ;  /* 0x0000000804103981 */ /* 0x0004e8000c1e1100 */
[----:B------:R0:W3:Y:S01]  /*4040*/  @P2 LDG.E.U8 R15, desc[UR8][R2.64] ;  /* 0x00000008020f2981 */ /* 0x0000e2000c1e1100 */
[----:B--2---:R-:W-:-:S04]  /*4050*/  IADD3 R4, P3, PT, R7, R24, RZ ;  /* 0x0000001807047210 */ /* 0x004fc80007f7e0ff */
[----:B------:R-:W-:Y:S01]  /*4060*/  LEA.HI.X.SX32 R5, R7, R23, 0x1, P3 ;  /* 0x0000001707057211 */ /* 0x000fe200018f0eff */
[----:B-1----:R-:W-:-:S05]  /*4070*/  IMAD R7, R6, 0x6, RZ ;  /* 0x0000000606077824 */ /* 0x002fca00078e02ff */
[----:B0-----:R-:W-:-:S04]  /*4080*/  IADD3 R2, P4, PT, R7, R24, RZ ;  /* 0x0000001807027210 */ /* 0x001fc80007f9e0ff */
[----:B------:R-:W-:Y:S02]  /*4090*/  LEA.HI.X.SX32 R3, R7, R23, 0x1, P4 ;  /* 0x0000001707037211 */ /* 0x000fe400020f0eff */
[----:B------:R-:W0:Y:S01]  /*40a0*/  LDC R7, c[0x0][0x3a8] ;  /* 0x0000ea00ff077b82 */ /* 0x000e220000000800 */
[----:B------:R-:W-:Y:S02]  /*40b0*/  ISETP.GT.AND P1, PT, R22, 0x5, PT ;  /* 0x000000051600780c */ /* 0x000fe40003f24270 */
[----:B------:R-:W-:Y:S01]  /*40c0*/  PRMT R14, RZ, 0x7610, R14 ;  /* 0x00007610ff0e7816 */ /* 0x000fe2000000000e */
[----:B------:R-:W-:Y:S01]  /*40d0*/  IMAD R6, R6, 0x7, RZ ;  /* 0x0000000706067824 */ /* 0x000fe200078e02ff */
[----:B------:R-:W-:Y:S02]  /*40e0*/  ISETP.GT.AND P0, PT, R22, 0x6, PT ;  /* 0x000000061600780c */ /* 0x000fe40003f04270 */
[----:B------:R-:W-:-:S07]  /*40f0*/  PRMT R13, RZ, 0x7610, R13 ;  /* 0x00007610ff0d7816 */ /* 0x000fce000000000d */
[----:B------:R1:W2:Y:S04]  /*4100*/  @P1 LDG.E.U8 R14, desc[UR8][R4.64] ;  /* 0x00000008040e1981 */ /* 0x0002a8000c1e1100 */
[----:B------:R0:W2:Y:S01]  /*4110*/  @P0 LDG.E.U8 R13, desc[UR8][R2.64] ;  /* 0x00000008020d0981 */ /* 0x0000a2000c1e1100 */
[----:B-1----:R-:W-:-:S04]  /*4120*/  IADD3 R4, P3, PT, R6, R24, RZ ;  /* 0x0000001806047210 */ /* 0x002fc80007f7e0ff */
[----:B------:R-:W-:Y:S01]  /*4130*/  LEA.HI.X.SX32 R5, R6, R23, 0x1, P3 ;  /* 0x0000001706057211 */ /* 0x000fe200018f0eff */
[----:B0-----:R-:W-:-:S05]  /*4140*/  IMAD.SHL.U32 R6, R7, 0x8, RZ ;  /* 0x0000000807067824 */ /* 0x001fca00078e00ff */
[----:B------:R-:W-:-:S04]  /*4150*/  IADD3 R2, P4, PT, R6, R24, RZ ;  /* 0x0000001806027210 */ /* 0x000fc80007f9e0ff */
[----:B------:R-:W-:Y:S02]  /*4160*/  LEA.HI.X.SX32 R3, R6, R23, 0x1, P4 ;  /* 0x0000001706037211 */ /* 0x000fe400020f0eff */
[----:B------:R-:W0:Y:S01]  /*4170*/  LDC R6, c[0x0][0x3a8] ;  /* 0x0000ea00ff067b82 */ /* 0x000e220000000800 */
[C---:B------:R-:W-:Y:S02]  /*4180*/  ISETP.GT.AND P2, PT, R22.reuse, 0x7, PT ;  /* 0x000000071600780c */ /* 0x040fe40003f44270 */
[----:B------:R-:W-:Y:S01]  /*4190*/  PRMT R12, RZ, 0x7610, R12 ;  /* 0x00007610ff0c7816 */ /* 0x000fe2000000000c */
[----:B------:R-:W-:Y:S01]  /*41a0*/  IMAD R7, R7, 0x9, RZ ;  /* 0x0000000907077824 */ /* 0x000fe200078e02ff */
[C---:B------:R-:W-:Y:S02]  /*41b0*/  ISETP.GT.AND P1, PT, R22.reuse, 0x8, PT ;  /* 0x000000081600780c */ /* 0x040fe40003f24270 */
[----:B------:R-:W-:Y:S02]  /*41c0*/  ISETP.GT.AND P0, PT, R22, 0x9, PT ;  /* 0x000000091600780c */ /* 0x000fe40003f04270 */
[----:B------:R-:W-:-:S05]  /*41d0*/  PRMT R11, RZ, 0x7610, R11 ;  /* 0x00007610ff0b7816 */ /* 0x000fca000000000b */
[----:B------:R1:W2:Y:S01]  /*41e0*/  @P2 LDG.E.U8 R12, desc[UR8][R4.64] ;  /* 0x00000008040c2981 */ /* 0x0002a2000c1e1100 */
[----:B------:R-:W-:Y:S02]  /*41f0*/  PRMT R10, RZ, 0x7610, R10 ;  /* 0x00007610ff0a7816 */ /* 0x000fe4000000000a */
[----:B------:R-:W-:Y:S01]  /*4200*/  ISETP.GT.AND P2, PT, R22, 0xa, PT ;  /* 0x0000000a1600780c */ /* 0x000fe20003f44270 */
[----:B------:R0:W2:Y:S01]  /*4210*/  @P1 LDG.E.U8 R11, desc[UR8][R2.64] ;  /* 0x00000008020b1981 */ /* 0x0000a2000c1e1100 */
[----:B-1----:R-:W-:-:S04]  /*4220*/  IADD3 R4, P3, PT, R7, R24, RZ ;  /* 0x0000001807047210 */ /* 0x002fc80007f7e0ff */
[-C--:B------:R-:W-:Y:S01]  /*4230*/  LEA.HI.X.SX32 R5, R7, R23.reuse, 0x1, P3 ;  /* 0x0000001707057211 */ /* 0x080fe200018f0eff */
[----:B0-----:R-:W-:Y:S01]  /*4240*/  IMAD R7, R6, 0xa, RZ ;  /* 0x0000000a06077824 */ /* 0x001fe200078e02ff */
[----:B------:R-:W-:Y:S01]  /*4250*/  ISETP.GT.AND P1, PT, R22, 0xb, PT ;  /* 0x0000000b1600780c */ /* 0x000fe20003f24270 */
[----:B------:R-:W-:Y:S02]  /*4260*/  IMAD R6, R6, 0xb, RZ ;  /* 0x0000000b06067824 */ /* 0x000fe400078e02ff */
[----:B------:R0:W2:Y:S01]  /*4270*/  @P0 LDG.E.U8 R10, desc[UR8][R4.64] ;  /* 0x00000008040a0981 */ /* 0x0000a2000c1e1100 */
[C---:B------:R-:W-:Y:S02]  /*4280*/  IADD3 R2, P4, PT, R7.reuse, R24, RZ ;  /* 0x0000001807027210 */ /* 0x040fe40007f9e0ff */
[----:B------:R-:W-:Y:S02]  /*4290*/  PRMT R9, RZ, 0x7610, R9 ;  /* 0x00007610ff097816 */ /* 0x000fe40000000009 */
[----:B------:R-:W-:-:S02]  /*42a0*/  LEA.HI.X.SX32 R3, R7, R23, 0x1, P4 ;  /* 0x0000001707037211 */ /* 0x000fc400020f0eff */
[----:B------:R-:W-:Y:S01]  /*42b0*/  PRMT R25, RZ, 0x7610, R25 ;  /* 0x00007610ff197816 */ /* 0x000fe20000000019 */
[----:B------:R-:W1:Y:S01]  /*42c0*/  LDC R7, c[0x0][0x3a8] ;  /* 0x0000ea00ff077b82 */ /* 0x000e620000000800 */
[C---:B0-----:R-:W-:Y:S01]  /*42d0*/  IADD3 R4, P3, PT, R6.reuse, R24, RZ ;  /* 0x0000001806047210 */ /* 0x041fe20007f7e0ff */
[----:B------:R0:W2:Y:S03]  /*42e0*/  @P2 LDG.E.U8 R9, desc[UR8][R2.64] ;  /* 0x0000000802092981 */ /* 0x0000a6000c1e1100 */
[----:B------:R-:W-:-:S05]  /*42f0*/  LEA.HI.X.SX32 R5, R6, R23, 0x1, P3 ;  /* 0x0000001706057211 */ /* 0x000fca00018f0eff */
[----:B------:R0:W2:Y:S01]  /*4300*/  @P1 LDG.E.U8 R25, desc[UR8][R4.64] ;  /* 0x0000000804191981 */ /* 0x0000a2000c1e1100 */
[----:B-1----:R-:W-:-:S05]  /*4310*/  IMAD R6, R7, 0xc, RZ ;  /* 0x0000000c07067824 */ /* 0x002fca00078e02ff */
[----:B0-----:R-:W-:-:S04]  /*4320*/  IADD3 R2, P4, PT, R6, R24, RZ ;  /* 0x0000001806027210 */ /* 0x001fc80007f9e0ff */
[----:B------:R-:W-:Y:S02]  /*4330*/  LEA.HI.X.SX32 R3, R6, R23, 0x1, P4 ;  /* 0x0000001706037211 */ /* 0x000fe400020f0eff */
[----:B------:R-:W0:Y:S01]  /*4340*/  LDC R6, c[0x0][0x3a8] ;  /* 0x0000ea00ff067b82 */ /* 0x000e220000000800 */
[----:B------:R-:W-:Y:S01]  /*4350*/  IMAD R7, R7, 0xd, RZ ;  /* 0x0000000d07077824 */ /* 0x000fe200078e02ff */
[----:B------:R-:W-:-:S04]  /*4360*/  ISETP.GT.AND P0, PT, R22, 0xc, PT ;  /* 0x0000000c1600780c */ /* 0x000fc80003f04270 */
[C---:B------:R-:W-:Y:S02]  /*4370*/  IADD3 R4, P3, PT, R7.reuse, R24, RZ ;  /* 0x0000001807047210 */ /* 0x040fe40007f7e0ff */
[----:B------:R-:W-:Y:S02]  /*4380*/  PRMT R8, RZ, 0x7610, R8 ;  /* 0x00007610ff087816 */ /* 0x000fe40000000008 */
[----:B------:R-:W-:Y:S02]  /*4390*/  LEA.HI.X.SX32 R5, R7, R23, 0x1, P3 ;  /* 0x0000001707057211 */ /* 0x000fe400018f0eff */
[----:B------:R-:W-:-:S03]  /*43a0*/  ISETP.GT.AND P1, PT, R22, 0xe, PT ;  /* 0x0000000e1600780c */ /* 0x000fc60003f24270 */
[----:B------:R1:W2:Y:S01]  /*43b0*/  @P0 LDG.E.U8 R8, desc[UR8][R2.64] ;  /* 0x0000000802080981 */ /* 0x0002a2000c1e1100 */
[----:B------:R-:W-:Y:S01]  /*43c0*/  PRMT R0, RZ, 0x7610, R0 ;  /* 0x00007610ff007816 */ /* 0x000fe20000000000 */
[----:B0-----:R-:W-:-:S05]  /*43d0*/  IMAD R7, R6, 0xe, RZ ;  /* 0x0000000e06077824 */ /* 0x001fca00078e02ff */
[----:B-1----:R-:W-:-:S04]  /*43e0*/  IADD3 R2, P4, PT, R7, R24, RZ ;  /* 0x0000001807027210 */ /* 0x002fc80007f9e0ff */
[----:B------:R-:W-:Y:S02]  /*43f0*/  LEA.HI.X.SX32 R3, R7, R23, 0x1, P4 ;  /* 0x0000001707037211 */ /* 0x000fe400020f0eff */
[----:B------:R-:W0:Y:S03]  /*4400*/  LDC R7, c[0x0][0x3a8] ;  /* 0x0000ea00ff077b82 */ /* 0x000e260000000800 */
[----:B------:R-:W2:Y:S04]  /*4410*/  @P1 LDG.E.U8 R0, desc[UR8][R2.64] ;  /* 0x0000000802001981 */ /* 0x000ea8000c1e1100 */
[----:B----4-:R1:W-:Y:S04]  /*4420*/  STL [R1+0x38], R19 ;  /* 0x0000381301007387 */ /* 0x0103e80000100800 */
[----:B-1----:R-:W4:Y:S04]  /*4430*/  LDL.LU R19, [R1+0xd8c] ;  /* 0x000d8c0001137983 */ /* 0x002f280000300800 */
[----:B---3--:R1:W-:Y:S04]  /*4440*/  STL [R1+0x34], R18 ;  /* 0x0000341201007387 */ /* 0x0083e80000100800 */
[----:B-1----:R-:W3:Y:S04]  /*4450*/  LDL.LU R18, [R1+0xd88] ;  /* 0x000d880001127983 */ /* 0x002ee80000300800 */
[----:B------:R1:W-:Y:S04]  /*4460*/  STL [R1+0x30], R17 ;  /* 0x0000301101007387 */ /* 0x0003e80000100800 */
[----:B-1----:R-:W3:Y:S01]  /*4470*/  LDL.LU R17, [R1+0xd84] ;  /* 0x000d840001117983 */ /* 0x002ee20000300800 */
[----:B------:R-:W-:Y:S01]  /*4480*/  ISETP.GT.AND P2, PT, R22, 0xd, PT ;  /* 0x0000000d1600780c */ /* 0x000fe20003f44270 */
[----:B------:R-:W-:-:S02]  /*4490*/  IMAD.SHL.U32 R6, R6, 0x10, RZ ;  /* 0x0000001006067824 */ /* 0x000fc400078e00ff */
[----:B------:R1:W-:Y:S04]  /*44a0*/  STL [R1+0x2c], R16 ;  /* 0x00002c1001007387 */ /* 0x0003e80000100800 */
[----:B-1----:R-:W3:Y:S04]  /*44b0*/  LDL.LU R16, [R1+0xd80] ;  /* 0x000d800001107983 */ /* 0x002ee80000300800 */
[----:B------:R1:W-:Y:S04]  /*44c0*/  STL [R1+0x28], R15 ;  /* 0x0000280f01007387 */ /* 0x0003e80000100800 */
[----:B-1----:R-:W3:Y:S04]  /*44d0*/  LDL.LU R15, [R1+0xd7c] ;  /* 0x000d7c00010f7983 */ /* 0x002ee80000300800 */
[----:B--2---:R1:W-:Y:S04]  /*44e0*/  STL [R1+0x24], R14 ;  /* 0x0000240e01007387 */ /* 0x0043e80000100800 */
[----:B-1----:R-:W2:Y:S04]  /*44f0*/  LDL.LU R14, [R1+0xd78] ;  /* 0x000d7800010e7983 */ /* 0x002ea80000300800 */
[----:B------:R1:W-:Y:S04]  /*4500*/  STL [R1+0x20], R13 ;  /* 0x0000200d01007387 */ /* 0x0003e80000100800 */
        /* <DEDUP_REMOVED lines=9> */
[----:B------:R1:W-:Y:S02]  /*45a0*/  STL [R1+0xd44], R25 ;  /* 0x000d441901007387 */ /* 0x0003e40000100800 */
[----:B-1----:R-:W-:-:S06]  /*45b0*/  PRMT R25, RZ, 0x7610, R25 ;  /* 0x00007610ff197816 */ /* 0x002fcc0000000019 */
[----:B------:R1:W2:Y:S02]  /*45c0*/  @P2 LDG.E.U8 R25, desc[UR8][R4.64] ;  /* 0x0000000804192981 */ /* 0x0002a4000c1e1100 */
[----:B-1----:R-:W-:-:S04]  /*45d0*/  IADD3 R4, P3, PT, R6, R24, RZ ;  /* 0x0000001806047210 */ /* 0x002fc80007f7e0ff */
[----:B------:R-:W-:Y:S01]  /*45e0*/  LEA.HI.X.SX32 R5, R6, R23, 0x1, P3 ;  /* 0x0000001706057211 */ /* 0x000fe200018f0eff */
[----:B0-----:R-:W-:-:S05]  /*45f0*/  IMAD R6, R7, 0x11, RZ ;  /* 0x0000001107067824 */ /* 0x001fca00078e02ff */
[----:B------:R-:W-:-:S04]  /*4600*/  IADD3 R2, P4, PT, R6, R24, RZ ;  /* 0x0000001806027210 */ /* 0x000fc80007f9e0ff */
[----:B------:R-:W-:Y:S02]  /*4610*/  LEA.HI.X.SX32 R3, R6, R23, 0x1, P4 ;  /* 0x0000001706037211 */ /* 0x000fe400020f0eff */
[----:B------:R-:W0:Y:S01]  /*4620*/  LDC R6, c[0x0][0x3a8] ;  /* 0x0000ea00ff067b82 */ /* 0x000e220000000800 */
[C---:B------:R-:W-:Y:S02]  /*4630*/  ISETP.GT.AND P0, PT, R22.reuse, 0x10, PT ;  /* 0x000000101600780c */ /* 0x040fe40003f04270 */
        /* <DEDUP_REMOVED lines=8> */
[----:B0-----:R-:W-:-:S05]  /*46c0*/  IMAD R7, R6, 0x13, RZ ;  /* 0x0000001306077824 */ /* 0x001fca00078e02ff */
[----:B------:R-:W-:-:S04]  /*46d0*/  IADD3 R2, P4, PT, R7, R24, RZ ;  /* 0x0000001807027210 */ /* 0x000fc80007f9e0ff */
[----:B------:R-:W-:Y:S02]  /*46e0*/  LEA.HI.X.SX32 R3, R7, R23, 0x1, P4 ;  /* 0x0000001707037211 */ /* 0x000fe400020f0eff */
[----:B------:R-:W0:Y:S01]  /*46f0*/  LDC R7, c[0x0][0x3a8] ;  /* 0x0000ea00ff077b82 */ /* 0x000e220000000800 */
[C---:B------:R-:W-:Y:S02]  /*4700*/  ISETP.GT.AND P1, PT, R22.reuse, 0x12, PT ;  /* 0x000000121600780c */ /* 0x040fe40003f24270 */
[----:B------:R-:W-:Y:S02]  /*4710*/  ISETP.GT.AND P0, PT, R22, 0x13, PT ;  /* 0x000000131600780c */ /* 0x000fe40003f04270 */
[----:B------:R-:W-:Y:S01]  /*4720*/  PRMT R27, RZ, 0x7610, R27 ;  /* 0x00007610ff1b7816 */ /* 0x000fe2000000001b */
[----:B------:R-:W-:Y:S01]  /*4730*/  IMAD R6, R6, 0x14, RZ ;  /* 0x0000001406067824 */ /* 0x000fe200078e02ff */
[----:B------:R-:W-:Y:S02]  /*4740*/  ISETP.GT.AND P2, PT, R22, 0x14, PT ;  /* 0x000000141600780c */ /* 0x000fe40003f44270 */
[----:B------:R-:W-:Y:S01]  /*4750*/  PRMT R21, RZ, 0x7610, R21 ;  /* 0x00007610ff157816 */ /* 0x000fe20000000015 */
[----:B------:R1:W-:Y:S04]  /*4760*/  STL [R1+0x4], R8 ;  /* 0x0000040801007387 */ /* 0x0003e80000100800 */
[----:B------:R4:W2:Y:S01]  /*4770*/  @P1 LDG.E.U8 R27, desc[UR8][R4.64] ;  /* 0x00000008041b1981 */ /* 0x0008a2000c1e1100 */
[----:B------:R-:W-:-:S02]  /*4780*/  PRMT R20, RZ, 0x7610, R20 ;  /* 0x00007610ff147816 */ /* 0x000fc40000000014 */
[----:B------:R-:W-:Y:S01]  /*4790*/  ISETP.GT.AND P1, PT, R22, 0x15, PT ;  /* 0x000000151600780c */ /* 0x000fe20003f24270 */
[----:B------:R0:W2:Y:S04]  /*47a0*/  @P0 LDG.E.U8 R21, desc[UR8][R2.64] ;  /* 0x0000000802150981 */ /* 0x0000a8000c1e1100 */
[----:B-1----:R-:W2:Y:S01]  /*47b0*/  LDL.LU R8, [R1+0xd60] ;  /* 0x000d600001087983 */ /* 0x002ea20000300800 */
[----:B----4-:R-:W-:-:S03]  /*47c0*/  IADD3 R4, P3, PT, R6, R24, RZ ;  /* 0x0000001806047210 */ /* 0x010fc60007f7e0ff */
[----:B------:R1:W-:Y:S01]  /*47d0*/  STL [R1+0xd48], R0 ;  /* 0x000d480001007387 */ /* 0x0003e20000100800 */
[----:B------:R-:W-:Y:S01]  /*47e0*/  LEA.HI.X.SX32 R5, R6, R23, 0x1, P3 ;  /* 0x0000001706057211 */ /* 0x000fe200018f0eff */
[----:B0-----:R-:W-:Y:S01]  /*47f0*/  IMAD R6, R7, 0x15, RZ ;  /* 0x0000001507067824 */ /* 0x001fe200078e02ff */
[----:B------:R-:W-:-:S03]  /*4800*/  ISETP.GT.AND P0, PT, R22, 0x16, PT ;  /* 0x000000161600780c */ /* 0x000fc60003f04270 */
[----:B------:R0:W4:Y:S01]  /*4810*/  @P2 LDG.E.U8 R20, desc[UR8][R4.64] ;  /* 0x0000000804142981 */ /* 0x000122000c1e1100 */
[----:B-1----:R-:W-:Y:S01]  /*4820*/  IMAD R0, R7, 0x16, RZ ;  /* 0x0000001607007824 */ /* 0x002fe200078e02ff */
[-C--:B------:R-:W-:Y:S01]  /*4830*/  IADD3 R2, P4, PT, R6, R24.reuse, RZ ;  /* 0x0000001806027210 */ /* 0x080fe20007f9e0ff */
[----:B------:R-:W1:Y:S01]  /*4840*/  LDC R7, c[0x0][0x3a8] ;  /* 0x0000ea00ff077b82 */ /* 0x000e620000000800 */
[----:B------:R-:W-:Y:S02]  /*4850*/  PRMT R19, RZ, 0x7610, R19 ;  /* 0x00007610ff137816 */ /* 0x000fe40000000013 */
[----:B0-----:R-:W-:Y:S02]  /*4860*/  IADD3 R4, P3, PT, R0, R24, RZ ;  /* 0x0000001800047210 */ /* 0x001fe40007f7e0ff */
[----:B------:R-:W-:Y:S02]  /*4870*/  LEA.HI.X.SX32 R3, R6, R23, 0x1, P4 ;  /* 0x0000001706037211 */ /* 0x000fe400020f0eff */
[----:B---3--:R-:W-:-:S02]  /*4880*/  PRMT R18, RZ, 0x7610, R18 ;  /* 0x00007610ff127816 */ /* 0x008fc40000000012 */
[----:B------:R-:W-:Y:S01]  /*4890*/  LEA.HI.X.SX32 R5, R0, R23, 0x1, P3 ;  /* 0x0000001700057211 */ /* 0x000fe200018f0eff */
[----:B------:R0:W3:Y:S04]  /*48a0*/  @P1 LDG.E.U8 R19, desc[UR8][R2.64] ;  /* 0x0000000802131981 */ /* 0x0000e8000c1e1100 */
[----:B------:R0:W3:Y:S01]  /*48b0*/  @P0 LDG.E.U8 R18, desc[UR8][R4.64] ;  /* 0x0000000804120981 */ /* 0x0000e2000c1e1100 */
[C---:B-1----:R-:W-:Y:S02]  /*48c0*/  IMAD R6, R7.reuse, 0x17, RZ ;  /* 0x0000001707067824 */ /* 0x042fe400078e02ff */
[----:B------:R-:W-:Y:S02]  /*48d0*/  IMAD R0, R7, 0x18, RZ ;  /* 0x0000001807007824 */ /* 0x000fe400078e02ff */
[----:B------:R-:W1:Y:S01]  /*48e0*/  LDC R7, c[0x0][0x3a8] ;  /* 0x0000ea00ff077b82 */ /* 0x000e620000000800 */
[----:B0-----:R-:W-:-:S02]  /*48f0*/  IADD3 R2, P4, PT, R6, R24, RZ ;  /* 0x0000001806027210 */ /* 0x001fc40007f9e0ff */
[----:B------:R-:W-:Y:S02]  /*4900*/  IADD3 R4, P3, PT, R0, R24, RZ ;  /* 0x0000001800047210 */ /* 0x000fe40007f7e0ff */
[-C--:B------:R-:W-:Y:S02]  /*4910*/  LEA.HI.X.SX32 R3, R6, R23.reuse, 0x1, P4 ;  /* 0x0000001706037211 */ /* 0x080fe400020f0eff */
[----:B------:R-:W-:Y:S02]  /*4920*/  LEA.HI.X.SX32 R5, R0, R23, 0x1, P3 ;  /* 0x0000001700057211 */ /* 0x000fe400018f0eff */
[C---:B------:R-:W-:Y:S02]  /*4930*/  ISETP.GT.AND P2, PT, R22.reuse, 0x17, PT ;  /* 0x000000171600780c */ /* 0x040fe40003f44270 */
[----:B------:R-:W-:Y:S01]  /*4940*/  ISETP.GT.AND P1, PT, R22, 0x18, PT ;  /* 0x000000181600780c */ /* 0x000fe20003f24270 */
[C---:B-1----:R-:W-:Y:S02]  /*4950*/  IMAD R6, R7.reuse, 0x19, RZ ;  /* 0x0000001907067824 */ /* 0x042fe400078e02ff */
[----:B------:R-:W-:-:S02]  /*4960*/  IMAD R0, R7, 0x1a, RZ ;  /* 0x0000001a07007824 */ /* 0x000fc400078e02ff */
[----:B------:R-:W0:Y:S01]  /*4970*/  LDC R7, c[0x0][0x3a8] ;  /* 0x0000ea00ff077b82 */ /* 0x000e220000000800 */
[----:B--2---:R-:W-:Y:S04]  /*4980*/  STL [R1+0xd5c], R27 ;  /* 0x000d5c1b01007387 */ /* 0x004fe80000100800 */
[----:B------:R-:W-:Y:S04]  /*4990*/  STL [R1+0x8], R25 ;  /* 0x0000081901007387 */ /* 0x000fe80000100800 */
[----:B------:R-:W-:Y:S04]  /*49a0*/  STL [R1+0xd58], R21 ;  /* 0x000d581501007387 */ /* 0x000fe80000100800 */
[----:B----4-:R-:W-:Y:S04]  /*49b0*/  STL [R1+0xd50], R20 ;  /* 0x000d501401007387 */ /* 0x010fe80000100800 */
[----:B---3--:R1:W-:Y:S04]  /*49c0*/  STL [R1+0xd54], R19 ;  /* 0x000d541301007387 */ /* 0x0083e80000100800 */
[----:B------:R2:W-:Y:S04]  /*49d0*/  STL [R1+0xd4c], R18 ;  /* 0x000d4c1201007387 */ /* 0x0005e80000100800 */
[----:B-1----:R-:W3:Y:S04]  /*49e0*/  LDL.LU R19, [R1+0x38] ;  /* 0x0000380001137983 */ /* 0x002ee80000300800 */
[----:B------:R-:W-:Y:S04]  /*49f0*/  STL [R1+0x680], R24 ;  /* 0x0006801801007387 */ /* 0x000fe80000100800 */
[----:B------:R-:W4:Y:S04]  /*4a00*/  LDL.LU R21, [R1+0x34] ;  /* 0x0000340001157983 */ /* 0x000f280000300800 */
[----:B------:R-:W4:Y:S01]  /*4a10*/  LDL.LU R27, [R1+0x30] ;  /* 0x00003000011b7983 */ /* 0x000f220000300800 */
[----:B------:R-:W-:-:S02]  /*4a20*/  PRMT R17, RZ, 0x7610, R17 ;  /* 0x00007610ff117816 */ /* 0x000fc40000000011 */
[C---:B------:R-:W-:Y:S02]  /*4a30*/  ISETP.GT.AND P0, PT, R22.reuse, 0x19, PT ;  /* 0x000000191600780c */ /* 0x040fe40003f04270 */
[----:B------:R-:W-:Y:S02]  /*4a40*/  PRMT R16, RZ, 0x7610, R16 ;  /* 0x00007610ff107816 */ /* 0x000fe40000000010 */
[----:B------:R1:W4:Y:S01]  /*4a50*/  @P2 LDG.E.U8 R17, desc[UR8][R2.64] ;  /* 0x0000000802112981 */ /* 0x000322000c1e1100 */
[----:B------:R-:W-:Y:S02]  /*4a60*/  ISETP.GT.AND P2, PT, R22, 0x1a, PT ;  /* 0x0000001a1600780c */ /* 0x000fe40003f44270 */
[----:B------:R-:W-:Y:S01]  /*4a70*/  PRMT R15, RZ, 0x7610, R15 ;  /* 0x00007610ff0f7816 */ /* 0x000fe2000000000f */
[----:B------:R0:W4:Y:S01]  /*4a80*/  @P1 LDG.E.U8 R16, desc[UR8][R4.64] ;  /* 0x0000000804101981 */ /* 0x000122000c1e1100 */
[----:B-1----:R-:W-:-:S04]  /*4a90*/  IADD3 R2, P4, PT, R6, R24, RZ ;  /* 0x0000001806027210 */ /* 0x002fc80007f9e0ff */
[-C--:B------:R-:W-:Y:S01]  /*4aa0*/  LEA.HI.X.SX32 R3, R6, R23.reuse, 0x1, P4 ;  /* 0x0000001706037211 */ /* 0x080fe200020f0eff */
[C---:B0-----:R-:W-:Y:S01]  /*4ab0*/  IMAD R6, R7.reuse, 0x1b, RZ ;  /* 0x0000001b07067824 */ /* 0x041fe200078e02ff */
[----:B------:R-:W-:Y:S02]  /*4ac0*/  IADD3 R4, P3, PT, R0, R24, RZ ;  /* 0x0000001800047210 */ /* 0x000fe40007f7e0ff */
[----:B------:R-:W-:Y:S01]  /*4ad0*/  ISETP.GT.AND P1, PT, R22, 0x1b, PT ;  /* 0x0000001b1600780c */ /* 0x000fe20003f24270 */
[----:B------:R0:W4:Y:S01]  /*4ae0*/  @P0 LDG.E.U8 R15, desc[UR8][R2.64] ;  /* 0x00000008020f0981 */ /* 0x000122000c1e1100 */
[----:B------:R-:W-:Y:S01]  /*4af0*/  PRMT R14, RZ, 0x7610, R14 ;  /* 0x00007610ff0e7816 */ /* 0x000fe2000000000e */
[C---:B--2---:R-:W-:Y:S01]  /*4b00*/  IMAD R18, R7.reuse, 0x1c, RZ ;  /* 0x0000001c07127824 */ /* 0x044fe200078e02ff */
[----:B------:R-:W-:Y:S01]  /*4b10*/  LEA.HI.X.SX32 R5, R0, R23, 0x1, P3 ;  /* 0x0000001700057211 */ /* 0x000fe200018f0eff */
[----:B------:R-:W-:Y:S01]  /*4b20*/  IMAD R0, R7, 0x1d, RZ ;  /* 0x0000001d07007824 */ /* 0x000fe200078e02ff */
[----:B------:R-:W-:-:S02]  /*4b30*/  ISETP.GT.AND P3, PT, R22, 0x1c, PT ;  /* 0x0000001c1600780c */ /* 0x000fc40003f64270 */
[----:B------:R-:W-:Y:S01]  /*4b40*/  ISETP.GT.AND P4, PT, R22, 0x1d, PT ;  /* 0x0000001d1600780c */ /* 0x000fe20003f84270 */
[----:B------:R1:W2:Y:S01]  /*4b50*/  @P2 LDG.E.U8 R14, desc[UR8][R4.64] ;  /* 0x00000008040e2981 */ /* 0x0002a2000c1e1100 */
[CC--:B0-----:R-:W-:Y:S02]  /*4b60*/  IADD3 R2, P0, PT, R6.reuse, R24.reuse, RZ ;  /* 0x0000001806027210 */ /* 0x0c1fe40007f1e0ff */
[----:B------:R-:W-:Y:S02]  /*4b70*/  PRMT R13, RZ, 0x7610, R13 ;  /* 0x00007610ff0d7816 */ /* 0x000fe4000000000d */
[----:B------:R-:W-:Y:S02]  /*4b80*/  LEA.HI.X.SX32 R3, R6, R23, 0x1, P0 ;  /* 0x0000001706037211 */ /* 0x000fe400000f0eff */
[-C--:B------:R-:W-:Y:S02]  /*4b90*/  IADD3 R6, P0, PT, R0, R24.reuse, RZ ;  /* 0x0000001800067210 */ /* 0x080fe40007f1e0ff */
[----:B-1----:R-:W-:Y:S01]  /*4ba0*/  IADD3 R4, P2, PT, R18, R24, RZ ;  /* 0x0000001812047210 */ /* 0x002fe20007f5e0ff */
[----:B------:R-:W-:Y:S01]  /*4bb0*/  IMAD R20, R26, 0x1e, RZ ;  /* 0x0000001e1a147824 */ /* 0x000fe200078e02ff */
[----:B------:R-:W-:Y:S01]  /*4bc0*/  PRMT R12, RZ, 0x7610, R12 ;  /* 0x00007610ff0c7816 */ /* 0x000fe2000000000c */
[----:B------:R0:W2:Y:S01]  /*4bd0*/  @P1 LDG.E.U8 R13, desc[UR8][R2.64] ;  /* 0x00000008020d1981 */ /* 0x0000a2000c1e1100 */
[----:B------:R-:W-:-:S02]  /*4be0*/  PRMT R11, RZ, 0x7610, R11 ;  /* 0x00007610ff0b7816 */ /* 0x000fc4000000000b */
[-C--:B------:R-:W-:Y:S01]  /*4bf0*/  LEA.HI.X.SX32 R5, R18, R23.reuse, 0x1, P2 ;  /* 0x0000001712057211 */ /* 0x080fe200010f0eff */
[----:B------:R-:W-:Y:S01]  /*4c00*/  IMAD R18, R26, 0xf, RZ ;  /* 0x0000000f1a127824 */ /* 0x000fe200078e02ff */
[----:B------:R-:W-:Y:S01]  /*4c10*/  LEA.HI.X.SX32 R7, R0, R23, 0x1, P0 ;  /* 0x0000001700077211 */ /* 0x000fe200000f0eff */
[----:B------:R-:W-:Y:S02]  /*4c20*/  IMAD R0, R26, 0x1f, RZ ;  /* 0x0000001f1a007824 */ /* 0x000fe400078e02ff */
[----:B------:R1:W2:Y:S01]  /*4c30*/  @P3 LDG.E.U8 R12, desc[UR8][R4.64] ;  /* 0x00000008040c3981 */ /* 0x0002a2000c1e1100 */
[----:B0-----:R-:W-:-:S03]  /*4c40*/  IADD3 R2, P1, PT, R20, R24, RZ ;  /* 0x0000001814027210 */ /* 0x001fc60007f3e0ff */
[----:B------:R0:W2:Y:S01]  /*4c50*/  @P4 LDG.E.U8 R11, desc[UR8][R6.64] ;  /* 0x00000008060b4981 */ /* 0x0000a2000c1e1100 */
[----:B------:R-:W-:-:S03]  /*4c60*/  LEA.HI.X.SX32 R3, R20, R23, 0x1, P1 ;  /* 0x0000001714037211 */ /* 0x000fc600008f0eff */
[----:B------:R-:W2:Y:S01]  /*4c70*/  LDL.LU R20, [R1+0x28] ;  /* 0x0000280001147983 */ /* 0x000ea20000300800 */
[----:B-1----:R-:W-:-:S03]  /*4c80*/  IADD3 R4, P2, PT, R18, R24, RZ ;  /* 0x0000001812047210 */ /* 0x002fc60007f5e0ff */
[----:B------:R-:W2:Y:S01]  /*4c90*/  LDL.LU R25, [R1+0x18] ;  /* 0x0000180001197983 */ /* 0x000ea20000300800 */
[----:B0-----:R-:W-:Y:S02]  /*4ca0*/  IADD3 R6, P0, PT, R0, R24, RZ ;  /* 0x0000001800067210 */ /* 0x001fe40007f1e0ff */
[C---:B------:R-:W-:Y:S01]  /*4cb0*/  ISETP.GT.AND P5, PT, R22.reuse, 0x1e, PT ;  /* 0x0000001e1600780c */ /* 0x040fe20003fa4270 */
[----:B------:R0:W-:Y:S01]  /*4cc0*/  STL [R1+0x678], R23 ;  /* 0x0006781701007387 */ /* 0x0001e20000100800 */
[C---:B------:R-:W-:Y:S02]  /*4cd0*/  ISETP.GT.AND P3, PT, R22.reuse, 0xf, PT ;  /* 0x0000000f1600780c */ /* 0x040fe40003f64270 */
[----:B------:R-:W-:Y:S02]  /*4ce0*/  ISETP.GT.AND P4, PT, R22, 0x1f, PT ;  /* 0x0000001f1600780c */ /* 0x000fe40003f84270 */
[-C--:B------:R-:W-:Y:S02]  /*4cf0*/  LEA.HI.X.SX32 R5, R18, R23.reuse, 0x1, P2 ;  /* 0x0000001712057211 */ /* 0x080fe400010f0eff */
[----:B------:R-:W-:-:S02]  /*4d00*/  LEA.HI.X.SX32 R7, R0, R23, 0x1, P0 ;  /* 0x0000001700077211 */ /* 0x000fc400000f0eff */
[----:B0-----:R-:W0:Y:S01]  /*4d10*/  S2R R23, SR_TID.X ;  /* 0x0000000000177919 */ /* 0x001e220000002100 */
[----:B------:R-:W-:Y:S02]  /*4d20*/  PRMT R10, RZ, 0x7610, R10 ;  /* 0x00007610ff0a7816 */ /* 0x000fe4000000000a */
[----:B------:R-:W-:Y:S01]  /*4d30*/  PRMT R9, RZ, 0x7610, R9 ;  /* 0x00007610ff097816 */ /* 0x000fe20000000009 */
[----:B------:R-:W1:Y:S01]  /*4d40*/  S2R R0, SR_TID.X ;  /* 0x0000000000007919 */ /* 0x000e620000002100 */
[----:B------:R-:W-:Y:S02]  /*4d50*/  PRMT R8, RZ, 0x7610, R8 ;  /* 0x00007610ff087816 */ /* 0x000fe40000000008 */
[----:B------:R-:W2:Y:S04]  /*4d60*/  @P3 LDG.E.U8 R10, desc[UR8][R4.64] ;  /* 0x00000008040a3981 */ /* 0x000ea8000c1e1100 */
[----:B------:R0:W2:Y:S04]  /*4d70*/  @P5 LDG.E.U8 R9, desc[UR8][R2.64] ;  /* 0x0000000802095981 */ /* 0x0000a8000c1e1100 */
[----:B------:R0:W2:Y:S04]  /*4d80*/  @P4 LDG.E.U8 R8, desc[UR8][R6.64] ;  /* 0x0000000806084981 */ /* 0x0000a8000c1e1100 */
[----:B------:R-:W2:Y:S04]  /*4d90*/  LDL.LU R2, [R1+0x2c] ;  /* 0x00002c0001027983 */ /* 0x000ea80000300800 */
[----:B------:R-:W2:Y:S04]  /*4da0*/  LDL.LU R4, [R1+0x1c] ;  /* 0x00001c0001047983 */ /* 0x000ea80000300800 */
[----:B------:R-:W2:Y:S01]  /*4db0*/  LDL.LU R6, [R1+0x24] ;  /* 0x0000240001067983 */ /* 0x000ea20000300800 */
[C---:B0-----:R-:W-:Y:S01]  /*4dc0*/  LOP3.LUT R26, R23.reuse, 0x1ff, RZ, 0xc0, !PT ;  /* 0x000001ff171a7812 */ /* 0x041fe200078ec0ff */
[----:B------:R-:W-:Y:S01]  /*4dd0*/  BAR.SYNC.DEFER_BLOCKING 0x0 ;  /* 0x0000000000007b1d */ /* 0x000fe20000010000 */
[----:B------:R-:W-:-:S04]  /*4de0*/  LOP3.LUT R3, R23, 0x1f, RZ, 0xc0, !PT ;  /* 0x0000001f17037812 */ /* 0x000fc800078ec0ff */
[----:B------:R-:W-:Y:S01]  /*4df0*/  ISETP.GE.AND P0, PT, R3, R22, PT ;  /* 0x000000160300720c */ /* 0x000fe20003f06270 */
[----:B------:R-:W2:Y:S04]  /*4e00*/  LDL.LU R7, [R1+0x10] ;  /* 0x0000100001077983 */ /* 0x000ea80000300800 */
[----:B------:R0:W-:Y:S04]  /*4e10*/  STL [R1+0x6a8], R22 ;  /* 0x0006a81601007387 */ /* 0x0001e80000100800 */
[----:B0-----:R-:W2:Y:S04]  /*4e20*/  LDL.LU R22, [R1+0x20] ;  /* 0x0000200001167983 */ /* 0x001ea80000300800 */
[----:B------:R-:W2:Y:S04]  /*4e30*/  LDL.LU R5, [R1+0x4] ;  /* 0x0000040001057983 */ /* 0x000ea80000300800 */
[----:B------:R-:W2:Y:S04]  /*4e40*/  LDL.LU R24, [R1+0x8] ;  /* 0x0000080001187983 */ /* 0x000ea80000300800 */
[----:B---3--:R1:W-:Y:S02]  /*4e50*/  STS.U8 [R26+UR5], R19 ;  /* 0x000000131a007988 */ /* 0x0083e40008000005 */
[----:B-1----:R-:W-:-:S04]  /*4e60*/  LOP3.LUT R19, R0, 0x1ff, RZ, 0xc0, !PT ;  /* 0x000001ff00137812 */ /* 0x002fc800078ec0ff */
[C---:B------:R-:W-:Y:S01]  /*4e70*/  LOP3.LUT R18, R19.reuse, 0x8, RZ, 0x3c, !PT ;  /* 0x0000000813127812 */ /* 0x040fe200078e3cff */
[----:B------:R0:W-:Y:S04]  /*4e80*/  STS.U8 [R26+UR5+0x2000], R29 ;  /* 0x0020001d1a007988 */ /* 0x0001e80008000005 */
[----:B----4-:R1:W-:Y:S04]  /*4e90*/  STS.U8 [R18+UR5+0x200], R21 ;  /* 0x0002001512007988 */ /* 0x0103e80008000005 */
[----:B------:R-:W-:Y:S04]  /*4ea0*/  STS.U8 [R18+UR5+0x2200], R28 ;  /* 0x0022001c12007988 */ /* 0x000fe80008000005 */
[----:B0-----:R-:W3:Y:S01]  /*4eb0*/  LDL.LU R29, [R1+0x14] ;  /* 0x00001400011d7983 */ /* 0x001ee20000300800 */
[----:B-1----:R-:W-:-:S05]  /*4ec0*/  LOP3.LUT R21, R19, 0x10, RZ, 0x3c, !PT ;  /* 0x0000001013157812 */ /* 0x002fca00078e3cff */
[----:B------:R0:W-:Y:S04]  /*4ed0*/  STS.U8 [R21+UR5+0x400], R27 ;  /* 0x0004001b15007988 */ /* 0x0001e80008000005 */
[----:B0-----:R-:W4:Y:S01]  /*4ee0*/  LDL.LU R27, [R1+0xd5c] ;  /* 0x000d5c00011b7983 */ /* 0x001f220000300800 */
[----:B------:R-:W-:Y:S02]  /*4ef0*/  LOP3.LUT R19, R19, 0x18, RZ, 0x3c, !PT ;  /* 0x0000001813137812 */ /* 0x000fe400078e3cff */
[----:B------:R-:W-:Y:S01]  /*4f00*/  LOP3.LUT R18, R0, 0x1ff, RZ, 0xc0, !PT ;  /* 0x000001ff00127812 */ /* 0x000fe200078ec0ff */
[----:B----4-:R0:W-:Y:S04]  /*4f10*/  STS.U8 [R21+UR5+0x2400], R27 ;  /* 0x0024001b15007988 */ /* 0x0101e80008000005 */
[----:B0-----:R-:W4:Y:S04]  /*4f20*/  LDL.LU R21, [R1+0xd58] ;  /* 0x000d580001157983 */ /* 0x001f280000300800 */
[----:B--2---:R0:W-:Y:S02]  /*4f30*/  STS.U8 [R19+UR5+0x600], R2 ;  /* 0x0006000213007988 */ /* 0x0041e40008000005 */
[----:B0-----:R-:W-:-:S02]  /*4f40*/  LOP3.LUT R2, R18, 0x20, RZ, 0x3c, !PT ;  /* 0x0000002012027812 */ /* 0x001fc400078e3cff */
[----:B----4-:R0:W-:Y:S04]  /*4f50*/  STS.U8 [R19+UR5+0x2600], R21 ;  /* 0x0026001513007988 */ /* 0x0101e80008000005 */
[----:B------:R1:W-:Y:S04]  /*4f60*/  STS.U8 [R2+UR5+0x800], R20 ;  /* 0x0008001402007988 */ /* 0x0003e80008000005 */
[----:B0-----:R-:W2:Y:S04]  /*4f70*/  LDL.LU R19, [R1+0xd54] ;  /* 0x000d540001137983 */ /* 0x001ea80000300800 */
[----:B-1----:R-:W4:Y:S01]  /*4f80*/  LDL.LU R20, [R1+0xd50] ;  /* 0x000d500001147983 */ /* 0x002f220000300800 */
[----:B------:R-:W-:-:S02]  /*4f90*/  LOP3.LUT R18, R18, 0x28, RZ, 0x3c, !PT ;  /* 0x0000002812127812 */ /* 0x000fc400078e3cff */
[----:B------:R-:W-:Y:S01]  /*4fa0*/  LOP3.LUT R0, R0, 0x1ff, RZ, 0xc0, !PT ;  /* 0x000001ff00007812 */ /* 0x000fe200078ec0ff */
[----:B----4-:R-:W-:Y:S04]  /*4fb0*/  STS.U8 [R2+UR5+0x2800], R20 ;  /* 0x0028001402007988 */ /* 0x010fe80008000005 */
[----:B------:R-:W-:Y:S04]  /*4fc0*/  STS.U8 [R18+UR5+0xa00], R6 ;  /* 0x000a000612007988 */ /* 0x000fe80008000005 */
[----:B--2---:R0:W-:Y:S04]  /*4fd0*/  STS.U8 [R18+UR5+0x2a00], R19 ;  /* 0x002a001312007988 */ /* 0x0041e80008000005 */
[----:B0-----:R-:W2:Y:S01]  /*4fe0*/  LDL.LU R18, [R1+0xd4c] ;  /* 0x000d4c0001127983 */ /* 0x001ea20000300800 */
[----:B------:R-:W0:Y:S01]  /*4ff0*/  S2R R6, SR_TID.X ;  /* 0x0000000000067919 */ /* 0x000e220000002100 */
[----:B------:R-:W-:-:S02]  /*5000*/  LOP3.LUT R2, R0, 0x30, RZ, 0x3c, !PT ;  /* 0x0000003000027812 */ /* 0x000fc400078e3cff */
[----:B------:R-:W-:-:S03]  /*5010*/  LOP3.LUT R0, R0, 0x38, RZ, 0x3c, !PT ;  /* 0x0000003800007812 */ /* 0x000fc600078e3cff */
[----:B------:R0:W-:Y:S02]  /*5020*/  STS.U8 [R2+UR5+0xc00], R22 ;  /* 0x000c001602007988 */ /* 0x0001e40008000005 */
[C---:B0-----:R-:W-:Y:S02]  /*5030*/  LOP3.LUT R22, R6.reuse, 0x1ff, RZ, 0xc0, !PT ;  /* 0x000001ff06167812 */ /* 0x041fe400078ec0ff */
[----:B------:R-:W-:Y:S01]  /*5040*/  LOP3.LUT R6, R6, 0x1ff, RZ, 0xc0, !PT ;  /* 0x000001ff06067812 */ /* 0x000fe200078ec0ff */
[----:B--2---:R0:W-:Y:S04]  /*5050*/  STS.U8 [R2+UR5+0x2c00], R18 ;  /* 0x002c001202007988 */ /* 0x0041e80008000005 */
[----:B------:R1:W-:Y:S04]  /*5060*/  STS.U8 [R0+UR5+0xe00], R4 ;  /* 0x000e000400007988 */ /* 0x0003e80008000005 */
[----:B------:R2:W-:Y:S04]  /*5070*/  STS.U8 [R0+UR5+0x2e00], R17 ;  /* 0x002e001100007988 */ /* 0x0005e80008000005 */
[----:B0-----:R-:W4:Y:S01]  /*5080*/  LDL R2, [R1+0x4bc] ;  /* 0x0004bc0001027983 */ /* 0x001f220000100800 */
[----:B-1----:R-:W-:-:S03]  /*5090*/  LOP3.LUT R4, R22, 0x40, RZ, 0x3c, !PT ;  /* 0x0000004016047812 */ /* 0x002fc600078e3cff */
[----:B--2---:R-:W2:Y:S04]  /*50a0*/  LDL.LU R0, [R1+0xd48] ;  /* 0x000d480001007983 */ /* 0x004ea80000300800 */
[----:B------:R0:W-:Y:S04]  /*50b0*/  STS.U8 [R4+UR5+0x1000], R25 ;  /* 0x0010001904007988 */ /* 0x0001e80008000005 */
[----:B0-----:R-:W2:Y:S01]  /*50c0*/  LDL.LU R25, [R1+0xd44] ;  /* 0x000d440001197983 */ /* 0x001ea20000300800 */
[----:B------:R-:W-:-:S03]  /*50d0*/  LOP3.LUT R22, R22, 0x48, RZ, 0x3c, !PT ;  /* 0x0000004816167812 */ /* 0x000fc600078e3cff */
[----:B------:R0:W-:Y:S04]  /*50e0*/  STS.U8 [R4+UR5+0x3000], R16 ;  /* 0x0030001004007988 */ /* 0x0001e80008000005 */
[----:B---3--:R-:W-:Y:S01]  /*50f0*/  STS.U8 [R22+UR5+0x1200], R29 ;  /* 0x0012001d16007988 */ /* 0x008fe20008000005 */
[----:B0-----:R-:W-:-:S03]  /*5100*/  LOP3.LUT R4, R6, 0x50, RZ, 0x3c, !PT ;  /* 0x0000005006047812 */ /* 0x001fc600078e3cff */
[----:B------:R-:W-:Y:S04]  /*5110*/  STS.U8 [R22+UR5+0x3200], R15 ;  /* 0x0032000f16007988 */ /* 0x000fe80008000005 */
[----:B------:R0:W-:Y:S02]  /*5120*/  STS.U8 [R4+UR5+0x1400], R7 ;  /* 0x0014000704007988 */ /* 0x0001e40008000005 */
[----:B0-----:R-:W-:Y:S02]  /*5130*/  LOP3.LUT R7, R23, 0x1ff, RZ, 0xc0, !PT ;  /* 0x000001ff17077812 */ /* 0x001fe400078ec0ff */
[----:B------:R-:W3:Y:S01]  /*5140*/  LDL R23, [R1+0x4b8] ;  /* 0x0004b80001177983 */ /* 0x000ee20000100800 */
[----:B------:R-:W-:-:S03]  /*5150*/  LOP3.LUT R6, R6, 0x58, RZ, 0x3c, !PT ;  /* 0x0000005806067812 */ /* 0x000fc600078e3cff */
[----:B------:R0:W-:Y:S01]  /*5160*/  STS.U8 [R4+UR5+0x3400], R14 ;  /* 0x0034000e04007988 */ /* 0x0001e20008000005 */
[----:B------:R-:W-:Y:S01]  /*5170*/  IMAD R22, R3, UR11, RZ ;  /* 0x0000000b03167c24 */ /* 0x000fe2000f8e02ff */
[----:B0-----:R-:W-:-:S04]  /*5180*/  LOP3.LUT R4, R7, 0x60, RZ, 0x3c, !PT ;  /* 0x0000006007047812 */ /* 0x001fc800078e3cff */
[----:B------:R-:W-:Y:S02]  /*5190*/  SHF.R.S32.HI R22, RZ, 0x1f, R22 ;  /* 0x0000001fff167819 */ /* 0x000fe40000011416 */
[----:B------:R-:W-:Y:S01]  /*51a0*/  PRMT R27, RZ, 0x7610, R27 ;  /* 0x00007610ff1b7816 */ /* 0x000fe2000000001b */
[----:B--2---:R-:W-:Y:S04]  /*51b0*/  STS.U8 [R6+UR5+0x1600], R25 ;  /* 0x0016001906007988 */ /* 0x004fe80008000005 */
[----:B------:R0:W-:Y:S04]  /*51c0*/  STS.U8 [R6+UR5+0x3600], R13 ;  /* 0x0036000d06007988 */ /* 0x0001e80008000005 */
[----:B------:R-:W-:Y:S01]  /*51d0*/  STS.U8 [R4+UR5+0x1800], R5 ;  /* 0x0018000504007988 */ /* 0x000fe20008000005 */
[----:B0-----:R-:W-:-:S03]  /*51e0*/  LOP3.LUT R6, R7, 0x68, RZ, 0x3c, !PT ;  /* 0x0000006807067812 */ /* 0x001fc600078e3cff */
[----:B------:R-:W-:Y:S01]  /*51f0*/  STS.U8 [R4+UR5+0x3800], R12 ;  /* 0x0038000c04007988 */ /* 0x000fe20008000005 */
[----:B------:R-:W-:-:S03]  /*5200*/  IMAD R25, R3, UR12, RZ ;  /* 0x0000000c03197c24 */ /* 0x000fc6000f8e02ff */
[----:B------:R0:W-:Y:S01]  /*5210*/  STS.U8 [R6+UR5+0x1a00], R24 ;  /* 0x001a001806007988 */ /* 0x0001e20008000005 */
[----:B------:R-:W-:-:S03]  /*5220*/  LOP3.LUT R3, R26, 0x78, RZ, 0x3c, !PT ;  /* 0x000000781a037812 */ /* 0x000fc600078e3cff */
[----:B------:R-:W-:Y:S01]  /*5230*/  STS.U8 [R6+UR5+0x3a00], R11 ;  /* 0x003a000b06007988 */ /* 0x000fe20008000005 */
[----:B0-----:R-:W-:-:S05]  /*5240*/  LOP3.LUT R24, R26, 0x70, RZ, 0x3c, !PT ;  /* 0x000000701a187812 */ /* 0x001fca00078e3cff */
[----:B------:R0:W-:Y:S04]  /*5250*/  STS.U8 [R24+UR5+0x1c00], R0 ;  /* 0x001c000018007988 */ /* 0x0001e80008000005 */
[----:B------:R1:W-:Y:S04]  /*5260*/  STS.U8 [R24+UR5+0x3c00], R9 ;  /* 0x003c000918007988 */ /* 0x0003e80008000005 */
[----:B------:R-:W-:Y:S04]  /*5270*/  STS.U8 [R3+UR5+0x1e00], R10 ;  /* 0x001e000a03007988 */ /* 0x000fe80008000005 */
[----:B------:R-:W-:Y:S01]  /*5280*/  STS.U8 [R3+UR5+0x3e00], R8 ;  /* 0x003e000803007988 */ /* 0x000fe20008000005 */
[----:B----4-:R-:W-:-:S03]  /*5290*/  IADD3 R4, P1, PT, R25, R2, RZ ;  /* 0x0000000219047210 */ /* 0x010fc60007f3e0ff */
[----:B------:R-:W2:Y:S02]  /*52a0*/  LDL R2, [R1+0x4d4] ;  /* 0x0004d40001027983 */ /* 0x000ea40000100800 */
[----:B---3--:R-:W-:Y:S01]  /*52b0*/  IMAD.X R5, R22, 0x1, R23, P1 ;  /* 0x0000000116057824 */ /* 0x008fe200008e0617 */
[----:B------:R-:W-:Y:S06]  /*52c0*/  BAR.SYNC.DEFER_BLOCKING 0x0 ;  /* 0x0000000000007b1d */ /* 0x000fec0000010000 */
[----:B0-----:R-:W3:Y:S04]  /*52d0*/  LDL.LU R0, [R1+0xd40] ;  /* 0x000d400001007983 */ /* 0x001ee80000300800 */
[----:B------:R-:W4:Y:S04]  /*52e0*/  LDL R7, [R1+0x4dc] ;  /* 0x0004dc0001077983 */ /* 0x000f280000100800 */
[----:B------:R-:W2:Y:S04]  /*52f0*/  LDL R6, [R1+0x4e4] ;  /* 0x0004e40001067983 */ /* 0x000ea80000100800 */
[----:B------:R-:W2:Y:S04]  /*5300*/  LDL R29, [R1+0x4d0] ;  /* 0x0004d000011d7983 */ /* 0x000ea80000100800 */
[----:B------:R-:W2:Y:S04]  /*5310*/  @!P0 LDG.E.U8 R27, desc[UR8][R4.64] ;  /* 0x00000008041b8981 */ /* 0x000ea8000c1e1100 */
[----:B-1----:R-:W3:Y:S04]  /*5320*/  LDL.LU R24, [R1+0x4e0] ;  /* 0x0004e00001187983 */ /* 0x002ee80000300800 */
[----:B------:R-:W3:Y:S04]  /*5330*/  LDL.LU R23, [R1+0x500] ;  /* 0x0005000001177983 */ /* 0x000ee80000300800 */
[----:B------:R-:W3:Y:S04]  /*5340*/  LDL.LU R26, [R1+0x528] ;  /* 0x00052800011a7983 */ /* 0x000ee80000300800 */
[----:B--2---:R0:W-:Y:S04]  /*5350*/  STL [R1+0xcb0], R27 ;  /* 0x000cb01b01007387 */ /* 0x0041e80000100800 */
[----:B0-----:R-:W2:Y:S01]  /*5360*/  LDL R27, [R1+0x4d8] ;  /* 0x0004d800011b7983 */ /* 0x001ea20000100800 */
[----:B------:R-:W-:-:S02]  /*5370*/  IADD3 R2, P1, PT, R25, R2, RZ ;  /* 0x0000000219027210 */ /* 0x000fc40007f3e0ff */
[C---:B----4-:R-:W-:Y:S02]  /*5380*/  IADD3 R4, P2, PT, R25.reuse, R7, RZ ;  /* 0x0000000719047210 */ /* 0x050fe40007f5e0ff */
[----:B------:R-:W-:Y:S01]  /*5390*/  PRMT R28, RZ, 0x7610, R28 ;  /* 0x00007610ff1c7816 */ /* 0x000fe2000000001c */
[C---:B------:R-:W-:Y:S01]  /*53a0*/  IMAD.X R3, R22.reuse, 0x1, R29, P1 ;  /* 0x0000000116037824 */ /* 0x040fe200008e061d */
[----:B------:R-:W-:Y:S01]  /*53b0*/  PRMT R20, RZ, 0x7610, R20 ;  /* 0x00007610ff147816 */ /* 0x000fe20000000014 */
[----:B------:R-:W4:Y:S04]  /*53c0*/  LDL R29, [R1+0x4f4] ;  /* 0x0004f400011d7983 */ /* 0x000f280000100800 */
[----:B------:R-:W4:Y:S01]  /*53d0*/  @!P0 LDG.E.U8 R28, desc[UR8][R2.64] ;  /* 0x00000008021c8981 */ /* 0x000f22000c1e1100 */
[----:B--2---:R-:W-:Y:S01]  /*53e0*/  IMAD.X R5, R22, 0x1, R27, P2 ;  /* 0x0000000116057824 */ /* 0x004fe200010e061b */
[----:B------:R-:W-:-:S02]  /*53f0*/  IADD3 R6, P3, PT, R25, R6, RZ ;  /* 0x0000000619067210 */ /* 0x000fc40007f7e0ff */
[----:B------:R-:W2:Y:S04]  /*5400*/  LDL R27, [R1+0x4f8] ;  /* 0x0004f800011b7983 */ /* 0x000ea80000100800 */
[----:B------:R-:W2:Y:S01]  /*5410*/  @!P0 LDG.E.U8 R20, desc[UR8][R4.64] ;  /* 0x0000000804148981 */ /* 0x000ea2000c1e1100 */
[----:B------:R-:W-:Y:S01]  /*5420*/  PRMT R21, RZ, 0x7610, R21 ;  /* 0x00007610ff157816 */ /* 0x000fe20000000015 */
[----:B---3--:R-:W-:Y:S02]  /*5430*/  IMAD.X R7, R22, 0x1, R24, P3 ;  /* 0x0000000116077824 */ /* 0x008fe400018e0618 */
[----:B------:R0:W-:Y:S04]  /*5440*/  STL [R1+0x688], R24 ;  /* 0x0006881801007387 */ /* 0x0001e80000100800 */
[----:B------:R-:W3:Y:S04]  /*5450*/  @!P0 LDG.E.U8 R21, desc[UR8][R6.64] ;  /* 0x0000000806158981 */ /* 0x000ee8000c1e1100 */
[----:B0-----:R-:W3:Y:S04]  /*5460*/  LDL.LU R24, [R1+0x4fc] ;  /* 0x0004fc0001187983 */ /* 0x001ee80000300800 */
[----:B------:R-:W3:Y:S04]  /*5470*/  LDL R3, [R1+0x4ec] ;  /* 0x0004ec0001037983 */ /* 0x000ee80000100800 */
[----:B----4-:R0:W-:Y:S04]  /*5480*/  STL [R1+0xcb4], R28 ;  /* 0x000cb41c01007387 */ /* 0x0101e80000100800 */
[----:B0-----:R-:W4:Y:S04]  /*5490*/  LDL R28, [R1+0x4f0] ;  /* 0x0004f000011c7983 */ /* 0x001f280000100800 */
[----:B--2---:R0:W-:Y:S04]  /*54a0*/  STL [R1+0xcb8], R20 ;  /* 0x000cb81401007387 */ /* 0x0041e80000100800 */
[----:B0-----:R-:W2:Y:S01]  /*54b0*/  LDL R20, [R1+0x4e8] ;  /* 0x0004e80001147983 */ /* 0x001ea20000100800 */
[----:B------:R-:W-:-:S03]  /*54c0*/  IADD3 R4, P2, PT, R25, R29, RZ ;  /* 0x0000001d19047210 */ /* 0x000fc60007f5e0ff */
[----:B---3--:R0:W-:Y:S01]  /*54d0*/  STL [R1+0xcbc], R21 ;  /* 0x000cbc1501007387 */ /* 0x0081e20000100800 */
[----:B------:R-:W-:-:S03]  /*54e0*/  IADD3 R2, P1, PT, R25, R3, RZ ;  /* 0x0000000319027210 */ /* 0x000fc60007f3e0ff */
[----:B------:R-:W3:Y:S01]  /*54f0*/  LDL R29, [R1+0x504] ;  /* 0x00050400011d7983 */ /* 0x000ee20000100800 */
[----:B------:R-:W-:-:S03]  /*5500*/  IADD3 R6, P3, PT, R25, R24, RZ ;  /* 0x0000001819067210 */ /* 0x000fc60007f7e0ff */
[----:B0-----:R-:W3:Y:S01]  /*5510*/  LDL R21, [R1+0x514] ;  /* 0x0005140001157983 */ /* 0x001ee20000100800 */
[----:B------:R-:W-:-:S03]  /*5520*/  PRMT R17, RZ, 0x7610, R17 ;  /* 0x00007610ff117816 */ /* 0x000fc60000000011 */
[----:B------:R0:W-:Y:S01]  /*5530*/  STL [R1+0x690], R24 ;  /* 0x0006901801007387 */ /* 0x0001e20000100800 */
[----:B------:R-:W-:Y:S01]  /*5540*/  PRMT R18, RZ, 0x7610, R18 ;  /* 0x00007610ff127816 */ /* 0x000fe20000000012 */
[C---:B------:R-:W-:Y:S01]  /*5550*/  IMAD.X R7, R22.reuse, 0x1, R27, P3 ;  /* 0x0000000116077824 */ /* 0x040fe200018e061b */
[----:B------:R-:W-:Y:S01]  /*5560*/  PRMT R19, RZ, 0x7610, R19 ;  /* 0x00007610ff137816 */ /* 0x000fe20000000013 */
[C---:B----4-:R-:W-:Y:S01]  /*5570*/  IMAD.X R5, R22.reuse, 0x1, R28, P2 ;  /* 0x0000000116057824 */ /* 0x050fe200010e061c */
[----:B------:R-:W4:Y:S04]  /*5580*/  LDL R27, [R1+0x520] ;  /* 0x00052000011b7983 */ /* 0x000f280000100800 */
[----:B------:R-:W4:Y:S04]  /*5590*/  LDL R28, [R1+0x510] ;  /* 0x00051000011c7983 */ /* 0x000f280000100800 */
[----:B------:R3:W4:Y:S04]  /*55a0*/  @!P0 LDG.E.U8 R18, desc[UR8][R4.64] ;  /* 0x0000000804128981 */ /* 0x000728000c1e1100 */
[----:B------:R-:W4:Y:S01]  /*55b0*/  @!P0 LDG.E.U8 R19, desc[UR8][R6.64] ;  /* 0x0000000806138981 */ /* 0x000f22000c1e1100 */
[----:B--2---:R-:W-:-:S03]  /*55c0*/  IMAD.X R3, R22, 0x1, R20, P1 ;  /* 0x0000000116037824 */ /* 0x004fc600008e0614 */
[----:B------:R-:W2:Y:S04]  /*55d0*/  LDL R20, [R1+0x524] ;  /* 0x0005240001147983 */ /* 0x000ea80000100800 */
[----:B------:R1:W2:Y:S01]  /*55e0*/  @!P0 LDG.E.U8 R17, desc[UR8][R2.64] ;  /* 0x0000000802118981 */ /* 0x0002a2000c1e1100 */
[----:B------:R-:W-:Y:S02]  /*55f0*/  PRMT R14, RZ, 0x7610, R14 ;  /* 0x00007610ff0e7816 */ /* 0x000fe4000000000e */
[----:B------:R-:W-:Y:S02]  /*5600*/  PRMT R15, RZ, 0x7610, R15 ;  /* 0x00007610ff0f7816 */ /* 0x000fe4000000000f */
[C---:B---3--:R-:W-:Y:S02]  /*5610*/  IADD3 R4, P2, PT, R25.reuse, R21, RZ ;  /* 0x0000001519047210 */ /* 0x048fe40007f5e0ff */
[----:B-1----:R-:W-:-:S02]  /*5620*/  IADD3 R2, P1, PT, R25, R29, RZ ;  /* 0x0000001d19027210 */ /* 0x002fc40007f3e0ff */
[----:B------:R-:W-:-:S03]  /*5630*/  PRMT R16, RZ, 0x7610, R16 ;  /* 0x00007610ff107816 */ /* 0x000fc60000000010 */
[----:B------:R-:W-:-:S05]  /*5640*/  IMAD.X R3, R22, 0x1, R23, P1 ;  /* 0x0000000116037824 */ /* 0x000fca00008e0617 */
[----:B------:R-:W3:Y:S01]  /*5650*/  @!P0 LDG.E.U8 R14, desc[UR8][R2.64] ;  /* 0x00000008020e8981 */ /* 0x000ee2000c1e1100 */
[----:B----4-:R-:W-:-:S05]  /*5660*/  IMAD.X R5, R22, 0x1, R28, P2 ;  /* 0x0000000116057824 */ /* 0x010fca00010e061c */
[----:B------:R-:W4:Y:S01]  /*5670*/  @!P0 LDG.E.U8 R15, desc[UR8][R4.64] ;  /* 0x00000008040f8981 */ /* 0x000f22000c1e1100 */
[----:B--2---:R-:W-:-:S05]  /*5680*/  IADD3 R6, P3, PT, R25, R20, RZ ;  /* 0x0000001419067210 */ /* 0x004fca0007f7e0ff */
[----:B------:R-:W-:Y:S01]  /*5690*/  IMAD.X R7, R22, 0x1, R27, P3 ;  /* 0x0000000116077824 */ /* 0x000fe200018e061b */
[----:B------:R-:W-:Y:S04]  /*56a0*/  STL [R1+0xcc0], R17 ;  /* 0x000cc01101007387 */ /* 0x000fe80000100800 */
[----:B------:R-:W-:Y:S04]  /*56b0*/  STL [R1+0xcc4], R18 ;  /* 0x000cc41201007387 */ /* 0x000fe80000100800 */
[----:B------:R1:W-:Y:S04]  /*56c0*/  STL [R1+0xcc8], R19 ;  /* 0x000cc81301007387 */ /* 0x0003e80000100800 */
[----:B------:R-:W2:Y:S04]  /*56d0*/  @!P0 LDG.E.U8 R16, desc[UR8][R6.64] ;  /* 0x0000000806108981 */ /* 0x000ea8000c1e1100 */
[----:B0-----:R-:W2:Y:S04]  /*56e0*/  LDL R24, [R1+0x52c] ;  /* 0x00052c0001187983 */ /* 0x001ea80000100800 */
[----:B------:R-:W2:Y:S04]  /*56f0*/  LDL R21, [R1+0x50c] ;  /* 0x00050c0001157983 */ /* 0x000ea80000100800 */
[----:B------:R-:W2:Y:S04]  /*5700*/  LDL R20, [R1+0x518] ;  /* 0x0005180001147983 */ /* 0x000ea80000100800 */
[----:B-1----:R-:W2:Y:S04]  /*5710*/  LDL R19, [R1+0x508] ;  /* 0x0005080001137983 */ /* 0x002ea80000100800 */
[----:B------:R0:W-:Y:S04]  /*5720*/  STL [R1+0x67c], R23 ;  /* 0x00067c1701007387 */ /* 0x0001e80000100800 */
[----:B0-----:R-:W2:Y:S04]  /*5730*/  LDL.LU R23, [R1+0x51c] ;  /* 0x00051c0001177983 */ /* 0x001ea80000300800 */
[----:B------:R-:W2:Y:S04]  /*5740*/  LDL R18, [R1+0x4c4] ;  /* 0x0004c40001127983 */ /* 0x000ea80000100800 */
[----:B------:R-:W2:Y:S04]  /*5750*/  LDL R17, [R1+0x4b4] ;  /* 0x0004b40001117983 */ /* 0x000ea80000100800 */
[----:B---3--:R0:W-:Y:S04]  /*5760*/  STL [R1+0xccc], R14 ;  /* 0x000ccc0e01007387 */ /* 0x0081e80000100800 */
[----:B----4-:R-:W-:Y:S04]  /*5770*/  STL [R1+0xcd0], R15 ;  /* 0x000cd00f01007387 */ /* 0x010fe80000100800 */
[----:B--2---:R-:W-:Y:S01]  /*5780*/  STL [R1+0xcd4], R16 ;  /* 0x000cd41001007387 */ /* 0x004fe20000100800 */
[----:B------:R-:W-:-:S03]  /*5790*/  IADD3 R2, P3, PT, R25, R24, RZ ;  /* 0x0000001819027210 */ /* 0x000fc60007f7e0ff */
[----:B0-----:R-:W2:Y:S04]  /*57a0*/  LDL R14, [R1+0x4b0] ;  /* 0x0004b000010e7983 */ /* 0x001ea80000100800 */
[----:B------:R-:W3:Y:S01]  /*57b0*/  LDL.LU R24, [R1+0x4cc] ;  /* 0x0004cc0001187983 */ /* 0x000ee20000300800 */
[----:B------:R-:W-:Y:S01]  /*57c0*/  IMAD.X R3, R22, 0x1, R26, P3 ;  /* 0x0000000116037824 */ /* 0x000fe200018e061a */
[C---:B------:R-:W-:Y:S02]  /*57d0*/  IADD3 R6, P2, PT, R25.reuse, R23, RZ ;  /* 0x0000001719067210 */ /* 0x040fe40007f5e0ff */
[----:B------:R0:W-:Y:S04]  /*57e0*/  STL [R1+0x684], R23 ;  /* 0x0006841701007387 */ /* 0x0001e80000100800 */
[----:B0-----:R-:W4:Y:S04]  /*57f0*/  LDL.LU R23, [R1+0x4c8] ;  /* 0x0004c80001177983 */ /* 0x001f280000300800 */
[----:B------:R0:W-:Y:S04]  /*5800*/  STL [R1+0x68c], R26 ;  /* 0x00068c1a01007387 */ /* 0x0001e80000100800 */
[----:B0-----:R-:W4:Y:S01]  /*5810*/  LDL.LU R26, [R1+0x4c0] ;  /* 0x0004c000011a7983 */ /* 0x001f220000300800 */
[----:B------:R-:W-:-:S02]  /*5820*/  IADD3 R4, P1, PT, R25, R21, RZ ;  /* 0x0000001519047210 */ /* 0x000fc40007f3e0ff */
[----:B------:R-:W-:Y:S01]  /*5830*/  PRMT R13, RZ, 0x7610, R13 ;  /* 0x00007610ff0d7816 */ /* 0x000fe2000000000d */
[C---:B------:R-:W-:Y:S01]  /*5840*/  IMAD.X R7, R22.reuse, 0x1, R20, P2 ;  /* 0x0000000116077824 */ /* 0x040fe200010e0614 */
[----:B------:R-:W-:Y:S01]  /*5850*/  PRMT R12, RZ, 0x7610, R12 ;  /* 0x00007610ff0c7816 */ /* 0x000fe2000000000c */
[----:B------:R-:W-:Y:S01]  /*5860*/  IMAD.X R5, R22, 0x1, R19, P1 ;  /* 0x0000000116057824 */ /* 0x000fe200008e0613 */
[----:B------:R-:W-:Y:S02]  /*5870*/  PRMT R11, RZ, 0x7610, R11 ;  /* 0x00007610ff0b7816 */ /* 0x000fe4000000000b */
[----:B------:R-:W4:Y:S04]  /*5880*/  @!P0 LDG.E.U8 R13, desc[UR8][R2.64] ;  /* 0x00000008020d8981 */ /* 0x000f28000c1e1100 */
[----:B------:R0:W4:Y:S04]  /*5890*/  @!P0 LDG.E.U8 R12, desc[UR8][R6.64] ;  /* 0x00000008060c8981 */ /* 0x000128000c1e1100 */
[----:B------:R1:W4:Y:S01]  /*58a0*/  @!P0 LDG.E.U8 R11, desc[UR8][R4.64] ;  /* 0x00000008040b8981 */ /* 0x000322000c1e1100 */
[----:B------:R-:W-:-:S02]  /*58b0*/  PRMT R10, RZ, 0x7610, R10 ;  /* 0x00007610ff0a7816 */ /* 0x000fc4000000000a */
[----:B------:R-:W-:Y:S02]  /*58c0*/  PRMT R9, RZ, 0x7610, R9 ;  /* 0x00007610ff097816 */ /* 0x000fe40000000009 */
[C---:B0-----:R-:W-:Y:S02]  /*58d0*/  IADD3 R6, P1, PT, R25.reuse, R17, RZ ;  /* 0x0000001119067210 */ /* 0x041fe40007f3e0ff */
[C---:B-1----:R-:W-:Y:S02]  /*58e0*/  IADD3 R4, P2, PT, R25.reuse, R18, RZ ;  /* 0x0000001219047210 */ /* 0x042fe40007f5e0ff */
[----:B------:R-:W-:Y:S02]  /*58f0*/  PRMT R8, RZ, 0x7610, R8 ;  /* 0x00007610ff087816 */ /* 0x000fe40000000008 */
[----:B---3--:R-:W-:Y:S01]  /*5900*/  IADD3 R2, P3, PT, R25, R24, RZ ;  /* 0x0000001819027210 */ /* 0x008fe20007f7e0ff */
[----:B--2---:R-:W-:-:S05]  /*5910*/  IMAD.X R7, R22, 0x1, R14, P1 ;  /* 0x0000000116077824 */ /* 0x004fca00008e060e */
[----:B------:R-:W2:Y:S01]  /*5920*/  @!P0 LDG.E.U8 R8, desc[UR8][R6.64] ;  /* 0x0000000806088981 */ /* 0x000ea2000c1e1100 */
[----:B----4-:R-:W-:-:S05]  /*5930*/  IMAD.X R3, R22, 0x1, R23, P3 ;  /* 0x0000000116037824 */ /* 0x010fca00018e0617 */
[----:B------:R0:W3:Y:S01]  /*5940*/  @!P0 LDG.E.U8 R10, desc[UR8][R2.64] ;  /* 0x00000008020a8981 */ /* 0x0000e2000c1e1100 */
[----:B------:R-:W-:-:S03]  /*5950*/  IMAD.X R5, R22, 0x1, R26, P2 ;  /* 0x0000000116057824 */ /* 0x000fc600010e061a */
[----:B0-----:R-:W-:Y:S04]  /*5960*/  LDS.U8 R3, [R0+UR5+0x200] ;  /* 0x0002000500037984 */ /* 0x001fe80008000000 */
[----:B------:R0:W4:Y:S04]  /*5970*/  @!P0 LDG.E.U8 R9, desc[UR8][R4.64] ;  /* 0x0000000804098981 */ /* 0x000128000c1e1100 */
[----:B------:R-:W-:Y:S04]  /*5980*/  STL [R1+0xcd8], R13 ;  /* 0x000cd80d01007387 */ /* 0x000fe80000100800 */
[----:B------:R-:W-:Y:S04]  /*5990*/  STL [R1+0xcdc], R12 ;  /* 0x000cdc0c01007387 */ /* 0x000fe80000100800 */
[----:B------:R-:W-:Y:S04]  /*59a0*/  STL [R1+0xce0], R11 ;  /* 0x000ce00b01007387 */ /* 0x000fe80000100800 */
[----:B------:R-:W-:Y:S04]  /*59b0*/  STL [R1+0x728], R24 ;  /* 0x0007281801007387 */ /* 0x000fe80000100800 */
[----:B0-----:R-:W0:Y:S04]  /*59c0*/  LDS.U8 R4, [R0+UR5+0x8] ;  /* 0x0000080500047984 */ /* 0x001e280008000000 */
[----:B------:R-:W-:Y:S04]  /*59d0*/  STL [R1+0x6ac], R23 ;  /* 0x0006ac1701007387 */ /* 0x000fe80000100800 */
[----:B------:R-:W1:Y:S04]  /*59e0*/  LDS.U8 R23, [R0+UR5+0x2208] ;  /* 0x0022080500177984 */ /* 0x000e680008000000 */
[----:B------:R-:W0:Y:S04]  /*59f0*/  LDS.U8 R2, [R0+UR5+0x2000] ;  /* 0x0020000500027984 */ /* 0x000e280008000000 */
[----:B------:R-:W-:Y:S04]  /*5a00*/  STL [R1+0x72c], R26 ;  /* 0x00072c1a01007387 */ /* 0x000fe80000100800 */
[----:B------:R-:W0:Y:S04]  /*5a10*/  LDS.U8 R22, [R0+UR5+0x2200] ;  /* 0x0022000500167984 */ /* 0x000e280008000000 */
[----:B------:R-:W-:Y:S04]  /*5a20*/  LDS.U8 R11, [R0+UR5] ;  /* 0x00000005000b7984 */ /* 0x000fe80008000000 */
[----:B------:R-:W-:Y:S04]  /*5a30*/  LDS.U8 R12, [R0+UR5+0x208] ;  /* 0x00020805000c7984 */ /* 0x000fe80008000000 */
[----:B---3--:R-:W-:Y:S04]  /*5a40*/  STL [R1+0xce4], R10 ;  /* 0x000ce40a01007387 */ /* 0x008fe80000100800 */
[----:B----4-:R-:W-:Y:S04]  /*5a50*/  STL [R1+0xce8], R9 ;  /* 0x000ce80901007387 */ /* 0x010fe80000100800 */
[----:B--2---:R-:W-:Y:S04]  /*5a60*/  STL [R1+0xcec], R8 ;  /* 0x000cec0801007387 */ /* 0x004fe80000100800 */
[----:B0-----:R-:W-:Y:S04]  /*5a70*/  STL [R1+0x498], R4 ;  /* 0x0004980401007387 */ /* 0x001fe80000100800 */
[----:B------:R-:W-:Y:S04]  /*5a80*/  STL [R1+0x494], R3 ;  /* 0x0004940301007387 */ /* 0x000fe80000100800 */
[----:B-1----:R-:W-:Y:S04]  /*5a90*/  STL [R1+0xd30], R23 ;  /* 0x000d301701007387 */ /* 0x002fe80000100800 */
[----:B------:R-:W-:Y:S04]  /*5aa0*/  STL [R1+0x490], R2 ;  /* 0x0004900201007387 */ /* 0x000fe80000100800 */
[----:B------:R-:W0:Y:S04]  /*5ab0*/  LDS.U8 R2, [R0+UR5+0x2008] ;  /* 0x0020080500027984 */ /* 0x000e280008000000 */
[----:B------:R-:W-:Y:S04]  /*5ac0*/  STL [R1+0xd2c], R22 ;  /* 0x000d2c1601007387 */ /* 0x000fe80000100800 */
[----:B------:R-:W-:Y:S04]  /*5ad0*/  LDS.U8 R4, [R0+UR5+0x288] ;  /* 0x0002880500047984 */ /* 0x000fe80008000000 */
[----:B------:R-:W-:Y:S04]  /*5ae0*/  LDS.U8 R3, [R0+UR5+0x88] ;  /* 0x0000880500037984 */ /* 0x000fe80008000000 */
[----:B------:R-:W-:Y:S04]  /*5af0*/  LDS.U8 R8, [R0+UR5+0x2300] ;  /* 0x0023000500087984 */ /* 0x000fe80008000000 */
[----:B0-----:R-:W-:Y:S04]  /*5b00*/  STL [R1+0x488], R2 ;  /* 0x0004880201007387 */ /* 0x001fe80000100800 */
[----:B------:R-:W0:Y:S04]  /*5b10*/  LDS.U8 R2, [R0+UR5+0x80] ;  /* 0x0000800500027984 */ /* 0x000e280008000000 */
[----:B0-----:R-:W-:Y:S04]  /*5b20*/  STL [R1+0x480], R2 ;  /* 0x0004800201007387 */ /* 0x001fe80000100800 */
[----:B------:R-:W0:Y:S04]  /*5b30*/  LDS.U8 R2, [R0+UR5+0x280] ;  /* 0x0002800500027984 */ /* 0x000e280008000000 */
[----:B------:R-:W-:Y:S04]  /*5b40*/  STL [R1+0x47c], R4 ;  /* 0x00047c0401007387 */ /* 0x000fe80000100800 */
[----:B------:R-:W1:Y:S04]  /*5b50*/  LDS.U8 R4, [R0+UR5+0x2080] ;  /* 0x0020800500047984 */ /* 0x000e680008000000 */
[----:B------:R-:W-:Y:S04]  /*5b60*/  STL [R1+0x478], R3 ;  /* 0x0004780301007387 */ /* 0x000fe80000100800 */
[----:B------:R-:W2:Y:S04]  /*5b70*/  LDS.U8 R3, [R0+UR5+0x2288] ;  /* 0x0022880500037984 */ /* 0x000ea80008000000 */
[----:B0-----:R-:W-:Y:S04]  /*5b80*/  STL [R1+0x474], R2 ;  /* 0x0004740201007387 */ /* 0x001fe80000100800 */
[----:B------:R-:W0:Y:S04]  /*5b90*/  LDS.U8 R2, [R0+UR5+0x2088] ;  /* 0x0020880500027984 */ /* 0x000e280008000000 */
[----:B-1----:R-:W-:Y:S04]  /*5ba0*/  STL [R1+0x470], R4 ;  /* 0x0004700401007387 */ /* 0x002fe80000100800 */
[----:B------:R-:W1:Y:S04]  /*5bb0*/  LDS.U8 R4, [R0+UR5+0x2280] ;  /* 0x0022800500047984 */ /* 0x000e680008000000 */
[----:B--2---:R-:W-:Y:S04]  /*5bc0*/  STL [R1+0x46c], R3 ;  /* 0x00046c0301007387 */ /* 0x004fe80000100800 */
        /* <DEDUP_REMOVED lines=10> */
[----:B--2---:R-:W-:Y:S04]  /*5c70*/  STL [R1+0x454], R3 ;  /* 0x0004540301007387 */ /* 0x004fe80000100800 */
[----:B------:R-:W1:Y:S04]  /*5c80*/  LDS.U8 R3, [R0+UR5+0x2308] ;  /* 0x0023080500037984 */ /* 0x000e680008000000 */
[----:B0-----:R-:W-:Y:S04]  /*5c90*/  STL [R1+0x450], R2 ;  /* 0x0004500201007387 */ /* 0x001fe80000100800 */
[----:B------:R-:W2:Y:S04]  /*5ca0*/  LDL.LU R23, [R1+0x494] ;  /* 0x0004940001177983 */ /* 0x000ea80000300800 */
[----:B------:R-:W0:Y:S04]  /*5cb0*/  LDS.U8 R2, [R0+UR5+0x2108] ;  /* 0x0021080500027984 */ /* 0x000e280008000000 */
[----:B-1----:R-:W-:Y:S04]  /*5cc0*/  STL [R1+0x44c], R3 ;  /* 0x00044c0301007387 */ /* 0x002fe80000100800 */
[----:B--2---:R-:W-:Y:S04]  /*5cd0*/  STL [R1+0xd38], R23 ;  /* 0x000d381701007387 */ /* 0x004fe80000100800 */
[----:B0-----:R-:W-:Y:S04]  /*5ce0*/  STL [R1+0x448], R2 ;  /* 0x0004480201007387 */ /* 0x001fe80000100800 */
[----:B------:R-:W2:Y:S04]  /*5cf0*/  LDL.LU R22, [R1+0x490] ;  /* 0x0004900001167983 */ /* 0x000ea80000300800 */
[----:B--2---:R0:W-:Y:S04]  /*5d00*/  STL [R1+0xd34], R22 ;  /* 0x000d341601007387 */ /* 0x0041e80000100800 */
[----:B0-----:R-:W2:Y:S04]  /*5d10*/  LDL.LU R22, [R1+0x498] ;  /* 0x0004980001167983 */ /* 0x001ea80000300800 */
[----:B--2---:R-:W-:Y:S04]  /*5d20*/  STL [R1+0xd3c], R22 ;  /* 0x000d3c1601007387 */ /* 0x004fe80000100800 */
[----:B------:R0:W-:Y:S04]  /*5d30*/  STL [R1+0xcf4], R8 ;  /* 0x000cf40801007387 */ /* 0x0001e80000100800 */
[----:B0-----:R-:W2:Y:S04]  /*5d40*/  LDL.LU R8, [R1+0x450] ;  /* 0x0004500001087983 */ /* 0x001ea80000300800 */
[----:B--2---:R0:W-:Y:S04]  /*5d50*/  STL [R1+0xcf8], R8 ;  /* 0x000cf80801007387 */ /* 0x0041e80000100800 */
        /* <DEDUP_REMOVED lines=10> */
[----:B0-----:R-:W2:Y:S01]  /*5e00*/  LDL.LU R8, [R1+0x47c] ;  /* 0x00047c0001087983 */ /* 0x001ea20000300800 */
[----:B------:R-:W-:Y:S01]  /*5e10*/  LOP3.LUT R26, R0, 0x40, RZ, 0x3c, !PT ;  /* 0x00000040001a7812 */ /* 0x000fe200078e3cff */
[----:B------:R-:W-:-:S02]  /*5e20*/  IMAD.MOV.U32 R23, RZ, RZ, R12 ;  /* 0x000000ffff177224 */ /* 0x000fc400078e000c */
[----:B------:R-:W-:Y:S02]  /*5e30*/  IMAD.MOV.U32 R22, RZ, RZ, R11 ;  /* 0x000000ffff167224 */ /* 0x000fe400078e000b */
[----:B------:R-:W-:Y:S04]  /*5e40*/  LDS.U8 R9, [R26+UR5] ;  /* 0x000000051a097984 */ /* 0x000fe80008000000 */
[----:B--2---:R0:W-:Y:S04]  /*5e50*/  STL [R1+0xd28], R8 ;  /* 0x000d280801007387 */ /* 0x0041e80000100800 */
[----:B------:R-:W-:Y:S04]  /*5e60*/  LDS.U8 R10, [R26+UR5+0x208] ;  /* 0x000208051a0a7984 */ /* 0x000fe80008000000 */
[----:B------:R-:W-:Y:S04]  /*5e70*/  LDS.U8 R11, [R26+UR5+0x8] ;  /* 0x000008051a0b7984 */ /* 0x000fe80008000000 */
[----:B0-----:R-:W2:Y:S04]  /*5e80*/  LDL.LU R8, [R1+0x488] ;  /* 0x0004880001087983 */ /* 0x001ea80000300800 */
[----:B------:R0:W-:Y:S04]  /*5e90*/  STL [R1+0xcf0], R0 ;  /* 0x000cf00001007387 */ /* 0x0001e80000100800 */
[----:B------:R-:W-:Y:S04]  /*5ea0*/  LDS.U8 R12, [R26+UR5+0x200] ;  /* 0x000200051a0c7984 */ /* 0x000fe80008000000 */
[----:B------:R-:W-:Y:S04]  /*5eb0*/  LDS.U8 R13, [R26+UR5+0x2000] ;  /* 0x002000051a0d7984 */ /* 0x000fe80008000000 */
[----:B0-----:R-:W3:Y:S04]  /*5ec0*/  LDL.LU R0, [R1+0x44c] ;  /* 0x00044c0001007983 */ /* 0x001ee80000300800 */
[----:B------:R-:W-:Y:S04]  /*5ed0*/  LDS.U8 R16, [R26+UR5+0x2208] ;  /* 0x002208051a107984 */ /* 0x000fe80008000000 */
        /* <DEDUP_REMOVED lines=9> */
[----:B------:R-:W0:Y:S04]  /*5f70*/  LDS.U8 R25, [R26+UR5+0x2280] ;  /* 0x002280051a197984 */ /* 0x000e280008000000 */
[----:B------:R-:W-:Y:S04]  /*5f80*/  LDS.U8 R5, [R26+UR5+0x2100] ;  /* 0x002100051a057984 */ /* 0x000fe80008000000 */
[----:B------:R-:W1:Y:S04]  /*5f90*/  LDS.U8 R4, [R26+UR5+0x2308] ;  /* 0x002308051a047984 */ /* 0x000e680008000000 */
[----:B------:R-:W-:Y:S04]  /*5fa0*/  LDS.U8 R3, [R26+UR5+0x2108] ;  /* 0x002108051a037984 */ /* 0x000fe80008000000 */
[----:B------:R-:W4:Y:S04]  /*5fb0*/  LDS.U8 R2, [R26+UR5+0x2300] ;  /* 0x002300051a027984 */ /* 0x000f280008000000 */
[----:B------:R-:W-:Y:S04]  /*5fc0*/  LDS.U8 R24, [R26+UR5+0x100] ;  /* 0x000100051a187984 */ /* 0x000fe80008000000 */
[----:B------:R-:W-:Y:S04]  /*5fd0*/  LDS.U8 R29, [R26+UR5+0x308] ;  /* 0x000308051a1d7984 */ /* 0x000fe80008000000 */
[----:B------:R-:W-:Y:S04]  /*5fe0*/  LDS.U8 R7, [R26+UR5+0x108] ;  /* 0x000108051a077984 */ /* 0x000fe80008000000 */
[----:B------:R-:W0:Y:S04]  /*5ff0*/  LDS.U8 R6, [R26+UR5+0x300] ;  /* 0x000300051a067984 */ /* 0x000e280008000000 */
[----:B---3--:R3:W-:Y:S04]  /*6000*/  STL [R1+0xcfc], R0 ;  /* 0x000cfc0001007387 */ /* 0x0087e80000100800 */
[----:B---3--:R-:W3:Y:S04]  /*6010*/  LDL.LU R0, [R1+0x458] ;  /* 0x0004580001007983 */ /* 0x008ee80000300800 */
[----:B---3--:R3:W-:Y:S04]  /*6020*/  STL [R1+0xd04], R0 ;  /* 0x000d040001007387 */ /* 0x0087e80000100800 */
[----:B---3--:R-:W3:Y:S04]  /*6030*/  LDL.LU R0, [R1+0x460] ;  /* 0x0004600001007983 */ /* 0x008ee80000300800 */
[----:B---3--:R3:W-:Y:S04]  /*6040*/  STL [R1+0xd0c], R0 ;  /* 0x000d0c0001007387 */ /* 0x0087e80000100800 */
[----:B---3--:R-:W3:Y:S04]  /*6050*/  LDL.LU R0, [R1+0x468] ;  /* 0x0004680001007983 */ /* 0x008ee80000300800 */
[----:B---3--:R3:W-:Y:S04]  /*6060*/  STL [R1+0xd14], R0 ;  /* 0x000d140001007387 */ /* 0x0087e80000100800 */
[----:B---3--:R-:W3:Y:S01]  /*6070*/  LDL.LU R0, [R1+0x470] ;  /* 0x0004700001007983 */ /* 0x008ee20000300800 */
[----:B------:R-:W-:-:S03]  /*6080*/  IMAD R23, R23, 0x100, R22 ;  /* 0x0000010017177824 */ /* 0x000fc600078e0216 */
[----:B---3--:R3:W-:Y:S04]  /*6090*/  STL [R1+0xd1c], R0 ;  /* 0x000d1c0001007387 */ /* 0x0087e80000100800 */
[----:B---3--:R-:W3:Y:S04]  /*60a0*/  LDL.LU R0, [R1+0x478] ;  /* 0x0004780001007983 */ /* 0x008ee80000300800 */
[----:B---3--:R3:W-:Y:S04]  /*60b0*/  STL [R1+0xd24], R0 ;  /* 0x000d240001007387 */ /* 0x0087e80000100800 */
[----:B---3--:R-:W3:Y:S04]  /*60c0*/  LDL.LU R0, [R1+0x480] ;  /* 0x0004800001007983 */ /* 0x008ee80000300800 */
[----:B------:R-:W2:Y:S04]  /*60d0*/  LDL.LU R22, [R1+0xd3c] ;  /* 0x000d3c0001167983 */ /* 0x000ea80000300800 */
[----:B------:R0:W-:Y:S04]  /*60e0*/  STL [R1+0x49c], R23 ;  /* 0x00049c1701007387 */ /* 0x0001e80000100800 */
[----:B0-----:R-:W2:Y:S02]  /*60f0*/  LDL.LU R23, [R1+0xd38] ;  /* 0x000d380001177983 */ /* 0x001ea40000300800 */
[----:B--2---:R-:W-:-:S02]  /*6100*/  IMAD R23, R23, 0x100, R22 ;  /* 0x0000010017177824 */ /* 0x004fc400078e0216 */
[----:B------:R-:W2:Y:S04]  /*6110*/  LDL.LU R22, [R1+0xd34] ;  /* 0x000d340001167983 */ /* 0x000ea80000300800 */
[----:B------:R0:W-:Y:S04]  /*6120*/  STL [R1+0x494], R23 ;  /* 0x0004941701007387 */ /* 0x0001e80000100800 */
[----:B0-----:R-:W2:Y:S02]  /*6130*/  LDL.LU R23, [R1+0xd30] ;  /* 0x000d300001177983 */ /* 0x001ea40000300800 */
[----:B--2---:R-:W-:-:S02]  /*6140*/  IMAD R23, R23, 0x100, R22 ;  /* 0x0000010017177824 */ /* 0x004fc400078e0216 */
[----:B------:R-:W2:Y:S04]  /*6150*/  LDL.LU R22, [R1+0xd2c] ;  /* 0x000d2c0001167983 */ /* 0x000ea80000300800 */
[----:B------:R0:W-:Y:S04]  /*6160*/  STL [R1+0xca8], R23 ;  /* 0x000ca81701007387 */ /* 0x0001e80000100800 */
[----:B0-----:R-:W3:Y:S01]  /*6170*/  LDL.LU R23, [R1+0x448] ;  /* 0x0004480001177983 */ /* 0x001ee20000300800 */
[----:B--2---:R-:W-:-:S03]  /*6180*/  IMAD R22, R22, 0x100, R8 ;  /* 0x0000010016167824 */ /* 0x004fc600078e0208 */
[----:B------:R-:W3:Y:S02]  /*6190*/  LDL.LU R8, [R1+0xd28] ;  /* 0x000d280001087983 */ /* 0x000ee40000300800 */
[----:B---3--:R-:W-:Y:S02]  /*61a0*/  IMAD R8, R8, 0x100, R0 ;  /* 0x0000010008087824 */ /* 0x008fe400078e0200 */
        /* <DEDUP_REMOVED lines=27> */
[----:B------:R-:W-:Y:S02]  /*6360*/  IMAD R25, R25, 0x100, R27 ;  /* 0x0000010019197824 */ /* 0x000fe400078e021b */
[----:B-1----:R-:W-:-:S02]  /*6370*/  IMAD R5, R4, 0x100, R5 ;  /* 0x0000010004057824 */ /* 0x002fc400078e0205 */
[----:B----4-:R-:W-:Y:S02]  /*6380*/  IMAD R3, R2, 0x100, R3 ;  /* 0x0000010002037824 */ /* 0x010fe400078e0203 */
[----:B------:R-:W-:Y:S02]  /*6390*/  IMAD R6, R6, 0x100, R7 ;  /* 0x0000010006067824 */ /* 0x000fe400078e0207 */
[----:B--2---:R-:W-:Y:S02]  /*63a0*/  IMAD R23, R8, 0x100, R23 ;  /* 0x0000010008177824 */ /* 0x004fe400078e0217 */
[----:B------:R-:W2:Y:S04]  /*63b0*/  LDL.LU R8, [R1+0xcec] ;  /* 0x000cec0001087983 */ /* 0x000ea80000300800 */
[----:B------:R0:W-:Y:S04]  /*63c0*/  STL [R1+0x460], R23 ;  /* 0x0004601701007387 */ /* 0x0001e80000100800 */
[----:B---3--:R-:W-:Y:S01]  /*63d0*/  LDS.U8 R7, [R0+UR5+0x188] ;  /* 0x0001880500077984 */ /* 0x008fe20008000000 */
[----:B0-----:R-:W-:-:S03]  /*63e0*/  IMAD R23, R10, 0x100, R9 ;  /* 0x000001000a177824 */ /* 0x001fc600078e0209 */
[----:B------:R-:W3:Y:S04]  /*63f0*/  LDL.LU R9, [R1+0xce8] ;  /* 0x000ce80001097983 */ /* 0x000ee80000300800 */
[----:B------:R-:W4:Y:S04]  /*6400*/  LDL.LU R10, [R1+0xce4] ;  /* 0x000ce400010a7983 */ /* 0x000f280000300800 */
[----:B------:R0:W-:Y:S02]  /*6410*/  STL [R1+0x44c], R23 ;  /* 0x00044c1701007387 */ /* 0x0001e40000100800 */
[----:B0-----:R-:W-:-:S02]  /*6420*/  IMAD R23, R12, 0x100, R11 ;  /* 0x000001000c177824 */ /* 0x001fc400078e020b */
[----:B------:R-:W2:Y:S04]  /*6430*/  LDL.LU R11, [R1+0xce0] ;  /* 0x000ce000010b7983 */ /* 0x000ea80000300800 */
[----:B------:R-:W2:Y:S04]  /*6440*/  LDL.LU R12, [R1+0xcdc] ;  /* 0x000cdc00010c7983 */ /* 0x000ea80000300800 */
        /* <DEDUP_REMOVED lines=20> */
[----:B------:R-:W2:Y:S04]  /*6590*/  LDL.LU R27, [R1+0xcb0] ;  /* 0x000cb000011b7983 */ /* 0x000ea80000300800 */
[----:B------:R-:W-:Y:S04]  /*65a0*/  STL [R1+0x454], R23 ;  /* 0x0004541701007387 */ /* 0x000fe80000100800 */
[----:B------:R0:W-:Y:S02]  /*65b0*/  STL [R1+0x450], R25 ;  /* 0x0004501901007387 */ /* 0x0001e40000100800 */
[----:B0-----:R-:W-:-:S05]  /*65c0*/  LOP3.LUT R25, R0, 0x410, RZ, 0x3c, !PT ;  /* 0x0000041000197812 */ /* 0x001fca00078e3cff */
[----:B------:R-:W0:Y:S04]  /*65d0*/  LDS.U8 R4, [R25+UR5] ;  /* 0x0000000519047984 */ /* 0x000e280008000000 */
[----:B------:R-:W1:Y:S01]  /*65e0*/  LDS.U8 R2, [R25+UR5+0x208] ;  /* 0x0002080519027984 */ /* 0x000e620008000000 */
[----:B------:R-:W-:-:S03]  /*65f0*/  IMAD R23, R29, 0x100, R24 ;  /* 0x000001001d177824 */ /* 0x000fc600078e0218 */
[----:B------:R-:W-:Y:S04]  /*6600*/  LDS.U8 R29, [R0+UR5+0x388] ;  /* 0x00038805001d7984 */ /* 0x000fe80008000000 */
[----:B------:R-:W-:Y:S04]  /*6610*/  STL [R1+0x498], R23 ;  /* 0x0004981701007387 */ /* 0x000fe80000100800 */
[----:B------:R-:W-:Y:S04]  /*6620*/  STL [R1+0x490], R6 ;  /* 0x0004900601007387 */ /* 0x000fe80000100800 */
[----:B------:R-:W-:Y:S04]  /*6630*/  STL [R1+0x488], R5 ;  /* 0x0004880501007387 */ /* 0x000fe80000100800 */
[----:B------:R-:W-:Y:S04]  /*6640*/  STL [R1+0x480], R3 ;  /* 0x0004800301007387 */ /* 0x000fe80000100800 */
[----:B------:R-:W1:Y:S01]  /*6650*/  LDS.U8 R3, [R25+UR5+0x8] ;  /* 0x0000080519037984 */ /* 0x000e620008000000 */
[----:B------:R-:W-:-:S03]  /*6660*/  LOP3.LUT R24, R0, 0x450, RZ, 0x3c, !PT ;  /* 0x0000045000187812 */ /* 0x000fc600078e3cff */
[----:B------:R-:W-:Y:S04]  /*6670*/  LDS.U8 R23, [R0+UR5+0x180] ;  /* 0x0001800500177984 */ /* 0x000fe80008000000 */
[----:B------:R-:W-:Y:S04]  /*6680*/  LDS.U8 R6, [R0+UR5+0x380] ;  /* 0x0003800500067984 */ /* 0x000fe80008000000 */
[----:B0-----:R-:W-:Y:S04]  /*6690*/  STL [R1+0x554], R4 ;  /* 0x0005540401007387 */ /* 0x001fe80000100800 */
[----:B------:R-:W0:Y:S04]  /*66a0*/  LDS.U8 R4, [R25+UR5+0x200] ;  /* 0x0002000519047984 */ /* 0x000e280008000000 */
[----:B-1----:R-:W-:Y:S04]  /*66b0*/  STL [R1+0x550], R2 ;  /* 0x0005500201007387 */ /* 0x002fe80000100800 */
[----:B------:R-:W1:Y:S04]  /*66c0*/  LDS.U8 R2, [R25+UR5+0x2000] ;  /* 0x0020000519027984 */ /* 0x000e680008000000 */
[----:B------:R-:W-:Y:S04]  /*66d0*/  LDS.U8 R5, [R0+UR5+0x2180] ;  /* 0x0021800500057984 */ /* 0x000fe80008000000 */
[----:B------:R-:W-:Y:S04]  /*66e0*/  STL [R1+0x55c], R3 ;  /* 0x00055c0301007387 */ /* 0x000fe80000100800 */
[----:B------:R-:W1:Y:S04]  /*66f0*/  LDS.U8 R3, [R25+UR5+0x2208] ;  /* 0x0022080519037984 */ /* 0x000e680008000000 */
[----:B0-----:R-:W-:Y:S04]  /*6700*/  STL [R1+0x558], R4 ;  /* 0x0005580401007387 */ /* 0x001fe80000100800 */
[----:B------:R-:W0:Y:S04]  /*6710*/  LDS.U8 R4, [R25+UR5+0x2008] ;  /* 0x0020080519047984 */ /* 0x000e280008000000 */
[----:B-1----:R-:W-:Y:S04]  /*6720*/  STL [R1+0x564], R2 ;  /* 0x0005640201007387 */ /* 0x002fe80000100800 */
[----:B------:R-:W1:Y:S04]  /*6730*/  LDS.U8 R2, [R25+UR5+0x2200] ;  /* 0x0022000519027984 */ /* 0x000e680008000000 */
[----:B------:R-:W-:Y:S04]  /*6740*/  STL [R1+0x560], R3 ;  /* 0x0005600301007387 */ /* 0x000fe80000100800 */
[----:B------:R-:W3:Y:S04]  /*6750*/  LDS.U8 R3, [R25+UR5+0x80] ;  /* 0x0000800519037984 */ /* 0x000ee80008000000 */
[----:B0-----:R-:W-:Y:S04]  /*6760*/  STL [R1+0x56c], R4 ;  /* 0x00056c0401007387 */ /* 0x001fe80000100800 */
[----:B------:R-:W0:Y:S04]  /*6770*/  LDS.U8 R4, [R25+UR5+0x288] ;  /* 0x0002880519047984 */ /* 0x000e280008000000 */
[----:B-1----:R-:W-:Y:S04]  /*6780*/  STL [R1+0x568], R2 ;  /* 0x0005680201007387 */ /* 0x002fe80000100800 */
[----:B------:R-:W1:Y:S04]  /*6790*/  LDS.U8 R2, [R25+UR5+0x88] ;  /* 0x0000880519027984 */ /* 0x000e680008000000 */
[----:B---3--:R-:W-:Y:S04]  /*67a0*/  STL [R1+0x594], R3 ;  /* 0x0005940301007387 */ /* 0x008fe80000100800 */
        /* <DEDUP_REMOVED lines=20> */
[----:B------:R-:W-:Y:S04]  /*68f0*/  LDS.U8 R4, [R25+UR5+0x2108] ;  /* 0x0021080519047984 */ /* 0x000fe80008000000 */
[----:B-1----:R-:W-:Y:S04]  /*6900*/  STL [R1+0x5d8], R2 ;  /* 0x0005d80201007387 */ /* 0x002fe80000100800 */
[----:B------:R-:W0:Y:S04]  /*6910*/  LDS.U8 R2, [R25+UR5+0x2308] ;  /* 0x0023080519027984 */ /* 0x000e280008000000 */
[----:B---3--:R-:W-:Y:S04]  /*6920*/  STL [R1+0x5e4], R3 ;  /* 0x0005e40301007387 */ /* 0x008fe80000100800 */
[----:B------:R-:W1:Y:S04]  /*6930*/  LDS.U8 R3, [R25+UR5+0x2300] ;  /* 0x0023000519037984 */ /* 0x000e680008000000 */
[----:B0-----:R-:W-:Y:S04]  /*6940*/  STL [R1+0x5e0], R2 ;  /* 0x0005e00201007387 */ /* 0x001fe80000100800 */
[----:B------:R-:W0:Y:S04]  /*6950*/  LDS.U8 R2, [R24+UR5] ;  /* 0x0000000518027984 */ /* 0x000e280008000000 */
[----:B------:R-:W-:Y:S04]  /*6960*/  STL [R1+0x5ec], R4 ;  /* 0x0005ec0401007387 */ /* 0x000fe80000100800 */
[----:B------:R-:W3:Y:S04]  /*6970*/  LDS.U8 R4, [R24+UR5+0x208] ;  /* 0x0002080518047984 */ /* 0x000ee80008000000 */
[----:B-1----:R-:W-:Y:S04]  /*6980*/  STL [R1+0x5e8], R3 ;  /* 0x0005e80301007387 */ /* 0x002fe80000100800 */
[----:B------:R-:W1:Y:S04]  /*6990*/  LDS.U8 R3, [R24+UR5+0x8] ;  /* 0x0000080518037984 */ /* 0x000e680008000000 */
[----:B0-----:R-:W-:Y:S04]  /*69a0*/  STL [R1+0x574], R2 ;  /* 0x0005740201007387 */ /* 0x001fe80000100800 */
[----:B------:R-:W0:Y:S04]  /*69b0*/  LDS.U8 R2, [R24+UR5+0x200] ;  /* 0x0002000518027984 */ /* 0x000e280008000000 */
[----:B---3--:R-:W-:Y:S04]  /*69c0*/  STL [R1+0x570], R4 ;  /* 0x0005700401007387 */ /* 0x008fe80000100800 */
        /* <DEDUP_REMOVED lines=36> */
[----:B------:R-:W-:Y:S04]  /*6c10*/  LDS.U8 R4, [R0+UR5+0x2388] ;  /* 0x0023880500047984 */ /* 0x000fe80008000000 */
[----:B-1----:R-:W-:Y:S04]  /*6c20*/  STL [R1+0x604], R3 ;  /* 0x0006040301007387 */ /* 0x002fe80000100800 */
[----:B------:R-:W-:Y:S04]  /*6c30*/  LDS.U8 R3, [R0+UR5+0x2188] ;  /* 0x0021880500037984 */ /* 0x000fe80008000000 */
[----:B0-----:R-:W-:Y:S04]  /*6c40*/  STL [R1+0x600], R2 ;  /* 0x0006000201007387 */ /* 0x001fe80000100800 */
[----:B------:R-:W-:Y:S04]  /*6c50*/  LDS.U8 R2, [R0+UR5+0x2380] ;  /* 0x0023800500027984 */ /* 0x000fe80008000000 */
[----:B------:R-:W-:Y:S04]  /*6c60*/  STL [R1+0x6b0], R0 ;  /* 0x0006b00001007387 */ /* 0x000fe80000100800 */
[----:B------:R-:W0:Y:S04]  /*6c70*/  LDS.U8 R0, [R25+UR5+0x180] ;  /* 0x0001800519007984 */ /* 0x000e280008000000 */
[----:B0-----:R-:W-:Y:S04]  /*6c80*/  STL [R1+0x614], R0 ;  /* 0x0006140001007387 */ /* 0x001fe80000100800 */
        /* <DEDUP_REMOVED lines=12> */
[----:B------:R0:W1:Y:S04]  /*6d50*/  LDS.U8 R0, [R25+UR5+0x2380] ;  /* 0x0023800519007984 */ /* 0x0000680008000000 */
[----:B0-----:R-:W2:Y:S04]  /*6d60*/  LDL.LU R25, [R1+0xcac] ;  /* 0x000cac0001197983 */ /* 0x001ea80000300800 */
[----:B-1----:R-:W-:Y:S04]  /*6d70*/  STL [R1+0x628], R0 ;  /* 0x0006280001007387 */ /* 0x002fe80000100800 */
        /* <DEDUP_REMOVED lines=15> */
[----:B------:R-:W1:Y:S04]  /*6e70*/  LDS.U8 R26, [R24+UR5+0x2108] ;  /* 0x00210805181a7984 */ /* 0x000e680008000000 */
[----:B0-----:R-:W-:Y:S04]  /*6e80*/  STL [R1+0x548], R0 ;  /* 0x0005480001007387 */ /* 0x001fe80000100800 */
[----:B------:R-:W0:Y:S04]  /*6e90*/  LDS.U8 R0, [R24+UR5+0x2300] ;  /* 0x0023000518007984 */ /* 0x000e280008000000 */
[----:B-1----:R-:W-:Y:S04]  /*6ea0*/  STL [R1+0x60c], R26 ;  /* 0x00060c1a01007387 */ /* 0x002fe80000100800 */
        /* <DEDUP_REMOVED lines=10> */
[----:B------:R-:W-:Y:S04]  /*6f50*/  LDS.U8 R0, [R24+UR5+0x2388] ;  /* 0x0023880518007984 */ /* 0x000fe80008000000 */
[----:B-1----:R-:W-:Y:S04]  /*6f60*/  STL [R1+0x644], R26 ;  /* 0x0006441a01007387 */ /* 0x002fe80000100800 */
[----:B------:R-:W0:Y:S04]  /*6f70*/  LDS.U8 R26, [R24+UR5+0x2188] ;  /* 0x00218805181a7984 */ /* 0x000e280008000000 */
[----:B------:R-:W1:Y:S01]  /*6f80*/  LDS.U8 R24, [R24+UR5+0x2380] ;  /* 0x0023800518187984 */ /* 0x000e620008000000 */
[----:B------:R-:W-:Y:S06]  /*6f90*/  BAR.SYNC.DEFER_BLOCKING 0x0 ;  /* 0x0000000000007b1d */ /* 0x000fec0000010000 */
[----:B--2---:R2:W-:Y:S04]  /*6fa0*/  STS.U8 [R25+UR5], R13 ;  /* 0x0000000d19007988 */ /* 0x0045e80008000005 */
[----:B------:R-:W-:Y:S04]  /*6fb0*/  STS.U8 [R25+UR5+0x400], R12 ;  /* 0x0004000c19007988 */ /* 0x000fe80008000005 */
[----:B0-----:R0:W-:Y:S04]  /*6fc0*/  STL [R1+0x730], R26 ;  /* 0x0007301a01007387 */ /* 0x0011e80000100800 */
[----:B------:R-:W-:Y:S04]  /*6fd0*/  STL [R1+0x640], R0 ;  /* 0x0006400001007387 */ /* 0x000fe80000100800 */
[----:B-1----:R-:W-:Y:S04]  /*6fe0*/  STL [R1+0x734], R24 ;  /* 0x0007341801007387 */ /* 0x002fe80000100800 */
[----:B--2---:R-:W2:Y:S01]  /*6ff0*/  LDL.LU R13, [R1+0x494] ;  /* 0x00049400010d7983 */ /* 0x004ea20000300800 */
[----:B0-----:R-:W-:-:S03]  /*7000*/  IMAD R26, R29, 0x100, R23 ;  /* 0x000001001d1a7824 */ /* 0x001fc600078e0217 */
[----:B------:R-:W-:Y:S01]  /*7010*/  STS.U8 [R25+UR5+0x200], R16 ;  /* 0x0002001019007988 */ /* 0x000fe20008000005 */
[----:B------:R-:W-:-:S03]  /*7020*/  IMAD R29, R4, 0x100, R5 ;  /* 0x00000100041d7824 */ /* 0x000fc600078e0205 */
[----:B------:R-:W3:Y:S04]  /*7030*/  LDL.LU R12, [R1+0x49c] ;  /* 0x00049c00010c7983 */ /* 0x000ee80000300800 */
[----:B------:R0:W-:Y:S04]  /*7040*/  STS.U8 [R25+UR5+0x1000], R17 ;  /* 0x0010001119007988 */ /* 0x0001e80008000005 */
[----:B------:R-:W-:Y:S04]  /*7050*/  STS.U8 [R25+UR5+0xc00], R19 ;  /* 0x000c001319007988 */ /* 0x000fe80008000005 */
[----:B------:R1:W-:Y:S04]  /*7060*/  STS.U8 [R25+UR5+0xe00], R18 ;  /* 0x000e001219007988 */ /* 0x0003e80008000005 */
[----:B0-----:R-:W2:Y:S04]  /*7070*/  LDL.LU.64 R16, [R1+0x60] ;  /* 0x0000600001107983 */ /* 0x001ea80000300a00 */
[----:B-1----:R-:W2:Y:S04]  /*7080*/  LDL.LU.64 R18, [R1+0x68] ;  /* 0x0000680001127983 */ /* 0x002ea80000300a00 */
[----:B------:R-:W2:Y:S04]  /*7090*/  LDL.LU R23, [R1+0xca8] ;  /* 0x000ca80001177983 */ /* 0x000ea80000300800 */
[----:B------:R-:W2:Y:S01]  /*70a0*/  LDL R5, [R1+0x4a4] ;  /* 0x0004a40001057983 */ /* 0x000ea20000100800 */
[----:B------:R-:W-:-:S03]  /*70b0*/  IMAD R24, R6, 0x100, R7 ;  /* 0x0000010006187824 */ /* 0x000fc600078e0207 */
[----:B------:R-:W-:Y:S04]  /*70c0*/  STL [R1+0x738], R25 ;  /* 0x0007381901007387 */ /* 0x000fe80000100800 */
[----:B------:R-:W-:Y:S04]  /*70d0*/  STL [R1+0xca4], R26 ;  /* 0x000ca41a01007387 */ /* 0x000fe80000100800 */
[----:B------:R-:W-:Y:S04]  /*70e0*/  STS.U8 [R25+UR5+0x600], R15 ;  /* 0x0006000f19007988 */ /* 0x000fe80008000005 */
[----:B------:R-:W-:Y:S04]  /*70f0*/  STS.U8 [R25+UR5+0x800], R11 ;  /* 0x0008000b19007988 */ /* 0x000fe80008000005 */
[----:B------:R-:W-:Y:S04]  /*7100*/  STS.U8 [R25+UR5+0xa00], R14 ;  /* 0x000a000e19007988 */ /* 0x000fe80008000005 */
[----:B------:R-:W-:Y:S04]  /*7110*/  STS.U8 [R25+UR5+0x1200], R21 ;  /* 0x0012001519007988 */ /* 0x000fe80008000005 */
[----:B------:R-:W-:Y:S04]  /*7120*/  STS.U8 [R25+UR5+0x1400], R20 ;  /* 0x0014001419007988 */ /* 0x000fe80008000005 */
[----:B------:R-:W-:Y:S04]  /*7130*/  STS.U8 [R25+UR5+0x1600], R28 ;  /* 0x0016001c19007988 */ /* 0x000fe80008000005 */
[----:B----4-:R-:W-:Y:S04]  /*7140*/  STS.U8 [R25+UR5+0x1800], R10 ;  /* 0x0018000a19007988 */ /* 0x010fe80008000005 */
[----:B------:R-:W-:Y:S04]  /*7150*/  STS.U8 [R25+UR5+0x1a00], R9 ;  /* 0x001a000919007988 */ /* 0x000fe80008000005 */
[----:B------:R-:W-:Y:S04]  /*7160*/  STS.U8 [R25+UR5+0x1c00], R27 ;  /* 0x001c001b19007988 */ /* 0x000fe80008000005 */
[----:B------:R-:W-:Y:S04]  /*7170*/  STS.U8 [R25+UR5+0x1e00], R8 ;  /* 0x001e000819007988 */ /* 0x000fe80008000005 */
[----:B------:R0:W-:Y:S01]  /*7180*/  STL [R1+0xca0], R24 ;  /* 0x000ca01801007387 */ /* 0x0001e20000100800 */
[----:B------:R-:W-:Y:S06]  /*7190*/  BAR.SYNC.DEFER_BLOCKING 0x0 ;  /* 0x0000000000007b1d */ /* 0x000fec0000010000 */
[----:B0-----:R-:W4:Y:S04]  /*71a0*/  LDL.LU.64 R24, [R1+0x90] ;  /* 0x0000900001187983 */ /* 0x001f280000300a00 */
[----:B------:R-:W4:Y:S01]  /*71b0*/  LDL.LU.64 R26, [R1+0x98] ;  /* 0x00009800011a7983 */ /* 0x000f220000300a00 */
[----:B------:R-:W-:Y:S01]  /*71c0*/  IMAD R28, R2, 0x100, R3 ;  /* 0x00000100021c7824 */ /* 0x000fe200078e0203 */
[----:B------:R-:W-:-:S02]  /*71d0*/  F2FP.F16.E5M2.UNPACK_B R15, R22 ;  /* 0x00000016ff0f723e */ /* 0x000fc400020004ff */
[----:B--2---:R-:W0:Y:S01]  /*71e0*/  LDSM.16.M88.4 R8, [R5] ;  /* 0x000000000508783b */ /* 0x004e220000000200 */
[----:B---3--:R-:W-:Y:S02]  /*71f0*/  F2FP.F16.E5M2.UNPACK_B R12, R12 ;  /* 0x0000000cff0c723e */ /* 0x008fe400020004ff */
[----:B------:R-:W-:Y:S02]  /*7200*/  F2FP.F16.E5M2.UNPACK_B R13, R13 ;  /* 0x0000000dff0d723e */ /* 0x000fe400020004ff */
[----:B------:R-:W-:Y:S01]  /*7210*/  F2FP.F16.E5M2.UNPACK_B R14, R23 ;  /* 0x00000017ff0e723e */ /* 0x000fe200020004ff */
[----:B0-----:R-:W-:Y:S02]  /*7220*/  IMAD.MOV.U32 R4, RZ, RZ, R8 ;  /* 0x000000ffff047224 */ /* 0x001fe400078e0008 */
[----:B------:R-:W-:-:S03]  /*7230*/  IMAD.MOV.U32 R3, RZ, RZ, R9 ;  /* 0x000000ffff037224 */ /* 0x000fc600078e0009 */
[----:B------:R-:W-:Y:S02]  /*7240*/  F2FP.F16.E5M2.UNPACK_B R20, R4 ;  /* 0x00000004ff14723e */ /* 0x000fe400020004ff */
[----:B------:R-:W-:-:S07]  /*7250*/  F2FP.F16.E5M2.UNPACK_B R21, R3 ;  /* 0x00000003ff15723e */ /* 0x000fce00020004ff */
[----:B------:R-:W-:Y:S01]  /*7260*/  HMMA.16816.F32 R16, R12, R20, R16 ;  /* 0x000000140c10723c */ /* 0x000fe20000001810 */
[----:B------:R0:W-:Y:S01]  /*7270*/  STL.64 [R1], R8 ;  /* 0x0000000801007387 */ /* 0x0001e20000100a00 */
[----:B------:R-:W-:Y:S02]  /*7280*/  IMAD.MOV.U32 R2, RZ, RZ, R10 ;  /* 0x000000ffff027224 */ /* 0x000fe400078e000a */
[----:B------:R-:W-:Y:S01]  /*7290*/  IMAD.MOV.U32 R0, RZ, RZ, R11 ;  /* 0x000000ffff007224 */ /* 0x000fe200078e000b */
[----:B------:R1:W-:Y:S04]  /*72a0*/  STL.64 [R1+0x8], R10 ;  /* 0x0000080a01007387 */ /* 0x0003e80000100a00 */
[----:B0-----:R-:W2:Y:S04]  /*72b0*/  LDL.LU.64 R8, [R1+0xb0] ;  /* 0x0000b00001087983 */ /* 0x001ea80000300a00 */
[----:B-1----:R-:W2:Y:S06]  /*72c0*/  LDL.LU.64 R10, [R1+0xb8] ;  /* 0x0000b800010a7983 */ /* 0x002eac0000300a00 */
[----:B------:R-:W-:Y:S04]  /*72d0*/  STL.64 [R1+0x60], R16 ;  /* 0x0000601001007387 */ /* 0x000fe80000100a00 */
[----:B------:R0:W-:Y:S02]  /*72e0*/  STL.64 [R1+0x68], R18 ;  /* 0x0000681201007387 */ /* 0x0001e40000100a00 */
[----:B0-----:R-:W-:-:S02]  /*72f0*/  F2FP.F16.E5M2.UNPACK_B R18, R2 ;  /* 0x00000002ff12723e */ /* 0x001fc400020004ff */
[----:B------:R-:W-:-:S07]  /*7300*/  F2FP.F16.E5M2.UNPACK_B R19, R0 ;  /* 0x00000000ff13723e */ /* 0x000fce00020004ff */
[----:B----4-:R-:W-:-:S15]  /*7310*/  HMMA.16816.F32 R24, R12, R18, R24 ;  /* 0x000000120c18723c */ /* 0x010fde0000001818 */
[----:B------:R-:W-:-:S04]  /*7320*/  NOP ;  /* 0x0000000000007918 */ /* 0x000fc80000000000 */
[----:B------:R-:W-:Y:S01]  /*7330*/  IMAD.MOV.U32 R23, RZ, RZ, R25 ;  /* 0x000000ffff177224 */ /* 0x000fe200078e0019 */
[----:B------:R-:W-:Y:S01]  /*7340*/  STL [R1+0x90], R24 ;  /* 0x0000901801007387 */ /* 0x000fe20000100800 */
[----:B------:R-:W-:Y:S02]  /*7350*/  IMAD.MOV.U32 R22, RZ, RZ, R26 ;  /* 0x000000ffff167224 */ /* 0x000fe400078e001a */
[----:B------:R-:W-:Y:S02]  /*7360*/  IMAD.MOV.U32 R0, RZ, RZ, R27 ;  /* 0x000000ffff007224 */ /* 0x000fe400078e001b */
[----:B------:R-:W0:Y:S04]  /*7370*/  LDSM.16.M88.4 R24, [R5+0x800] ;  /* 0x000800000518783b */ /* 0x000e280000000200 */
[----:B------:R-:W-:Y:S04]  /*7380*/  STL [R1+0xa74], R22 ;  /* 0x000a741601007387 */ /* 0x000fe80000100800 */
[----:B------:R-:W-:Y:S04]  /*7390*/  STL [R1+0xa70], R23 ;  /* 0x000a701701007387 */ /* 0x000fe80000100800 */
[----:B0-----:R-:W-:Y:S01]  /*73a0*/  STL.64 [R1+0x10], R24 ;  /* 0x0000101801007387 */ /* 0x001fe20000100a00 */
[----:B------:R-:W-:-:S02]  /*73b0*/  IMAD.MOV.U32 R3, RZ, RZ, R26 ;  /* 0x000000ffff037224 */ /* 0x000fc400078e001a */
[----:B------:R-:W-:Y:S01]  /*73c0*/  IMAD.MOV.U32 R6, RZ, RZ, R24 ;  /* 0x000000ffff067224 */ /* 0x000fe200078e0018 */
[----:B------:R0:W-:Y:S04]  /*73d0*/  STL.64 [R1+0x18], R26 ;  /* 0x0000181a01007387 */ /* 0x0001e80000100a00 */
[----:B0-----:R-:W3:Y:S04]  /*73e0*/  LDL.LU R26, [R1+0xca4] ;  /* 0x000ca400011a7983 */ /* 0x001ee80000300800 */
[----:B------:R-:W4:Y:S01]  /*73f0*/  LDL.LU R24, [R1+0xca0] ;  /* 0x000ca00001187983 */ /* 0x000f220000300800 */
[----:B------:R-:W-:Y:S01]  /*7400*/  IMAD.MOV.U32 R4, RZ, RZ, R25 ;  /* 0x000000ffff047224 */ /* 0x000fe200078e0019 */
[----:B------:R-:W-:-:S04]  /*7410*/  F2FP.F16.E5M2.UNPACK_B R16, R6 ;  /* 0x00000006ff10723e */ /* 0x000fc800020004ff */
[----:B------:R-:W-:Y:S01]  /*7420*/  F2FP.F16.E5M2.UNPACK_B R17, R4 ;  /* 0x00000004ff11723e */ /* 0x000fe200020004ff */
[----:B------:R-:W-:-:S06]  /*7430*/  IMAD.MOV.U32 R2, RZ, RZ, R27 ;  /* 0x000000ffff027224 */ /* 0x000fcc00078e001b */
[----:B--2---:R-:W-:-:S15]  /*7440*/  HMMA.16816.F32 R8, R12, R16, R8 ;  /* 0x000000100c08723c */ /* 0x004fde0000001808 */
[----:B------:R-:W-:-:S04]  /*7450*/  NOP ;  /* 0x0000000000007918 */ /* 0x000fc80000000000 */
[----:B------:R-:W-:Y:S01]  /*7460*/  STL.64 [R1+0xb0], R8 ;  /* 0x0000b00801007387 */ /* 0x000fe20000100a00 */
[----:B------:R-:W-:-:S03]  /*7470*/  IMAD.MOV.U32 R27, RZ, RZ, R11 ;  /* 0x000000ffff1b7224 */ /* 0x000fc600078e000b */
[----:B------:R-:W-:Y:S04]  /*7480*/  STL [R1+0xb8], R10 ;  /* 0x0000b80a01007387 */ /* 0x000fe80000100800 */
[----:B------:R-:W-:Y:S04]  /*7490*/  STL.64 [R1+0xc70], R18 ;  /* 0x000c701201007387 */ /* 0x000fe80000100a00 */
[----:B------:R0:W-:Y:S04]  /*74a0*/  STL.64 [R1+0xc68], R16 ;  /* 0x000c681001007387 */ /* 0x0001e80000100a00 */
[----:B0-----:R-:W2:Y:S04]  /*74b0*/  LDL.LU.64 R16, [R1+0xd0] ;  /* 0x0000d00001107983 */ /* 0x001ea80000300a00 */
[----:B------:R-:W2:Y:S04]  /*74c0*/  LDL.LU.64 R18, [R1+0xd8] ;  /* 0x0000d80001127983 */ /* 0x000ea80000300a00 */
[----:B------:R-:W-:Y:S04]  /*74d0*/  STL [R1+0xa00], R27 ;  /* 0x000a001b01007387 */ /* 0x000fe80000100800 */
[----:B---3--:R-:W-:Y:S04]  /*74e0*/  STL [R1+0xc8c], R26 ;  /* 0x000c8c1a01007387 */ /* 0x008fe80000100800 */
[----:B----4-:R0:W-:Y:S04]  /*74f0*/  STL [R1+0xc88], R24 ;  /* 0x000c881801007387 */ /* 0x0101e80000100800 */
[----:B0-----:R-:W3:Y:S04]  /*7500*/  LDL.LU.64 R24, [R1+0xf0] ;  /* 0x0000f00001187983 */ /* 0x001ee80000300a00 */
[----:B------:R-:W4:Y:S01]  /*7510*/  LDL.LU.64 R26, [R1+0xf8] ;  /* 0x0000f800011a7983 */ /* 0x000f220000300a00 */
[----:B------:R-:W-:-:S02]  /*7520*/  F2FP.F16.E5M2.UNPACK_B R10, R3 ;  /* 0x00000003ff0a723e */ /* 0x000fc400020004ff */
[----:B------:R-:W-:Y:S01]  /*7530*/  F2FP.F16.E5M2.UNPACK_B R11, R2 ;  /* 0x00000002ff0b723e */ /* 0x000fe200020004ff */
[----:B----4-:R-:W-:Y:S04]  /*7540*/  STL.64 [R1+0xc98], R26 ;  /* 0x000c981a01007387 */ /* 0x010fe80000100a00 */
[----:B---3--:R2:W-:Y:S02]  /*7550*/  STL.64 [R1+0xc90], R24 ;  /* 0x000c901801007387 */ /* 0x0085e40000100a00 */
[----:B--2---:R-:W-:Y:S02]  /*7560*/  HMMA.16816.F32 R24, R12, R10, R16 ;  /* 0x0000000a0c18723c */ /* 0x004fe40000001810 */
[----:B------:R-:W2:Y:S04]  /*7570*/  LDL.LU.64 R16, [R1+0x430] ;  /* 0x0004300001107983 */ /* 0x000ea80000300a00 */
[----:B------:R-:W2:-:S13]  /*7580*/  LDL.LU.64 R18, [R1+0x438] ;  /* 0x0004380001127983 */ /* 0x000e9a0000300a00 */
[----:B------:R-:W-:Y:S04]  /*7590*/  STL.64 [R1+0xd0], R24 ;  /* 0x0000d01801007387 */ /* 0x000fe80000100a00 */
[----:B------:R-:W-:Y:S04]  /*75a0*/  STL.64 [R1+0xd8], R26 ;  /* 0x0000d81a01007387 */ /* 0x000fe80000100a00 */
[----:B------:R-:W3:Y:S04]  /*75b0*/  LDL.LU R23, [R1+0x444] ;  /* 0x0004440001177983 */ /* 0x000ee80000300800 */
[----:B------:R-:W3:Y:S04]  /*75c0*/  LDL.LU R22, [R1+0x440] ;  /* 0x0004400001167983 */ /* 0x000ee80000300800 */
[----:B------:R-:W0:Y:S02]  /*75d0*/  LDSM.16.M88.4 R24, [R5+0x1000] ;  /* 0x001000000518783b */ /* 0x000e240000000200 */
[----:B0-----:R-:W-:-:S02]  /*75e0*/  IMAD.MOV.U32 R3, RZ, RZ, R26 ;  /* 0x000000ffff037224 */ /* 0x001fc400078e001a */
[----:B------:R-:W-:Y:S02]  /*75f0*/  IMAD.MOV.U32 R2, RZ, RZ, R27 ;  /* 0x000000ffff027224 */ /* 0x000fe400078e001b */
[----:B------:R-:W-:Y:S02]  /*7600*/  IMAD.MOV.U32 R6, RZ, RZ, R24 ;  /* 0x000000ffff067224 */ /* 0x000fe400078e0018 */
[----:B------:R-:W-:Y:S01]  /*7610*/  IMAD.MOV.U32 R4, RZ, RZ, R25 ;  /* 0x000000ffff047224 */ /* 0x000fe200078e0019 */
[----:B---3--:R-:W-:Y:S04]  /*7620*/  STL.64 [R1+0xc80], R22 ;  /* 0x000c801601007387 */ /* 0x008fe80000100a00 */
[----:B------:R0:W-:Y:S04]  /*7630*/  STL.64 [R1+0xc78], R20 ;  /* 0x000c781401007387 */ /* 0x0001e80000100a00 */
[----:B0-----:R-:W3:Y:S04]  /*7640*/  LDL.LU.64 R20, [R1+0x180] ;  /* 0x0001800001147983 */ /* 0x001ee80000300a00 */
[----:B------:R-:W3:Y:S04]  /*7650*/  LDL.LU.64 R22, [R1+0x188] ;  /* 0x0001880001167983 */ /* 0x000ee80000300a00 */
[----:B------:R-:W-:Y:S04]  /*7660*/  STL.64 [R1+0x20], R24 ;  /* 0x0000201801007387 */ /* 0x000fe80000100a00 */
[----:B------:R0:W-:Y:S04]  /*7670*/  STL.64 [R1+0x28], R26 ;  /* 0x0000281a01007387 */ /* 0x0001e80000100a00 */
[----:B0-----:R-:W4:Y:S04]  /*7680*/  LDL.LU.64 R26, [R1+0xc98] ;  /* 0x000c9800011a7983 */ /* 0x001f280000300a00 */
[----:B------:R-:W4:Y:S01]  /*7690*/  LDL.LU.64 R24, [R1+0xc90] ;  /* 0x000c900001187983 */ /* 0x000f220000300a00 */
[----:B------:R-:W-:-:S02]  /*76a0*/  F2FP.F16.E5M2.UNPACK_B R8, R6 ;  /* 0x00000006ff08723e */ /* 0x000fc400020004ff */
[----:B------:R-:W-:Y:S02]  /*76b0*/  F2FP.F16.E5M2.UNPACK_B R9, R4 ;  /* 0x00000004ff09723e */ /* 0x000fe400020004ff */
[----:B------:R-:W-:Y:S02]  /*76c0*/  F2FP.F16.E5M2.UNPACK_B R6, R3 ;  /* 0x00000003ff06723e */ /* 0x000fe400020004ff */
[----:B------:R-:W-:-:S07]  /*76d0*/  F2FP.F16.E5M2.UNPACK_B R7, R2 ;  /* 0x00000002ff07723e */ /* 0x000fce00020004ff */
[C---:B---3--:R-:W-:Y:S08]  /*76e0*/  HMMA.16816.F32 R20, R12.reuse, R6, R20 ;  /* 0x000000060c14723c */ /* 0x048ff00000001814 */
[----:B----4-:R-:W-:-:S15]  /*76f0*/  HMMA.16816.F32 R24, R12, R8, R24 ;  /* 0x000000080c18723c */ /* 0x010fde0000001818 */
[----:B------:R-:W-:-:S04]  /*7700*/  NOP ;  /* 0x0000000000007918 */ /* 0x000fc80000000000 */
[----:B------:R-:W-:Y:S04]  /*7710*/  STL.64 [R1+0xf0], R24 ;  /* 0x0000f01801007387 */ /* 0x000fe80000100a00 */
[----:B------:R0:W-:Y:S02]  /*7720*/  STL [R1+0xfc], R27 ;  /* 0x0000fc1b01007387 */ /* 0x0001e40000100800 */
[----:B0-----:R-:W-:Y:S02]  /*7730*/  IMAD.MOV.U32 R27, RZ, RZ, R26 ;  /* 0x000000ffff1b7224 */ /* 0x001fe400078e001a */
[----:B------:R-:W3:Y:S04]  /*7740*/  LDL.LU R26, [R1+0xc8c] ;  /* 0x000c8c00011a7983 */ /* 0x000ee80000300800 */
[----:B------:R-:W4:Y:S04]  /*7750*/  LDL.LU R24, [R1+0xc88] ;  /* 0x000c880001187983 */ /* 0x000f280000300800 */
[----:B------:R-:W-:Y:S04]  /*7760*/  STL [R1+0xa04], R27 ;  /* 0x000a041b01007387 */ /* 0x000fe80000100800 */
[----:B------:R-:W-:Y:S04]  /*7770*/  STL.64 [R1+0x180], R20 ;  /* 0x0001801401007387 */ /* 0x000fe80000100a00 */
[----:B------:R-:W-:Y:S04]  /*7780*/  STL.64 [R1+0x188], R22 ;  /* 0x0001881601007387 */ /* 0x000fe80000100a00 */
[----:B------:R-:W0:Y:S04]  /*7790*/  LDSM.16.M88.4 R20, [R5+0x1800] ;  /* 0x001800000514783b */ /* 0x000e280000000200 */
[----:B0-----:R0:W-:Y:S01]  /*77a0*/  STL.64 [R1+0x30], R20 ;  /* 0x0000301401007387 */ /* 0x0011e20000100a00 */
[----:B------:R-:W-:-:S02]  /*77b0*/  IMAD.MOV.U32 R4, RZ, RZ, R20 ;  /* 0x000000ffff047224 */ /* 0x000fc400078e0014 */
[----:B------:R-:W-:Y:S01]  /*77c0*/  IMAD.MOV.U32 R5, RZ, RZ, R21 ;  /* 0x000000ffff057224 */ /* 0x000fe200078e0015 */
[----:B------:R1:W-:Y:S01]  /*77d0*/  STL.64 [R1+0x38], R22 ;  /* 0x0000381601007387 */ /* 0x0003e20000100a00 */
[----:B------:R-:W-:Y:S02]  /*77e0*/  IMAD.MOV.U32 R2, RZ, RZ, R22 ;  /* 0x000000ffff027224 */ /* 0x000fe400078e0016 */
[----:B------:R-:W-:Y:S01]  /*77f0*/  IMAD.MOV.U32 R3, RZ, RZ, R23 ;  /* 0x000000ffff037224 */ /* 0x000fe200078e0017 */
[----:B0-----:R-:W4:Y:S04]  /*7800*/  LDL.LU.64 R20, [R1+0x170] ;  /* 0x0001700001147983 */ /* 0x001f280000300a00 */
[----:B-1----:R-:W4:Y:S01]  /*7810*/  LDL.LU.64 R22, [R1+0x178] ;  /* 0x0001780001167983 */ /* 0x002f220000300a00 */
[----:B------:R-:W-:-:S02]  /*7820*/  F2FP.F16.E5M2.UNPACK_B R4, R4 ;  /* 0x00000004ff04723e */ /* 0x000fc400020004ff */
[----:B------:R-:W-:-:S07]  /*7830*/  F2FP.F16.E5M2.UNPACK_B R5, R5 ;  /* 0x00000005ff05723e */ /* 0x000fce00020004ff */
[----:B--2---:R-:W-:Y:S01]  /*7840*/  HMMA.16816.F32 R16, R12, R4, R16 ;  /* 0x000000040c10723c */ /* 0x004fe20000001810 */
[----:B------:R-:W-:Y:S02]  /*7850*/  F2FP.F16.E5M2.UNPACK_B R2, R2 ;  /* 0x00000002ff02723e */ /* 0x000fe400020004ff */
[----:B------:R-:W-:-:S15]  /*7860*/  F2FP.F16.E5M2.UNPACK_B R3, R3 ;  /* 0x00000003ff03723e */ /* 0x000fde00020004ff */
[----:B------:R-:W-:Y:S01]  /*7870*/  NOP ;  /* 0x0000000000007918 */ /* 0x000fe20000000000 */
[----:B------:R0:W-:Y:S01]  /*7880*/  STL.64 [R1+0x430], R16 ;  /* 0x0004301001007387 */ /* 0x0001e20000100a00 */
[----:B------:R-:W-:-:S03]  /*7890*/  IMAD.MOV.U32 R27, RZ, RZ, R19 ;  /* 0x000000ffff1b7224 */ /* 0x000fc600078e0013 */
[----:B------:R1:W-:Y:S04]  /*78a0*/  STL [R1+0x438], R18 ;  /* 0x0004381201007387 */ /* 0x0003e80000100800 */
[----:B0-----:R-:W2:Y:S04]  /*78b0*/  LDL.LU.64 R16, [R1+0x420] ;  /* 0x0004200001107983 */ /* 0x001ea80000300a00 */
[----:B-1----:R-:W2:Y:S04]  /*78c0*/  LDL.LU.64 R18, [R1+0x428] ;  /* 0x0004280001127983 */ /* 0x002ea80000300a00 */
        /* <DEDUP_REMOVED lines=8> */
[----:B------:R-:W3:Y:S01]  /*7950*/  LDL.LU.64 R26, [R1+0x408] ;  /* 0x00040800011a7983 */ /* 0x000ee20000300a00 */
[----:B------:R-:W-:Y:S03]  /*7960*/  HMMA.16816.F32 R12, R12, R2, R20 ;  /* 0x000000020c0c723c */ /* 0x000fe60000001814 */
[----:B------:R-:W4:Y:S04]  /*7970*/  LDL.LU.64 R22, [R1+0xc80] ;  /* 0x000c800001167983 */ /* 0x000f280000300a00 */
[----:B------:R-:W2:-:S12]  /*7980*/  LDL.LU.64 R20, [R1+0xc78] ;  /* 0x000c780001147983 */ /* 0x000e980000300a00 */
[----:B------:R-:W-:Y:S04]  /*7990*/  STL.64 [R1+0x170], R12 ;  /* 0x0001700c01007387 */ /* 0x000fe80000100a00 */
[----:B------:R0:W-:Y:S04]  /*79a0*/  STL.64 [R1+0x178], R14 ;  /* 0x0001780e01007387 */ /* 0x0001e80000100a00 */
[----:B0-----:R-:W2:Y:S04]  /*79b0*/  LDL.LU R14, [R1+0x44c] ;  /* 0x00044c00010e7983 */ /* 0x001ea80000300800 */
[----:B------:R-:W3:Y:S01]  /*79c0*/  LDL.LU R15, [R1+0x448] ;  /* 0x00044800010f7983 */ /* 0x000ee20000300800 */
[----:B--2---:R-:W-:-:S02]  /*79d0*/  F2FP.F16.E5M2.UNPACK_B R12, R14 ;  /* 0x0000000eff0c723e */ /* 0x004fc400020004ff */
[----:B----4-:R-:W-:Y:S02]  /*79e0*/  F2FP.F16.E5M2.UNPACK_B R14, R23 ;  /* 0x00000017ff0e723e */ /* 0x010fe400020004ff */
[----:B---3--:R-:W-:Y:S02]  /*79f0*/  F2FP.F16.E5M2.UNPACK_B R13, R15 ;  /* 0x0000000fff0d723e */ /* 0x008fe400020004ff */
[----:B------:R-:W-:-:S07]  /*7a00*/  F2FP.F16.E5M2.UNPACK_B R15, R22 ;  /* 0x00000016ff0f723e */ /* 0x000fce00020004ff */
[----:B------:R-:W-:-:S15]  /*7a10*/  HMMA.16816.F32 R16, R12, R20, R16 ;  /* 0x000000140c10723c */ /* 0x000fde0000001810 */
[----:B------:R-:W-:-:S04]  /*7a20*/  NOP ;  /* 0x0000000000007918 */ /* 0x000fc80000000000 */
[----:B------:R-:W-:Y:S04]  /*7a30*/  STL.64 [R1+0x420], R16 ;  /* 0x0004201001007387 */ /* 0x000fe80000100a00 */
[----:B------:R0:W-:Y:S04]  /*7a40*/  STL.64 [R1+0x428], R18 ;  /* 0x0004281201007387 */ /* 0x0001e80000100a00 */
[----:B0-----:R-:W2:Y:S04]  /*7a50*/  LDL.LU.64 R18, [R1+0xc70] ;  /* 0x000c700001127983 */ /* 0x001ea80000300a00 */
[----:B------:R-:W3:Y:S01]  /*7a60*/  LDL.LU.64 R16, [R1+0xc68] ;  /* 0x000c680001107983 */ /* 0x000ee20000300a00 */
[----:B--2---:R-:W-:-:S15]  /*7a70*/  HMMA.16816.F32 R4, R12, R18, R4 ;  /* 0x000000120c04723c */ /* 0x004fde0000001804 */
[----:B------:R-:W-:-:S04]  /*7a80*/  NOP ;  /* 0x0000000000007918 */ /* 0x000fc80000000000 */
[----:B------:R0:W-:Y:S04]  /*7a90*/  STL.64 [R1+0x410], R4 ;  /* 0x0004100401007387 */ /* 0x0001e80000100a00 */
[----:B------:R1:W-:Y:S04]  /*7aa0*/  STL.64 [R1+0x418], R6 ;  /* 0x0004180601007387 */ /* 0x0003e80000100a00 */
[----:B0-----:R-:W2:Y:S04]  /*7ab0*/  LDL.LU.64 R4, [R1+0x3e0] ;  /* 0x0003e00001047983 */ /* 0x001ea80000300a00 */
[----:B-1----:R-:W4:Y:S01]  /*7ac0*/  LDL.LU.64 R6, [R1+0x3e8] ;  /* 0x0003e80001067983 */ /* 0x002f220000300a00 */
[C---:B---3--:R-:W-:Y:S03]  /*7ad0*/  HMMA.16816.F32 R24, R12.reuse, R16, R24 ;  /* 0x000000100c18723c */ /* 0x048fe60000001818 */
[----:B----4-:R-:W-:Y:S04]  /*7ae0*/  STL.64 [R1+0xc60], R6 ;  /* 0x000c600601007387 */ /* 0x010fe80000100a00 */
[----:B--2---:R0:W-:Y:S04]  /*7af0*/  STL.64 [R1+0xc58], R4 ;  /* 0x000c580401007387 */ /* 0x0041e80000100a00 */
[----:B0-----:R-:W2:Y:S04]  /*7b00*/  LDL.LU.64 R4, [R1+0x3f0] ;  /* 0x0003f00001047983 */ /* 0x001ea80000300a00 */
[----:B------:R-:W2:Y:S04]  /*7b10*/  LDL.LU.64 R6, [R1+0x3f8] ;  /* 0x0003f80001067983 */ /* 0x000ea80000300a00 */
[----:B------:R-:W-:Y:S04]  /*7b20*/  STL.64 [R1+0x400], R24 ;  /* 0x0004001801007387 */ /* 0x000fe80000100a00 */
[----:B------:R0:W-:Y:S04]  /*7b30*/  STL.64 [R1+0x408], R26 ;  /* 0x0004081a01007387 */ /* 0x0001e80000100a00 */
[----:B0-----:R-:W3:Y:S04]  /*7b40*/  LDL.LU R26, [R1+0x47c] ;  /* 0x00047c00011a7983 */ /* 0x001ee80000300800 */
[----:B------:R-:W4:Y:S04]  /*7b50*/  LDL.LU R27, [R1+0x474] ;  /* 0x00047400011b7983 */ /* 0x000f280000300800 */
[----:B------:R-:W2:Y:S04]  /*7b60*/  LDL.LU R23, [R1+0x46c] ;  /* 0x00046c0001177983 */ /* 0x000ea80000300800 */
[----:B------:R-:W2:Y:S04]  /*7b70*/  LDL.LU R22, [R1+0x464] ;  /* 0x0004640001167983 */ /* 0x000ea80000300800 */
[----:B--2---:R-:W-:Y:S04]  /*7b80*/  STL.64 [R1+0xc40], R22 ;  /* 0x000c401601007387 */ /* 0x004fe80000100a00 */
[----:B------:R0:W-:Y:S04]  /*7b90*/  STL.64 [R1+0xc38], R20 ;  /* 0x000c381401007387 */ /* 0x0001e80000100a00 */
[----:B0-----:R-:W2:Y:S04]  /*7ba0*/  LDL.LU.64 R20, [R1+0x3c0] ;  /* 0x0003c00001147983 */ /* 0x001ea80000300a00 */
[----:B------:R-:W2:Y:S04]  /*7bb0*/  LDL.LU.64 R22, [R1+0x3c8] ;  /* 0x0003c80001167983 */ /* 0x000ea80000300a00 */
[----:B------:R-:W-:Y:S04]  /*7bc0*/  STL.64 [R1+0xc30], R18 ;  /* 0x000c301201007387 */ /* 0x000fe80000100a00 */
[----:B------:R0:W-:Y:S04]  /*7bd0*/  STL.64 [R1+0xc28], R16 ;  /* 0x000c281001007387 */ /* 0x0001e80000100a00 */
[----:B0-----:R-:W2:Y:S04]  /*7be0*/  LDL.LU.64 R16, [R1+0x3d0] ;  /* 0x0003d00001107983 */ /* 0x001ea80000300a00 */
[----:B------:R-:W2:Y:S04]  /*7bf0*/  LDL.LU.64 R18, [R1+0x3d8] ;  /* 0x0003d80001127983 */ /* 0x000ea80000300a00 */
[----:B------:R-:W2:Y:S01]  /*7c00*/  LDL.LU R25, [R1+0x45c] ;  /* 0x00045c0001197983 */ /* 0x000ea20000300800 */
[----:B------:R-:W-:Y:S03]  /*7c10*/  HMMA.16816.F32 R4, R12, R10, R4 ;  /* 0x0000000a0c04723c */ /* 0x000fe60000001804 */
[----:B--2---:R-:W-:-:S15]  /*7c20*/  STL [R1+0xbe0], R25 ;  /* 0x000be01901007387 */ /* 0x004fde0000100800 */
[----:B------:R-:W-:Y:S01]  /*7c30*/  NOP ;  /* 0x0000000000007918 */ /* 0x000fe20000000000 */
[----:B------:R-:W-:Y:S04]  /*7c40*/  STL.64 [R1+0x3f0], R4 ;  /* 0x0003f00401007387 */ /* 0x000fe80000100a00 */
[----:B------:R0:W-:Y:S04]  /*7c50*/  STL.64 [R1+0x3f8], R6 ;  /* 0x0003f80601007387 */ /* 0x0001e80000100a00 */
[----:B0-----:R-:W2:Y:S04]  /*7c60*/  LDL.LU.64 R6, [R1+0xc60] ;  /* 0x000c600001067983 */ /* 0x001ea80000300a00 */
[----:B------:R-:W2:Y:S02]  /*7c70*/  LDL.LU.64 R4, [R1+0xc58] ;  /* 0x000c580001047983 */ /* 0x000ea40000300a00 */
[----:B--2---:R-:W-:-:S15]  /*7c80*/  HMMA.16816.F32 R4, R12, R8, R4 ;  /* 0x000000080c04723c */ /* 0x004fde0000001804 */
[----:B------:R-:W-:-:S04]  /*7c90*/  NOP ;  /* 0x0000000000007918 */ /* 0x000fc80000000000 */
[----:B------:R-:W-:Y:S04]  /*7ca0*/  STL.64 [R1+0x3e0], R4 ;  /* 0x0003e00401007387 */ /* 0x000fe80000100a00 */
[----:B------:R0:W-:Y:S04]  /*7cb0*/  STL.64 [R1+0x3e8], R6 ;  /* 0x0003e80601007387 */ /* 0x0001e80000100a00 */
[----:B0-----:R-:W2:Y:S04]  /*7cc0*/  LDL.LU.64 R6, [R1+0xc50] ;  /* 0x000c500001067983 */ /* 0x001ea80000300a00 */
[----:B------:R-:W3:Y:S04]  /*7cd0*/  LDL.LU.64 R4, [R1+0xc48] ;  /* 0x000c480001047983 */ /* 0x000ee80000300a00 */
[----:B------:R-:W-:Y:S04]  /*7ce0*/  STL.64 [R1+0xc10], R10 ;  /* 0x000c100a01007387 */ /* 0x000fe80000100a00 */
[----:B------:R3:W-:Y:S01]  /*7cf0*/  STL.64 [R1+0xc08], R8 ;  /* 0x000c080801007387 */ /* 0x0007e20000100a00 */
[C---:B--2---:R-:W-:Y:S08]  /*7d00*/  HMMA.16816.F32 R16, R12.reuse, R6, R16 ;  /* 0x000000060c10723c */ /* 0x044ff00000001810 */
[C---:B---3--:R-:W-:Y:S01]  /*7d10*/  HMMA.16816.F32 R8, R12.reuse, R4, R20 ;  /* 0x000000040c08723c */ /* 0x048fe20000001814 */
[----:B------:R-:W2:Y:S10]  /*7d20*/  LDL.LU.64 R20, [R1+0x160] ;  /* 0x0001600001147983 */ /* 0x000eb40000300a00 */
[----:B------:R0:W-:Y:S04]  /*7d30*/  STL.64 [R1+0x3d0], R16 ;  /* 0x0003d01001007387 */ /* 0x0001e80000100a00 */
[----:B------:R1:W-:Y:S04]  /*7d40*/  STL.64 [R1+0x3d8], R18 ;  /* 0x0003d81201007387 */ /* 0x0003e80000100a00 */
[----:B------:R-:W2:Y:S04]  /*7d50*/  LDL.LU.64 R22, [R1+0x168] ;  /* 0x0001680001167983 */ /* 0x000ea80000300a00 */
[----:B------:R3:W-:Y:S04]  /*7d60*/  STL.64 [R1+0x3c0], R8 ;  /* 0x0003c00801007387 */ /* 0x0007e80000100a00 */
[----:B------:R3:W-:Y:S04]  /*7d70*/  STL.64 [R1+0x3c8], R10 ;  /* 0x0003c80a01007387 */ /* 0x0007e80000100a00 */
[----:B0-----:R-:W2:Y:S04]  /*7d80*/  LDL.LU.64 R16, [R1+0x3b0] ;  /* 0x0003b00001107983 */ /* 0x001ea80000300a00 */
[----:B-1----:R-:W2:Y:S04]  /*7d90*/  LDL.LU.64 R18, [R1+0x3b8] ;  /* 0x0003b80001127983 */ /* 0x002ea80000300a00 */
[----:B---3--:R-:W3:Y:S04]  /*7da0*/  LDL.LU.64 R8, [R1+0x390] ;  /* 0x0003900001087983 */ /* 0x008ee80000300a00 */
[----:B------:R-:W2:Y:S04]  /*7db0*/  LDL.LU.64 R10, [R1+0x398] ;  /* 0x00039800010a7983 */ /* 0x000ea80000300a00 */
[----:B--2---:R-:W-:Y:S04]  /*7dc0*/  STL.64 [R1+0xc20], R10 ;  /* 0x000c200a01007387 */ /* 0x004fe80000100a00 */
[----:B---3--:R0:W-:Y:S04]  /*7dd0*/  STL.64 [R1+0xc18], R8 ;  /* 0x000c180801007387 */ /* 0x0081e80000100a00 */
[----:B0-----:R-:W2:Y:S04]  /*7de0*/  LDL.LU.64 R8, [R1+0x3a0] ;  /* 0x0003a00001087983 */ /* 0x001ea80000300a00 */
[----:B------:R-:W2:Y:S04]  /*7df0*/  LDL.LU.64 R10, [R1+0x3a8] ;  /* 0x0003a800010a7983 */ /* 0x000ea80000300a00 */
[----:B------:R-:W-:Y:S04]  /*7e00*/  STL.64 [R1+0xbf0], R6 ;  /* 0x000bf00601007387 */ /* 0x000fe80000100a00 */
[----:B------:R0:W-:Y:S04]  /*7e10*/  STL.64 [R1+0xbe8], R4 ;  /* 0x000be80401007387 */ /* 0x0001e80000100a00 */
[----:B0-----:R-:W3:Y:S04]  /*7e20*/  LDL.LU.64 R4, [R1+0x370] ;  /* 0x0003700001047983 */ /* 0x001ee80000300a00 */
[----:B------:R-:W2:Y:S01]  /*7e30*/  LDL.LU.64 R6, [R1+0x378] ;  /* 0x0003780001067983 */ /* 0x000ea20000300a00 */
[----:B------:R-:W-:Y:S03]  /*7e40*/  HMMA.16816.F32 R12, R12, R2, R20 ;  /* 0x000000020c0c723c */ /* 0x000fe60000001814 */
[----:B--2---:R-:W-:Y:S04]  /*7e50*/  STL.64 [R1+0xc00], R6 ;  /* 0x000c000601007387 */ /* 0x004fe80000100a00 */
[----:B---3--:R0:W-:Y:S04]  /*7e60*/  STL.64 [R1+0xbf8], R4 ;  /* 0x000bf80401007387 */ /* 0x0081e80000100a00 */
[----:B0-----:R-:W2:Y:S04]  /*7e70*/  LDL.LU.64 R4, [R1+0x380] ;  /* 0x0003800001047983 */ /* 0x001ea80000300a00 */
[----:B------:R-:W2:Y:S04]  /*7e80*/  LDL.LU.64 R6, [R1+0x388] ;  /* 0x0003880001067983 */ /* 0x000ea80000300a00 */
[----:B------:R-:W3:Y:S04]  /*7e90*/  LDL.LU.64 R22, [R1+0xc40] ;  /* 0x000c400001167983 */ /* 0x000ee80000300a00 */
[----:B------:R-:W2:Y:S04]  /*7ea0*/  LDL.LU.64 R20, [R1+0xc38] ;  /* 0x000c380001147983 */ /* 0x000ea80000300a00 */
[----:B------:R0:W-:Y:S04]  /*7eb0*/  STL.64 [R1+0x160], R12 ;  /* 0x0001600c01007387 */ /* 0x0001e80000100a00 */
[----:B------:R3:W-:Y:S04]  /*7ec0*/  STL.64 [R1+0x168], R14 ;  /* 0x0001680e01007387 */ /* 0x0007e80000100a00 */
[----:B------:R-:W2:Y:S01]  /*7ed0*/  LDL.LU.64 R24, [R1+0x360] ;  /* 0x0003600001187983 */ /* 0x000ea20000300a00 */
[----:B0-----:R-:W-:-:S02]  /*7ee0*/  F2FP.F16.E5M2.UNPACK_B R12, R26 ;  /* 0x0000001aff0c723e */ /* 0x001fc400020004ff */
[----:B----4-:R-:W-:Y:S02]  /*7ef0*/  F2FP.F16.E5M2.UNPACK_B R13, R27 ;  /* 0x0000001bff0d723e */ /* 0x010fe400020004ff */
[----:B------:R-:W4:Y:S01]  /*7f00*/  LDL.LU.64 R26, [R1+0x368] ;  /* 0x00036800011a7983 */ /* 0x000f220000300a00 */
[----:B---3--:R-:W-:Y:S02]  /*7f10*/  F2FP.F16.E5M2.UNPACK_B R14, R23 ;  /* 0x00000017ff0e723e */ /* 0x008fe400020004ff */
[----:B------:R-:W-:-:S07]  /*7f20*/  F2FP.F16.E5M2.UNPACK_B R15, R22 ;  /* 0x00000016ff0f723e */ /* 0x000fce00020004ff */
[----:B--2---:R-:W-:-:S15]  /*7f30*/  HMMA.16816.F32 R16, R12, R20, R16 ;  /* 0x000000140c10723c */ /* 0x004fde0000001810 */
[----:B------:R-:W-:-:S04]  /*7f40*/  NOP ;  /* 0x0000000000007918 */ /* 0x000fc80000000000 */
[----:B------:R-:W-:Y:S04]  /*7f50*/  STL.64 [R1+0x3b0], R16 ;  /* 0x0003b01001007387 */ /* 0x000fe80000100a00 */
[----:B------:R0:W-:Y:S04]  /*7f60*/  STL.64 [R1+0x3b8], R18 ;  /* 0x0003b81201007387 */ /* 0x0001e80000100a00 */
[----:B0-----:R-:W2:Y:S04]  /*7f70*/  LDL.LU.64 R18, [R1+0xc30] ;  /* 0x000c300001127983 */ /* 0x001ea80000300a00 */
[----:B------:R-:W3:Y:S01]  /*7f80*/  LDL.LU.64 R16, [R1+0xc28] ;  /* 0x000c280001107983 */ /* 0x000ee20000300a00 */
[----:B--2---:R-:W-:-:S15]  /*7f90*/  HMMA.16816.F32 R8, R12, R18, R8 ;  /* 0x000000120c08723c */ /* 0x004fde0000001808 */
[----:B------:R-:W-:-:S04]  /*7fa0*/  NOP ;  /* 0x0000000000007918 */ /* 0x000fc80000000000 */
[----:B------:R-:W-:Y:S04]  /*7fb0*/  STL.64 [R1+0x3a0], R8 ;  /* 0x0003a00801007387 */ /* 0x000fe80000100a00 */
[----:B------:R0:W-:Y:S04]  /*7fc0*/  STL.64 [R1+0x3a8], R10 ;  /* 0x0003a80a01007387 */ /* 0x0001e80000100a00 */
[----:B0-----:R-:W3:Y:S04]  /*7fd0*/  LDL.LU.64 R10, [R1+0xc20] ;  /* 0x000c2000010a7983 */ /* 0x001ee80000300a00 */
[----:B------:R-:W3:Y:S02]  /*7fe0*/  LDL.LU.64 R8, [R1+0xc18] ;  /* 0x000c180001087983 */ /* 0x000ee40000300a00 */
[----:B---3--:R-:W-:-:S15]  /*7ff0*/  HMMA.16816.F32 R8, R12, R16, R8 ;  /* 0x000000100c08723c */ /* 0x008fde0000001808 */
[----:B------:R-:W-:-:S04]  /*8000*/  NOP ;  /* 0x0000000000007918 */ /* 0x000fc80000000000 */
[----:B------:R-:W-:Y:S04]  /*8010*/  STL.64 [R1+0x390], R8 ;  /* 0x0003900801007387 */ /* 0x000fe80000100a00 */
[----:B------:R0:W-:Y:S04]  /*8020*/  STL.64 [R1+0x398], R10 ;  /* 0x0003980a01007387 */ /* 0x0001e80000100a00 */
[----:B0-----:R-:W2:Y:S04]  /*8030*/  LDL.LU.64 R10, [R1+0xc10] ;  /* 0x000c1000010a7983 */ /* 0x001ea80000300a00 */
[----:B------:R-:W3:Y:S04]  /*8040*/  LDL.LU.64 R8, [R1+0xc08] ;  /* 0x000c080001087983 */ /* 0x000ee80000300a00 */
[----:B------:R-:W-:Y:S04]  /*8050*/  STL.64 [R1+0xbd8], R18 ;  /* 0x000bd81201007387 */ /* 0x000fe80000100a00 */
[----:B------:R0:W-:Y:S04]  /*8060*/  STL.64 [R1+0xbd0], R16 ;  /* 0x000bd01001007387 */ /* 0x0001e80000100a00 */
[----:B0-----:R-:W3:Y:S04]  /*8070*/  LDL.LU.64 R16, [R1+0x150] ;  /* 0x0001500001107983 */ /* 0x001ee80000300a00 */
        /* <DEDUP_REMOVED lines=11> */
[----:B0-----:R-:W4:Y:S04]  /*8130*/  LDL.LU.64 R6, [R1+0xbf0] ;  /* 0x000bf00001067983 */ /* 0x001f280000300a00 */
[----:B------:R-:W2:Y:S04]  /*8140*/  LDL.LU.64 R4, [R1+0xbe8] ;  /* 0x000be80001047983 */ /* 0x000ea80000300a00 */
[----:B------:R-:W-:Y:S04]  /*8150*/  STL.64 [R1+0xbb8], R10 ;  /* 0x000bb80a01007387 */ /* 0x000fe80000100a00 */
[----:B------:R0:W-:Y:S04]  /*8160*/  STL.64 [R1+0xbb0], R8 ;  /* 0x000bb00801007387 */ /* 0x0001e80000100a00 */
[----:B0-----:R-:W2:Y:S04]  /*8170*/  LDL.LU.64 R8, [R1+0x350] ;  /* 0x0003500001087983 */ /* 0x001ea80000300a00 */
[----:B------:R-:W2:Y:S04]  /*8180*/  LDL.LU.64 R10, [R1+0x358] ;  /* 0x00035800010a7983 */ /* 0x000ea80000300a00 */
[----:B------:R-:W3:Y:S04]  /*8190*/  LDL.LU R23, [R1+0x468] ;  /* 0x0004680001177983 */ /* 0x000ee80000300800 */
[----:B------:R-:W3:Y:S01]  /*81a0*/  LDL.LU R22, [R1+0x460] ;  /* 0x0004600001167983 */ /* 0x000ee20000300800 */
[----:B----4-:R-:W-:-:S15]  /*81b0*/  HMMA.16816.F32 R24, R12, R6, R24 ;  /* 0x000000060c18723c */ /* 0x010fde0000001818 */
[----:B------:R-:W-:-:S04]  /*81c0*/  NOP ;  /* 0x0000000000007918 */ /* 0x000fc80000000000 */
[----:B------:R0:W-:Y:S04]  /*81d0*/  STL.64 [R1+0x360], R24 ;  /* 0x0003601801007387 */ /* 0x0001e80000100a00 */
[----:B------:R-:W-:Y:S01]  /*81e0*/  STL.64 [R1+0x368], R26 ;  /* 0x0003681a01007387 */ /* 0x000fe20000100a00 */
[C---:B--2---:R-:W-:Y:S03]  /*81f0*/  HMMA.16816.F32 R8, R12.reuse, R4, R8 ;  /* 0x000000040c08723c */ /* 0x044fe60000001808 */
[----:B0-----:R-:W2:Y:S04]  /*8200*/  LDL.LU R25, [R1+0xbe0] ;  /* 0x000be00001197983 */ /* 0x001ea80000300800 */
[----:B------:R-:W-:Y:S04]  /*8210*/  STL.64 [R1+0xb98], R6 ;  /* 0x000b980601007387 */ /* 0x000fe80000100a00 */
[----:B------:R0:W-:Y:S02]  /*8220*/  STL.64 [R1+0xb90], R4 ;  /* 0x000b900401007387 */ /* 0x0001e40000100a00 */
[----:B0-----:R-:W-:Y:S06]  /*8230*/  HMMA.16816.F32 R4, R12, R2, R16 ;  /* 0x000000020c04723c */ /* 0x001fec0000001810 */
[----:B------:R0:W-:Y:S04]  /*8240*/  STL.64 [R1+0x350], R8 ;  /* 0x0003500801007387 */ /* 0x0001e80000100a00 */
[----:B------:R1:W-:Y:S04]  /*8250*/  STL.64 [R1+0x358], R10 ;  /* 0x0003580a01007387 */ /* 0x0003e80000100a00 */
[----:B------:R-:W4:Y:S04]  /*8260*/  LDL.LU R13, [R1+0x458] ;  /* 0x00045800010d7983 */ /* 0x000f280000300800 */
[----:B------:R-:W2:Y:S04]  /*8270*/  LDL.LU R14, [R1+0x454] ;  /* 0x00045400010e7983 */ /* 0x000ea80000300800 */
[----:B------:R-:W-:Y:S04]  /*8280*/  STL.64 [R1+0x150], R4 ;  /* 0x0001500401007387 */ /* 0x000fe80000100a00 */
[----:B------:R-:W-:Y:S04]  /*8290*/  STL.64 [R1+0x158], R6 ;  /* 0x0001580601007387 */ /* 0x000fe80000100a00 */
[----:B------:R-:W2:Y:S04]  /*82a0*/  LDL.LU R15, [R1+0x450] ;  /* 0x00045000010f7983 */ /* 0x000ea80000300800 */
[----:B------:R-:W2:Y:S04]  /*82b0*/  LDL.LU.64 R16, [R1+0x340] ;  /* 0x0003400001107983 */ /* 0x000ea80000300a00 */
[----:B------:R-:W2:Y:S04]  /*82c0*/  LDL.LU.64 R18, [R1+0x348] ;  /* 0x0003480001127983 */ /* 0x000ea80000300a00 */
[----:B0-----:R-:W2:Y:S04]  /*82d0*/  LDL.LU.64 R8, [R1+0x320] ;  /* 0x0003200001087983 */ /* 0x001ea80000300a00 */
[----:B-1----:R-:W2:Y:S04]  /*82e0*/  LDL.LU.64 R10, [R1+0x328] ;  /* 0x00032800010a7983 */ /* 0x002ea80000300a00 */
[----:B--2---:R-:W-:Y:S04]  /*82f0*/  STL.64 [R1+0xbc8], R10 ;  /* 0x000bc80a01007387 */ /* 0x004fe80000100a00 */
[----:B------:R0:W-:Y:S04]  /*8300*/  STL.64 [R1+0xbc0], R8 ;  /* 0x000bc00801007387 */ /* 0x0001e80000100a00 */
[----:B0-----:R-:W2:Y:S04]  /*8310*/  LDL.LU.64 R8, [R1+0x330] ;  /* 0x0003300001087983 */ /* 0x001ea80000300a00 */
[----:B------:R-:W2:Y:S04]  /*8320*/  LDL.LU.64 R10, [R1+0x338] ;  /* 0x00033800010a7983 */ /* 0x000ea80000300a00 */
[----:B------:R-:W2:Y:S04]  /*8330*/  LDL.LU.64 R4, [R1+0x300] ;  /* 0x0003000001047983 */ /* 0x000ea80000300a00 */
[----:B------:R-:W2:Y:S01]  /*8340*/  LDL.LU.64 R6, [R1+0x308] ;  /* 0x0003080001067983 */ /* 0x000ea20000300a00 */
[----:B------:R-:W-:-:S03]  /*8350*/  F2FP.F16.E5M2.UNPACK_B R12, R25 ;  /* 0x00000019ff0c723e */ /* 0x000fc600020004ff */
[----:B--2---:R-:W-:Y:S04]  /*8360*/  STL.64 [R1+0xba8], R6 ;  /* 0x000ba80601007387 */ /* 0x004fe80000100a00 */
[----:B------:R0:W-:Y:S04]  /*8370*/  STL.64 [R1+0xba0], R4 ;  /* 0x000ba00401007387 */ /* 0x0001e80000100a00 */
[----:B0-----:R-:W2:Y:S04]  /*8380*/  LDL.LU.64 R4, [R1+0x310] ;  /* 0x0003100001047983 */ /* 0x001ea80000300a00 */
[----:B------:R-:W2:Y:S04]  /*8390*/  LDL.LU.64 R6, [R1+0x318] ;  /* 0x0003180001067983 */ /* 0x000ea80000300a00 */
[----:B------:R-:W2:Y:S04]  /*83a0*/  LDL.LU.64 R24, [R1+0x140] ;  /* 0x0001400001187983 */ /* 0x000ea80000300a00 */
[----:B------:R-:W2:Y:S01]  /*83b0*/  LDL.LU.64 R26, [R1+0x148] ;  /* 0x00014800011a7983 */ /* 0x000ea20000300a00 */
[----:B----4-:R-:W-:-:S02]  /*83c0*/  F2FP.F16.E5M2.UNPACK_B R13, R13 ;  /* 0x0000000dff0d723e */ /* 0x010fc400020004ff */
[----:B------:R-:W-:Y:S02]  /*83d0*/  F2FP.F16.E5M2.UNPACK_B R14, R14 ;  /* 0x0000000eff0e723e */ /* 0x000fe400020004ff */
[----:B------:R-:W-:-:S07]  /*83e0*/  F2FP.F16.E5M2.UNPACK_B R15, R15 ;  /* 0x0000000fff0f723e */ /* 0x000fce00020004ff */
[C---:B------:R-:W-:Y:S01]  /*83f0*/  HMMA.16816.F32 R16, R12.reuse, R20, R16 ;  /* 0x000000140c10723c */ /* 0x040fe20000001810 */
[----:B--2---:R-:W-:Y:S04]  /*8400*/  STL.64 [R1+0xb78], R26 ;  /* 0x000b781a01007387 */ /* 0x004fe80000100a00 */
[----:B------:R0:W-:Y:S04]  /*8410*/  STL.64 [R1+0xb70], R24 ;  /* 0x000b701801007387 */ /* 0x0001e80000100a00 */
[----:B0-----:R-:W2:Y:S04]  /*8420*/  LDL.LU.64 R24, [R1+0x2e0] ;  /* 0x0002e00001187983 */ /* 0x001ea80000300a00 */
[----:B------:R-:W4:Y:S04]  /*8430*/  LDL.LU.64 R26, [R1+0x2e8] ;  /* 0x0002e800011a7983 */ /* 0x000f280000300a00 */
[----:B----4-:R-:W-:Y:S04]  /*8440*/  STL.64 [R1+0xb88], R26 ;  /* 0x000b881a01007387 */ /* 0x010fe80000100a00 */
[----:B--2---:R0:W-:Y:S04]  /*8450*/  STL.64 [R1+0xb80], R24 ;  /* 0x000b801801007387 */ /* 0x0041e80000100a00 */
[----:B0-----:R-:W2:Y:S04]  /*8460*/  LDL.LU.64 R24, [R1+0x2f0] ;  /* 0x0002f00001187983 */ /* 0x001ea80000300a00 */
[----:B------:R-:W2:Y:S04]  /*8470*/  LDL.LU.64 R26, [R1+0x2f8] ;  /* 0x0002f800011a7983 */ /* 0x000ea80000300a00 */
[----:B------:R-:W-:Y:S04]  /*8480*/  STL.64 [R1+0x340], R16 ;  /* 0x0003401001007387 */ /* 0x000fe80000100a00 */
[----:B------:R0:W-:Y:S04]  /*8490*/  STL.64 [R1+0x348], R18 ;  /* 0x0003481201007387 */ /* 0x0001e80000100a00 */
[----:B0-----:R-:W4:Y:S04]  /*84a0*/  LDL.LU.64 R18, [R1+0xbd8] ;  /* 0x000bd80001127983 */ /* 0x001f280000300a00 */
[----:B------:R-:W2:Y:S01]  /*84b0*/  LDL.LU.64 R16, [R1+0xbd0] ;  /* 0x000bd00001107983 */ /* 0x000ea20000300a00 */
[----:B----4-:R-:W-:-:S15]  /*84c0*/  HMMA.16816.F32 R8, R12, R18, R8 ;  /* 0x000000120c08723c */ /* 0x010fde0000001808 */
[----:B------:R-:W-:-:S04]  /*84d0*/  NOP ;  /* 0x0000000000007918 */ /* 0x000fc80000000000 */
        /* <DEDUP_REMOVED lines=9> */
[----:B------:R-:W4:Y:S01]  /*8570*/  LDL.LU.64 R8, [R1+0xbb0] ;  /* 0x000bb00001087983 */ /* 0x000f220000300a00 */
[----:B--2---:R-:W-:-:S15]  /*8580*/  HMMA.16816.F32 R4, R12, R10, R4 ;  /* 0x0000000a0c04723c */ /* 0x004fde0000001804 */
[----:B------:R-:W-:-:S04]  /*8590*/  NOP ;  /* 0x0000000000007918 */ /* 0x000fc80000000000 */
[----:B------:R-:W-:Y:S04]  /*85a0*/  STL.64 [R1+0x310], R4 ;  /* 0x0003100401007387 */ /* 0x000fe80000100a00 */
[----:B------:R0:W-:Y:S04]  /*85b0*/  STL.64 [R1+0x318], R6 ;  /* 0x0003180601007387 */ /* 0x0001e80000100a00 */
[----:B0-----:R-:W4:Y:S04]  /*85c0*/  LDL.LU.64 R6, [R1+0xba8] ;  /* 0x000ba80001067983 */ /* 0x001f280000300a00 */
[----:B------:R-:W4:Y:S02]  /*85d0*/  LDL.LU.64 R4, [R1+0xba0] ;  /* 0x000ba00001047983 */ /* 0x000f240000300a00 */
[----:B----4-:R-:W-:-:S15]  /*85e0*/  HMMA.16816.F32 R4, R12, R8, R4 ;  /* 0x000000080c04723c */ /* 0x010fde0000001804 */
[----:B------:R-:W-:-:S04]  /*85f0*/  NOP ;  /* 0x0000000000007918 */ /* 0x000fc80000000000 */
[----:B------:R-:W-:Y:S04]  /*8600*/  STL.64 [R1+0x300], R4 ;  /* 0x0003000401007387 */ /* 0x000fe80000100a00 */
[----:B------:R0:W-:Y:S04]  /*8610*/  STL.64 [R1+0x308], R6 ;  /* 0x0003080601007387 */ /* 0x0001e80000100a00 */
[----:B0-----:R-:W2:Y:S04]  /*8620*/  LDL.LU.64 R6, [R1+0xb98] ;  /* 0x000b980001067983 */ /* 0x001ea80000300a00 */
[----:B------:R-:W4:Y:S04]  /*8630*/  LDL.LU.64 R4, [R1+0xb90] ;  /* 0x000b900001047983 */ /* 0x000f280000300a00 */
[----:B------:R0:W-:Y:S04]  /*8640*/  STL.64 [R1+0xb58], R10 ;  /* 0x000b580a01007387 */ /* 0x0001e80000100a00 */
[----:B0-----:R-:W3:Y:S04]  /*8650*/  LDL.LU R10, [R1+0x478] ;  /* 0x00047800010a7983 */ /* 0x001ee80000300800 */
[----:B------:R-:W3:Y:S04]  /*8660*/  LDL.LU R11, [R1+0x470] ;  /* 0x00047000010b7983 */ /* 0x000ee80000300800 */
[----:B------:R-:W-:Y:S01]  /*8670*/  STL.64 [R1+0xb50], R8 ;  /* 0x000b500801007387 */ /* 0x000fe20000100a00 */
        /* <DEDUP_REMOVED lines=11> */
[----:B------:R-:W2:Y:S04]  /*8730*/  LDL.LU.64 R24, [R1+0xb70] ;  /* 0x000b700001187983 */ /* 0x000ea80000300a00 */
[----:B------:R-:W-:Y:S04]  /*8740*/  STL.64 [R1+0xb38], R6 ;  /* 0x000b380601007387 */ /* 0x000fe80000100a00 */
[----:B------:R2:W-:Y:S02]  /*8750*/  STL.64 [R1+0xb30], R4 ;  /* 0x000b300401007387 */ /* 0x0005e40000100a00 */
[----:B--2---:R-:W-:Y:S02]  /*8760*/  HMMA.16816.F32 R4, R12, R2, R24 ;  /* 0x000000020c04723c */ /* 0x004fe40000001818 */
[----:B------:R-:W2:Y:S01]  /*8770*/  LDL.LU.64 R24, [R1+0x2d0] ;  /* 0x0002d00001187983 */ /* 0x000ea20000300a00 */
[----:B---3--:R-:W-:-:S03]  /*8780*/  F2FP.F16.E5M2.UNPACK_B R12, R10 ;  /* 0x0000000aff0c723e */ /* 0x008fc600020004ff */
[----:B------:R-:W2:Y:S01]  /*8790*/  LDL.LU.64 R26, [R1+0x2d8] ;  /* 0x0002d800011a7983 */ /* 0x000ea20000300a00 */
[----:B------:R-:W-:-:S12]  /*87a0*/  F2FP.F16.E5M2.UNPACK_B R13, R11 ;  /* 0x0000000bff0d723e */ /* 0x000fd800020004ff */
[----:B------:R-:W-:Y:S04]  /*87b0*/  STL.64 [R1+0x140], R4 ;  /* 0x0001400401007387 */ /* 0x000fe80000100a00 */
[----:B------:R-:W-:Y:S04]  /*87c0*/  STL.64 [R1+0x148], R6 ;  /* 0x0001480601007387 */ /* 0x000fe80000100a00 */
[----:B------:R-:W3:Y:S04]  /*87d0*/  LDL.LU.64 R8, [R1+0x2b0] ;  /* 0x0002b00001087983 */ /* 0x000ee80000300a00 */
[----:B------:R-:W4:Y:S01]  /*87e0*/  LDL.LU.64 R10, [R1+0x2b8] ;  /* 0x0002b800010a7983 */ /* 0x000f220000300a00 */
[----:B------:R-:W-:-:S02]  /*87f0*/  F2FP.F16.E5M2.UNPACK_B R14, R23 ;  /* 0x00000017ff0e723e */ /* 0x000fc400020004ff */
[----:B------:R-:W-:Y:S01]  /*8800*/  F2FP.F16.E5M2.UNPACK_B R15, R22 ;  /* 0x00000016ff0f723e */ /* 0x000fe200020004ff */
[----:B----4-:R-:W-:Y:S04]  /*8810*/  STL.64 [R1+0xb68], R10 ;  /* 0x000b680a01007387 */ /* 0x010fe80000100a00 */
[----:B---3--:R0:W-:Y:S04]  /*8820*/  STL.64 [R1+0xb60], R8 ;  /* 0x000b600801007387 */ /* 0x0081e80000100a00 */
[----:B0-----:R-:W3:Y:S04]  /*8830*/  LDL.LU.64 R8, [R1+0x2c0] ;  /* 0x0002c00001087983 */ /* 0x001ee80000300a00 */
[----:B------:R-:W3:Y:S04]  /*8840*/  LDL.LU.64 R10, [R1+0x2c8] ;  /* 0x0002c800010a7983 */ /* 0x000ee80000300a00 */
[----:B------:R-:W4:Y:S04]  /*8850*/  LDL.LU.64 R4, [R1+0x290] ;  /* 0x0002900001047983 */ /* 0x000f280000300a00 */
[----:B------:R-:W3:Y:S01]  /*8860*/  LDL.LU.64 R6, [R1+0x298] ;  /* 0x0002980001067983 */ /* 0x000ee20000300a00 */
[C---:B--2---:R-:W-:Y:S03]  /*8870*/  HMMA.16816.F32 R24, R12.reuse, R20, R24 ;  /* 0x000000140c18723c */ /* 0x044fe60000001818 */
[----:B---3--:R-:W-:Y:S04]  /*8880*/  STL.64 [R1+0xb48], R6 ;  /* 0x000b480601007387 */ /* 0x008fe80000100a00 */
[----:B----4-:R0:W-:Y:S04]  /*8890*/  STL.64 [R1+0xb40], R4 ;  /* 0x000b400401007387 */ /* 0x0101e80000100a00 */
[----:B0-----:R-:W2:Y:S04]  /*88a0*/  LDL.LU.64 R4, [R1+0x2a0] ;  /* 0x0002a00001047983 */ /* 0x001ea80000300a00 */
[----:B------:R-:W2:Y:S04]  /*88b0*/  LDL.LU.64 R6, [R1+0x2a8] ;  /* 0x0002a80001067983 */ /* 0x000ea80000300a00 */
[----:B------:R-:W-:Y:S04]  /*88c0*/  STL.64 [R1+0x2d0], R24 ;  /* 0x0002d01801007387 */ /* 0x000fe80000100a00 */
[----:B------:R0:W-:Y:S04]  /*88d0*/  STL.64 [R1+0x2d8], R26 ;  /* 0x0002d81a01007387 */ /* 0x0001e80000100a00 */
[----:B0-----:R-:W3:Y:S04]  /*88e0*/  LDL.LU R27, [R1+0x498] ;  /* 0x00049800011b7983 */ /* 0x001ee80000300800 */
[----:B------:R-:W4:Y:S01]  /*88f0*/  LDL.LU R25, [R1+0x490] ;  /* 0x0004900001197983 */ /* 0x000f220000300800 */
[C---:B------:R-:W-:Y:S03]  /*8900*/  HMMA.16816.F32 R8, R12.reuse, R18, R8 ;  /* 0x000000120c08723c */ /* 0x040fe60000001808 */
[----:B---3--:R-:W-:Y:S04]  /*8910*/  STL [R1+0xb2c], R27 ;  /* 0x000b2c1b01007387 */ /* 0x008fe80000100800 */
[----:B----4-:R0:W-:Y:S04]  /*8920*/  STL [R1+0xb28], R25 ;  /* 0x000b281901007387 */ /* 0x0101e80000100800 */
[----:B0-----:R-:W3:Y:S04]  /*8930*/  LDL.LU.64 R24, [R1+0x270] ;  /* 0x0002700001187983 */ /* 0x001ee80000300a00 */
[----:B------:R-:W3:Y:S04]  /*8940*/  LDL.LU.64 R26, [R1+0x278] ;  /* 0x00027800011a7983 */ /* 0x000ee80000300a00 */
        /* <DEDUP_REMOVED lines=10> */
[----:B------:R-:W3:Y:S04]  /*89f0*/  LDL.LU R23, [R1+0x488] ;  /* 0x0004880001177983 */ /* 0x000ee80000300800 */
[----:B------:R-:W3:Y:S04]  /*8a00*/  LDL.LU R22, [R1+0x480] ;  /* 0x0004800001167983 */ /* 0x000ee80000300800 */
        /* <DEDUP_REMOVED lines=14> */
[----:B0-----:R-:W3:Y:S04]  /*8af0*/  LDL.LU.64 R6, [R1+0xb38] ;  /* 0x000b380001067983 */ /* 0x001ee80000300a00 */
[----:B------:R-:W2:Y:S04]  /*8b00*/  LDL.LU.64 R4, [R1+0xb30] ;  /* 0x000b300001047983 */ /* 0x000ea80000300a00 */
[----:B------:R-:W-:Y:S04]  /*8b10*/  STL.64 [R1+0xb00], R10 ;  /* 0x000b000a01007387 */ /* 0x000fe80000100a00 */
[----:B------:R2:W-:Y:S01]  /*8b20*/  STL.64 [R1+0xaf8], R8 ;  /* 0x000af80801007387 */ /* 0x0005e20000100a00 */
[C---:B---3--:R-:W-:Y:S08]  /*8b30*/  HMMA.16816.F32 R16, R12.reuse, R6, R16 ;  /* 0x000000060c10723c */ /* 0x048ff00000001810 */
[C---:B--2---:R-:W-:Y:S01]  /*8b40*/  HMMA.16816.F32 R8, R12.reuse, R4, R24 ;  /* 0x000000040c08723c */ /* 0x044fe20000001818 */
        /* <DEDUP_REMOVED lines=9> */
[----:B----4-:R-:W4:Y:S04]  /*8be0*/  LDL.LU.64 R10, [R1+0x248] ;  /* 0x00024800010a7983 */ /* 0x010f280000300a00 */
[----:B----4-:R-:W-:Y:S04]  /*8bf0*/  STL.64 [R1+0xb10], R10 ;  /* 0x000b100a01007387 */ /* 0x010fe80000100a00 */
[----:B---3--:R0:W-:Y:S04]  /*8c00*/  STL.64 [R1+0xb08], R8 ;  /* 0x000b080801007387 */ /* 0x0081e80000100a00 */
[----:B0-----:R-:W3:Y:S04]  /*8c10*/  LDL.LU.64 R8, [R1+0x250] ;  /* 0x0002500001087983 */ /* 0x001ee80000300a00 */
[----:B------:R-:W3:Y:S04]  /*8c20*/  LDL.LU.64 R10, [R1+0x258] ;  /* 0x00025800010a7983 */ /* 0x000ee80000300a00 */
[----:B------:R-:W-:Y:S04]  /*8c30*/  STL.64 [R1+0xae0], R6 ;  /* 0x000ae00601007387 */ /* 0x000fe80000100a00 */
[----:B------:R0:W-:Y:S04]  /*8c40*/  STL.64 [R1+0xad8], R4 ;  /* 0x000ad80401007387 */ /* 0x0001e80000100a00 */
[----:B0-----:R-:W4:Y:S04]  /*8c50*/  LDL.LU.64 R4, [R1+0x220] ;  /* 0x0002200001047983 */ /* 0x001f280000300a00 */
[----:B------:R-:W3:Y:S01]  /*8c60*/  LDL.LU.64 R6, [R1+0x228] ;  /* 0x0002280001067983 */ /* 0x000ee20000300a00 */
[----:B--2---:R-:W-:Y:S03]  /*8c70*/  HMMA.16816.F32 R12, R12, R2, R24 ;  /* 0x000000020c0c723c */ /* 0x004fe60000001818 */
[----:B---3--:R-:W-:Y:S04]  /*8c80*/  STL.64 [R1+0xaf0], R6 ;  /* 0x000af00601007387 */ /* 0x008fe80000100a00 */
[----:B----4-:R0:W-:Y:S04]  /*8c90*/  STL.64 [R1+0xae8], R4 ;  /* 0x000ae80401007387 */ /* 0x0101e80000100a00 */
[----:B0-----:R-:W2:Y:S04]  /*8ca0*/  LDL.LU.64 R4, [R1+0x230] ;  /* 0x0002300001047983 */ /* 0x001ea80000300a00 */
[----:B------:R-:W2:Y:S04]  /*8cb0*/  LDL.LU.64 R6, [R1+0x238] ;  /* 0x0002380001067983 */ /* 0x000ea80000300a00 */
[----:B------:R-:W3:Y:S04]  /*8cc0*/  LDL.LU R27, [R1+0xb2c] ;  /* 0x000b2c00011b7983 */ /* 0x000ee80000300800 */
[----:B------:R-:W4:Y:S04]  /*8cd0*/  LDL.LU R25, [R1+0xb28] ;  /* 0x000b280001197983 */ /* 0x000f280000300800 */
[----:B------:R-:W-:Y:S04]  /*8ce0*/  STL.64 [R1+0x130], R12 ;  /* 0x0001300c01007387 */ /* 0x000fe80000100a00 */
[----:B------:R0:W-:Y:S02]  /*8cf0*/  STL.64 [R1+0x138], R14 ;  /* 0x0001380e01007387 */ /* 0x0001e40000100a00 */
[----:B0-----:R-:W-:-:S02]  /*8d00*/  F2FP.F16.E5M2.UNPACK_B R14, R23 ;  /* 0x00000017ff0e723e */ /* 0x001fc400020004ff */
[----:B------:R-:W-:Y:S02]  /*8d10*/  F2FP.F16.E5M2.UNPACK_B R15, R22 ;  /* 0x00000016ff0f723e */ /* 0x000fe400020004ff */
[----:B---3--:R-:W-:Y:S02]  /*8d20*/  F2FP.F16.E5M2.UNPACK_B R12, R27 ;  /* 0x0000001bff0c723e */ /* 0x008fe400020004ff */
[----:B----4-:R-:W-:Y:S02]  /*8d30*/  F2FP.F16.E5M2.UNPACK_B R13, R25 ;  /* 0x00000019ff0d723e */ /* 0x010fe400020004ff */
[----:B------:R-:W3:Y:S04]  /*8d40*/  LDL.LU.64 R24, [R1+0x200] ;  /* 0x0002000001187983 */ /* 0x000ee80000300a00 */
[----:B------:R-:W3:Y:S01]  /*8d50*/  LDL.LU.64 R26, [R1+0x208] ;  /* 0x00020800011a7983 */ /* 0x000ee20000300a00 */
[----:B------:R-:W-:-:S15]  /*8d60*/  HMMA.16816.F32 R16, R12, R20, R16 ;  /* 0x000000140c10723c */ /* 0x000fde0000001810 */
[----:B------:R-:W-:-:S04]  /*8d70*/  NOP ;  /* 0x0000000000007918 */ /* 0x000fc80000000000 */
        /* <DEDUP_REMOVED lines=15> */
[----:B------:R-:W4:Y:S04]  /*8e70*/  LDL.LU.64 R8, [R1+0xaf8] ;  /* 0x000af80001087983 */ /* 0x000f280000300a00 */
        /* <DEDUP_REMOVED lines=17> */
[----:B------:R0:W-:Y:S04]  /*8f90*/  STL.64 [R1+0xaa0], R8 ;  /* 0x000aa00801007387 */ /* 0x0001e80000100a00 */
[----:B0-----:R-:W4:Y:S04]  /*8fa0*/  LDL.LU.64 R8, [R1+0x120] ;  /* 0x0001200001087983 */ /* 0x001f280000300a00 */
[----:B------:R-:W4:Y:S01]  /*8fb0*/  LDL.LU.64 R10, [R1+0x128] ;  /* 0x00012800010a7983 */ /* 0x000f220000300a00 */
[C---:B---3--:R-:W-:Y:S08]  /*8fc0*/  HMMA.16816.F32 R16, R12.reuse, R6, R16 ;  /* 0x000000060c10723c */ /* 0x048ff00000001810 */
[C---:B--2---:R-:W-:Y:S11]  /*8fd0*/  HMMA.16816.F32 R24, R12.reuse, R4, R24 ;  /* 0x000000040c18723c */ /* 0x044ff60000001818 */
[----:B------:R0:W-:Y:S04]  /*8fe0*/  STL.64 [R1+0x210], R16 ;  /* 0x0002101001007387 */ /* 0x0001e80000100a00 */
[----:B------:R1:W-:Y:S04]  /*8ff0*/  STL.64 [R1+0x218], R18 ;  /* 0x0002181201007387 */ /* 0x0003e80000100a00 */
[----:B0-----:R-:W2:Y:S04]  /*9000*/  LDL.LU.64 R16, [R1+0x1f0] ;  /* 0x0001f00001107983 */ /* 0x001ea80000300a00 */
[----:B-1----:R-:W2:Y:S04]  /*9010*/  LDL.LU.64 R18, [R1+0x1f8] ;  /* 0x0001f80001127983 */ /* 0x002ea80000300a00 */
[----:B------:R-:W-:Y:S04]  /*9020*/  STL.64 [R1+0x200], R24 ;  /* 0x0002001801007387 */ /* 0x000fe80000100a00 */
[----:B------:R0:W-:Y:S04]  /*9030*/  STL.64 [R1+0x208], R26 ;  /* 0x0002081a01007387 */ /* 0x0001e80000100a00 */
[----:B0-----:R-:W3:Y:S04]  /*9040*/  LDL.LU R26, [R1+0xad4] ;  /* 0x000ad400011a7983 */ /* 0x001ee80000300800 */
[----:B------:R-:W2:Y:S01]  /*9050*/  LDL.LU R24, [R1+0xad0] ;  /* 0x000ad00001187983 */ /* 0x000ea20000300800 */
[----:B----4-:R-:W-:Y:S01]  /*9060*/  HMMA.16816.F32 R8, R12, R2, R8 ;  /* 0x000000020c08723c */ /* 0x010fe20000001808 */
[----:B------:R-:W-:-:S02]  /*9070*/  F2FP.F16.E5M2.UNPACK_B R14, R29 ;  /* 0x0000001dff0e723e */ /* 0x000fc400020004ff */
[----:B------:R-:W-:Y:S01]  /*9080*/  F2FP.F16.E5M2.UNPACK_B R15, R28 ;  /* 0x0000001cff0f723e */ /* 0x000fe200020004ff */
[----:B------:R-:W-:Y:S04]  /*9090*/  STL.64 [R1+0xab8], R6 ;  /* 0x000ab80601007387 */ /* 0x000fe80000100a00 */
[----:B------:R0:W-:Y:S04]  /*90a0*/  STL.64 [R1+0xab0], R4 ;  /* 0x000ab00401007387 */ /* 0x0001e80000100a00 */
[----:B0-----:R-:W4:Y:S04]  /*90b0*/  LDL.LU.64 R4, [R1+0x1e0] ;  /* 0x0001e00001047983 */ /* 0x001f280000300a00 */
[----:B------:R-:W4:Y:S04]  /*90c0*/  LDL.LU.64 R6, [R1+0x1e8] ;  /* 0x0001e80001067983 */ /* 0x000f280000300a00 */
[----:B------:R0:W-:Y:S04]  /*90d0*/  STL.64 [R1+0x120], R8 ;  /* 0x0001200801007387 */ /* 0x0001e80000100a00 */
[----:B------:R1:W-:Y:S04]  /*90e0*/  STL.64 [R1+0x128], R10 ;  /* 0x0001280a01007387 */ /* 0x0003e80000100a00 */
[----:B0-----:R-:W4:Y:S04]  /*90f0*/  LDL.LU.64 R8, [R1+0x1d0] ;  /* 0x0001d00001087983 */ /* 0x001f280000300a00 */
[----:B-1----:R-:W4:Y:S01]  /*9100*/  LDL.LU.64 R10, [R1+0x1d8] ;  /* 0x0001d800010a7983 */ /* 0x002f220000300a00 */
[----:B---3--:R-:W-:-:S02]  /*9110*/  F2FP.F16.E5M2.UNPACK_B R12, R26 ;  /* 0x0000001aff0c723e */ /* 0x008fc400020004ff */
[----:B--2---:R-:W-:Y:S02]  /*9120*/  F2FP.F16.E5M2.UNPACK_B R13, R24 ;  /* 0x00000018ff0d723e */ /* 0x004fe400020004ff */
[----:B------:R-:W2:Y:S04]  /*9130*/  LDL.LU.64 R24, [R1+0x1c0] ;  /* 0x0001c00001187983 */ /* 0x000ea80000300a00 */
[----:B------:R-:W2:Y:S01]  /*9140*/  LDL.LU.64 R26, [R1+0x1c8] ;  /* 0x0001c800011a7983 */ /* 0x000ea20000300a00 */
[----:B------:R-:W-:Y:S03]  /*9150*/  HMMA.16816.F32 R16, R12, R20, R16 ;  /* 0x000000140c10723c */ /* 0x000fe60000001810 */
[----:B------:R-:W3:Y:S04]  /*9160*/  LDL.LU R29, [R1+0x548] ;  /* 0x00054800011d7983 */ /* 0x000ee80000300800 */
[----:B------:R-:W3:-:S12]  /*9170*/  LDL.LU R28, [R1+0x54c] ;  /* 0x00054c00011c7983 */ /* 0x000ed80000300800 */
[----:B------:R-:W-:Y:S04]  /*9180*/  STL.64 [R1+0x1f0], R16 ;  /* 0x0001f01001007387 */ /* 0x000fe80000100a00 */
[----:B------:R0:W-:Y:S04]  /*9190*/  STL.64 [R1+0x1f8], R18 ;  /* 0x0001f81201007387 */ /* 0x0001e80000100a00 */
[----:B0-----:R-:W4:Y:S04]  /*91a0*/  LDL.LU.64 R18, [R1+0xac8] ;  /* 0x000ac80001127983 */ /* 0x001f280000300a00 */
[----:B------:R-:W2:Y:S04]  /*91b0*/  LDL.LU.64 R16, [R1+0xac0] ;  /* 0x000ac00001107983 */ /* 0x000ea80000300a00 */
[----:B------:R-:W2:Y:S04]  /*91c0*/  LDL.LU R22, [R1+0x534] ;  /* 0x0005340001167983 */ /* 0x000ea80000300800 */
[----:B------:R-:W3:Y:S01]  /*91d0*/  LDL.LU R23, [R1+0x53c] ;  /* 0x00053c0001177983 */ /* 0x000ee20000300800 */
[C---:B----4-:R-:W-:Y:S08]  /*91e0*/  HMMA.16816.F32 R4, R12.reuse, R18, R4 ;  /* 0x000000120c04723c */ /* 0x050ff00000001804 */
[C---:B--2---:R-:W-:Y:S01]  /*91f0*/  HMMA.16816.F32 R8, R12.reuse, R16, R8 ;  /* 0x000000100c08723c */ /* 0x044fe20000001808 */
[----:B---3--:R-:W-:Y:S04]  /*9200*/  STL.64 [R1+0xa80], R22 ;  /* 0x000a801601007387 */ /* 0x008fe80000100a00 */
[----:B------:R0:W-:Y:S04]  /*9210*/  STL.64 [R1+0xa78], R20 ;  /* 0x000a781401007387 */ /* 0x0001e80000100a00 */
[----:B0-----:R-:W2:Y:S04]  /*9220*/  LDL.LU.64 R20, [R1+0x1a0] ;  /* 0x0001a00001147983 */ /* 0x001ea80000300a00 */
[----:B------:R-:W2:Y:S04]  /*9230*/  LDL.LU.64 R22, [R1+0x1a8] ;  /* 0x0001a80001167983 */ /* 0x000ea80000300a00 */
[----:B------:R-:W-:Y:S04]  /*9240*/  STL.64 [R1+0x1e0], R4 ;  /* 0x0001e00401007387 */ /* 0x000fe80000100a00 */
[----:B------:R0:W-:Y:S04]  /*9250*/  STL.64 [R1+0x1e8], R6 ;  /* 0x0001e80601007387 */ /* 0x0001e80000100a00 */
[----:B0-----:R-:W2:Y:S04]  /*9260*/  LDL.LU.64 R6, [R1+0xab8] ;  /* 0x000ab80001067983 */ /* 0x001ea80000300a00 */
[----:B------:R-:W3:Y:S04]  /*9270*/  LDL.LU.64 R4, [R1+0xab0] ;  /* 0x000ab00001047983 */ /* 0x000ee80000300a00 */
[----:B------:R-:W-:Y:S04]  /*9280*/  STL.64 [R1+0x1d0], R8 ;  /* 0x0001d00801007387 */ /* 0x000fe80000100a00 */
[----:B------:R0:W-:Y:S04]  /*9290*/  STL.64 [R1+0x1d8], R10 ;  /* 0x0001d80a01007387 */ /* 0x0001e80000100a00 */
[----:B0-----:R-:W4:Y:S04]  /*92a0*/  LDL.LU.64 R10, [R1+0xaa8] ;  /* 0x000aa800010a7983 */ /* 0x001f280000300a00 */
[----:B------:R-:W2:Y:S04]  /*92b0*/  LDL.LU.64 R8, [R1+0xaa0] ;  /* 0x000aa00001087983 */ /* 0x000ea80000300a00 */
[----:B------:R-:W-:Y:S04]  /*92c0*/  STL.64 [R1+0xa68], R18 ;  /* 0x000a681201007387 */ /* 0x000fe80000100a00 */
[----:B------:R0:W-:Y:S04]  /*92d0*/  STL.64 [R1+0xa60], R16 ;  /* 0x000a601001007387 */ /* 0x0001e80000100a00 */
[----:B0-----:R-:W2:Y:S04]  /*92e0*/  LDL.LU.64 R16, [R1+0x1b0] ;  /* 0x0001b00001107983 */ /* 0x001ea80000300a00 */
[----:B------:R-:W2:Y:S01]  /*92f0*/  LDL.LU.64 R18, [R1+0x1b8] ;  /* 0x0001b80001127983 */ /* 0x000ea20000300a00 */
[C---:B----4-:R-:W-:Y:S08]  /*9300*/  HMMA.16816.F32 R24, R12.reuse, R10, R24 ;  /* 0x0000000a0c18723c */ /* 0x050ff00000001818 */
[C---:B--2---:R-:W-:Y:S11]  /*9310*/  HMMA.16816.F32 R16, R12.reuse, R8, R16 ;  /* 0x000000080c10723c */ /* 0x044ff60000001810 */
[----:B------:R-:W-:Y:S04]  /*9320*/  STL.64 [R1+0x1c0], R24 ;  /* 0x0001c01801007387 */ /* 0x000fe80000100a00 */
[----:B------:R0:W-:Y:S04]  /*9330*/  STL.64 [R1+0x1c8], R26 ;  /* 0x0001c81a01007387 */ /* 0x0001e80000100a00 */
[----:B0-----:R-:W2:Y:S04]  /*9340*/  LDL.LU R27, [R1+0xa98] ;  /* 0x000a9800011b7983 */ /* 0x001ea80000300800 */
[----:B------:R-:W-:Y:S04]  /*9350*/  STL.64 [R1+0xa48], R10 ;  /* 0x000a480a01007387 */ /* 0x000fe80000100a00 */
[----:B------:R-:W-:Y:S04]  /*9360*/  STL.64 [R1+0xa40], R8 ;  /* 0x000a400801007387 */ /* 0x000fe80000100a00 */
[----:B------:R-:W-:Y:S04]  /*9370*/  STL.64 [R1+0x1b0], R16 ;  /* 0x0001b01001007387 */ /* 0x000fe80000100a00 */
[----:B------:R0:W-:Y:S02]  /*9380*/  STL.64 [R1+0x1b8], R18 ;  /* 0x0001b81201007387 */ /* 0x0001e40000100a00 */
[----:B0-----:R-:W-:-:S15]  /*9390*/  HMMA.16816.F32 R16, R12, R6, R20 ;  /* 0x000000060c10723c */ /* 0x001fde0000001814 */
[----:B------:R-:W-:-:S04]  /*93a0*/  NOP ;  /* 0x0000000000007918 */ /* 0x000fc80000000000 */
[----:B------:R-:W-:Y:S04]  /*93b0*/  STL.64 [R1+0x1a0], R16 ;  /* 0x0001a01001007387 */ /* 0x000fe80000100a00 */
[----:B------:R-:W4:Y:S04]  /*93c0*/  LDL.LU.64 R20, [R1+0x110] ;  /* 0x0001100001147983 */ /* 0x000f280000300a00 */
[----:B------:R-:W2:Y:S01]  /*93d0*/  LDL.LU.64 R22, [R1+0x118] ;  /* 0x0001180001167983 */ /* 0x000ea20000300a00 */
[----:B------:R-:W-:Y:S02]  /*93e0*/  IMAD.MOV.U32 R26, RZ, RZ, R18 ;  /* 0x000000ffff1a7224 */ /* 0x000fe400078e0012 */
[----:B------:R-:W-:Y:S01]  /*93f0*/  IMAD.MOV.U32 R24, RZ, RZ, R19 ;  /* 0x000000ffff187224 */ /* 0x000fe200078e0013 */
[----:B--2---:R-:W-:Y:S04]  /*9400*/  STL.64 [R1+0xa90], R22 ;  /* 0x000a901601007387 */ /* 0x004fe80000100a00 */
[----:B----4-:R0:W-:Y:S04]  /*9410*/  STL.64 [R1+0xa88], R20 ;  /* 0x000a881401007387 */ /* 0x0101e80000100a00 */
[----:B0-----:R-:W3:Y:S04]  /*9420*/  LDL.LU.64 R20, [R1+0x190] ;  /* 0x0001900001147983 */ /* 0x001ee80000300a00 */
[----:B------:R-:W3:Y:S04]  /*9430*/  LDL.LU.64 R22, [R1+0x198] ;  /* 0x0001980001167983 */ /* 0x000ee80000300a00 */
[----:B------:R-:W2:Y:S04]  /*9440*/  LDL.LU.64 R16, [R1+0x100] ;  /* 0x0001000001107983 */ /* 0x000ea80000300a00 */
[----:B------:R-:W2:Y:S04]  /*9450*/  LDL.LU.64 R18, [R1+0x108] ;  /* 0x0001080001127983 */ /* 0x000ea80000300a00 */
[----:B------:R-:W4:Y:S04]  /*9460*/  LDL.LU.64 R8, [R1+0xc0] ;  /* 0x0000c00001087983 */ /* 0x000f280000300a00 */
[----:B------:R-:W2:Y:S01]  /*9470*/  LDL.LU.64 R10, [R1+0xc8] ;  /* 0x0000c800010a7983 */ /* 0x000ea20000300a00 */
[C---:B---3--:R-:W-:Y:S03]  /*9480*/  HMMA.16816.F32 R20, R12.reuse, R4, R20 ;  /* 0x000000040c14723c */ /* 0x048fe60000001814 */
[----:B--2---:R-:W-:Y:S04]  /*9490*/  STL.64 [R1+0xa58], R10 ;  /* 0x000a580a01007387 */ /* 0x004fe80000100a00 */
[----:B----4-:R0:W-:Y:S04]  /*94a0*/  STL.64 [R1+0xa50], R8 ;  /* 0x000a500801007387 */ /* 0x0101e80000100a00 */
[----:B0-----:R-:W2:Y:S04]  /*94b0*/  LDL.LU.64 R8, [R1+0xe0] ;  /* 0x0000e00001087983 */ /* 0x001ea80000300a00 */
[----:B------:R-:W2:Y:S04]  /*94c0*/  LDL.LU.64 R10, [R1+0xe8] ;  /* 0x0000e800010a7983 */ /* 0x000ea80000300a00 */
[----:B------:R0:W-:Y:S04]  /*94d0*/  STL [R1+0x7a4], R24 ;  /* 0x0007a41801007387 */ /* 0x0001e80000100800 */
[----:B------:R-:W-:Y:S04]  /*94e0*/  STL [R1+0x7a0], R26 ;  /* 0x0007a01a01007387 */ /* 0x000fe80000100800 */
[----:B------:R1:W-:Y:S04]  /*94f0*/  STL [R1+0xa38], R27 ;  /* 0x000a381b01007387 */ /* 0x0003e80000100800 */
[----:B0-----:R-:W3:Y:S04]  /*9500*/  LDL.LU.64 R24, [R1+0xa0] ;  /* 0x0000a00001187983 */ /* 0x001ee80000300a00 */
[----:B-1----:R-:W3:Y:S04]  /*9510*/  LDL.LU.64 R26, [R1+0xa8] ;  /* 0x0000a800011a7983 */ /* 0x002ee80000300a00 */
[----:B------:R-:W-:Y:S04]  /*9520*/  STL.64 [R1+0x190], R20 ;  /* 0x0001901401007387 */ /* 0x000fe80000100a00 */
[----:B------:R0:W-:Y:S04]  /*9530*/  STL.64 [R1+0x198], R22 ;  /* 0x0001981601007387 */ /* 0x0001e80000100a00 */
[----:B0-----:R-:W4:Y:S04]  /*9540*/  LDL.LU.64 R22, [R1+0xa90] ;  /* 0x000a900001167983 */ /* 0x001f280000300a00 */
[----:B------:R-:W4:Y:S02]  /*9550*/  LDL.LU.64 R20, [R1+0xa88] ;  /* 0x000a880001147983 */ /* 0x000f240000300a00 */
[----:B----4-:R-:W-:Y:S02]  /*9560*/  HMMA.16816.F32 R12, R12, R2, R20 ;  /* 0x000000020c0c723c */ /* 0x010fe40000001814 */
[----:B------:R-:W4:Y:S04]  /*9570*/  LDL.LU.64 R22, [R1+0xa80] ;  /* 0x000a800001167983 */ /* 0x000f280000300a00 */
[----:B------:R-:W2:-:S13]  /*9580*/  LDL.LU.64 R20, [R1+0xa78] ;  /* 0x000a780001147983 */ /* 0x000e9a0000300a00 */
[----:B------:R0:W-:Y:S04]  /*9590*/  STL.64 [R1+0x110], R12 ;  /* 0x0001100c01007387 */ /* 0x0001e80000100a00 */
[----:B------:R1:W-:Y:S04]  /*95a0*/  STL.64 [R1+0x118], R14 ;  /* 0x0001180e01007387 */ /* 0x0003e80000100a00 */
[----:B0-----:R-:W4:Y:S04]  /*95b0*/  LDL.LU R12, [R1+0x530] ;  /* 0x00053000010c7983 */ /* 0x001f280000300800 */
[----:B------:R-:W2:Y:S04]  /*95c0*/  LDL.LU R13, [R1+0x538] ;  /* 0x00053800010d7983 */ /* 0x000ea80000300800 */
[----:B-1----:R-:W3:Y:S04]  /*95d0*/  LDL.LU R14, [R1+0x544] ;  /* 0x00054400010e7983 */ /* 0x002ee80000300800 */
[----:B------:R-:W3:Y:S01]  /*95e0*/  LDL.LU R15, [R1+0x540] ;  /* 0x00054000010f7983 */ /* 0x000ee20000300800 */
[----:B----4-:R-:W-:-:S03]  /*95f0*/  IMAD R12, R12, 0x100, R22 ;  /* 0x000001000c0c7824 */ /* 0x010fc600078e0216 */
[----:B------:R-:W4:Y:S01]  /*9600*/  LDL.LU R22, [R1+0xa74] ;  /* 0x000a740001167983 */ /* 0x000f220000300800 */
[----:B--2---:R-:W-:Y:S01]  /*9610*/  IMAD R13, R13, 0x100, R23 ;  /* 0x000001000d0d7824 */ /* 0x004fe200078e0217 */
[----:B------:R-:W-:Y:S02]  /*9620*/  F2FP.F16.E5M2.UNPACK_B R12, R12 ;  /* 0x0000000cff0c723e */ /* 0x000fe400020004ff */
[----:B------:R-:W2:Y:S01]  /*9630*/  LDL.LU R23, [R1+0xa70] ;  /* 0x000a700001177983 */ /* 0x000ea20000300800 */
[----:B---3--:R-:W-:Y:S02]  /*9640*/  IMAD R14, R15, 0x100, R14 ;  /* 0x000001000f0e7824 */ /* 0x008fe400078e020e */
[----:B------:R-:W-:Y:S01]  /*9650*/  IMAD R15, R29, 0x100, R28 ;  /* 0x000001001d0f7824 */ /* 0x000fe200078e021c */
[----:B------:R-:W-:Y:S02]  /*9660*/  F2FP.F16.E5M2.UNPACK_B R13, R13 ;  /* 0x0000000dff0d723e */ /* 0x000fe400020004ff */
[----:B------:R-:W-:-:S02]  /*9670*/  F2FP.F16.E5M2.UNPACK_B R14, R14 ;  /* 0x0000000eff0e723e */ /* 0x000fc400020004ff */
[----:B------:R-:W-:-:S07]  /*9680*/  F2FP.F16.E5M2.UNPACK_B R15, R15 ;  /* 0x0000000fff0f723e */ /* 0x000fce00020004ff */
[----:B------:R-:W-:-:S15]  /*9690*/  HMMA.16816.F32 R16, R12, R20, R16 ;  /* 0x000000140c10723c */ /* 0x000fde0000001810 */
[----:B------:R-:W-:-:S04]  /*96a0*/  NOP ;  /* 0x0000000000007918 */ /* 0x000fc80000000000 */
[----:B------:R-:W-:Y:S04]  /*96b0*/  STL.64 [R1+0x100], R16 ;  /* 0x0001001001007387 */ /* 0x000fe80000100a00 */
[----:B------:R0:W-:Y:S04]  /*96c0*/  STL.64 [R1+0x108], R18 ;  /* 0x0001081201007387 */ /* 0x0001e80000100a00 */
[----:B0-----:R-:W3:Y:S04]  /*96d0*/  LDL.LU.64 R18, [R1+0xa68] ;  /* 0x000a680001127983 */ /* 0x001ee80000300a00 */
[----:B------:R-:W2:Y:S01]  /*96e0*/  LDL.LU.64 R16, [R1+0xa60] ;  /* 0x000a600001107983 */ /* 0x000ea20000300a00 */
[----:B---3--:R-:W-:-:S15]  /*96f0*/  HMMA.16816.F32 R8, R12, R18, R8 ;  /* 0x000000120c08723c */ /* 0x008fde0000001808 */
[----:B------:R-:W-:-:S04]  /*9700*/  NOP ;  /* 0x0000000000007918 */ /* 0x000fc80000000000 */
[----:B------:R-:W-:Y:S04]  /*9710*/  STL.64 [R1+0xe0], R8 ;  /* 0x0000e00801007387 */ /* 0x000fe80000100a00 */
[----:B------:R0:W-:Y:S04]  /*9720*/  STL.64 [R1+0xe8], R10 ;  /* 0x0000e80a01007387 */ /* 0x0001e80000100a00 */
[----:B0-----:R-:W2:Y:S04]  /*9730*/  LDL.LU.64 R10, [R1+0xa58] ;  /* 0x000a5800010a7983 */ /* 0x001ea80000300a00 */
[----:B------:R-:W2:Y:S02]  /*9740*/  LDL.LU.64 R8, [R1+0xa50] ;  /* 0x000a500001087983 */ /* 0x000ea40000300a00 */
[----:B--2---:R-:W-:Y:S02]  /*9750*/  HMMA.16816.F32 R16, R12, R16, R8 ;  /* 0x000000100c10723c */ /* 0x004fe40000001808 */
[----:B------:R-:W2:Y:S04]  /*9760*/  LDL.LU.64 R10, [R1+0xa48] ;  /* 0x000a4800010a7983 */ /* 0x000ea80000300a00 */
[----:B------:R-:W3:-:S13]  /*9770*/  LDL.LU.64 R8, [R1+0xa40] ;  /* 0x000a400001087983 */ /* 0x000eda0000300a00 */
[----:B------:R0:W-:Y:S04]  /*9780*/  STL.64 [R1+0xc0], R16 ;  /* 0x0000c01001007387 */ /* 0x0001e80000100a00 */
[----:B------:R1:W-:Y:S04]  /*9790*/  STL.64 [R1+0xc8], R18 ;  /* 0x0000c81201007387 */ /* 0x0003e80000100a00 */
[----:B0-----:R-:W3:Y:S04]  /*97a0*/  LDL.LU.64 R16, [R1+0x80] ;  /* 0x0000800001107983 */ /* 0x001ee80000300a00 */
[----:B-1----:R-:W3:Y:S01]  /*97b0*/  LDL.LU.64 R18, [R1+0x88] ;  /* 0x0000880001127983 */ /* 0x002ee20000300a00 */
[----:B--2---:R-:W-:-:S15]  /*97c0*/  HMMA.16816.F32 R24, R12, R10, R24 ;  /* 0x0000000a0c18723c */ /* 0x004fde0000001818 */
[----:B------:R-:W-:-:S04]  /*97d0*/  NOP ;  /* 0x0000000000007918 */ /* 0x000fc80000000000 */
[----:B------:R0:W-:Y:S01]  /*97e0*/  STL.64 [R1+0xa0], R24 ;  /* 0x0000a01801007387 */ /* 0x0001e20000100a00 */
[----:B---3--:R-:W-:Y:S01]  /*97f0*/  HMMA.16816.F32 R8, R12, R8, R16 ;  /* 0x000000080c08723c */ /* 0x008fe20000001810 */
[----:B0-----:R-:W-:Y:S02]  /*9800*/  IMAD.MOV.U32 R25, RZ, RZ, R27 ;  /* 0x000000ffff197224 */ /* 0x001fe400078e001b */
[----:B------:R-:W-:Y:S04]  /*9810*/  STL [R1+0xa8], R26 ;  /* 0x0000a81a01007387 */ /* 0x000fe80000100800 */
[----:B------:R-:W2:Y:S04]  /*9820*/  LDL.LU R27, [R1+0xa38] ;  /* 0x000a3800011b7983 */ /* 0x000ea80000300800 */
[----:B------:R0:W-:Y:S04]  /*9830*/  STL [R1+0x7a8], R25 ;  /* 0x0007a81901007387 */ /* 0x0001e80000100800 */
[----:B0-----:R-:W3:Y:S04]  /*9840*/  LDL.LU R25, [R1+0x55c] ;  /* 0x00055c0001197983 */ /* 0x001ee80000300800 */
[----:B------:R-:W2:Y:S04]  /*9850*/  LDL.LU R16, [R1+0x558] ;  /* 0x0005580001107983 */ /* 0x000ea80000300800 */
[----:B------:R-:W-:Y:S04]  /*9860*/  STL.64 [R1+0x80], R8 ;  /* 0x0000800801007387 */ /* 0x000fe80000100a00 */
[----:B------:R-:W-:Y:S04]  /*9870*/  STL.64 [R1+0x88], R10 ;  /* 0x0000880a01007387 */ /* 0x000fe80000100a00 */
[----:B------:R-:W2:Y:S04]  /*9880*/  LDL.LU R17, [R1+0x564] ;  /* 0x0005640001117983 */ /* 0x000ea80000300800 */
[----:B------:R-:W2:Y:S04]  /*9890*/  LDL.LU R18, [R1+0x560] ;  /* 0x0005600001127983 */ /* 0x000ea80000300800 */
[----:B------:R-:W2:Y:S04]  /*98a0*/  LDL.LU R19, [R1+0x56c] ;  /* 0x00056c0001137983 */ /* 0x000ea80000300800 */
[----:B--2---:R-:W-:Y:S04]  /*98b0*/  STL.64 [R1+0xa10], R18 ;  /* 0x000a101201007387 */ /* 0x004fe80000100a00 */
[----:B------:R0:W-:Y:S04]  /*98c0*/  STL.64 [R1+0xa08], R16 ;  /* 0x000a081001007387 */ /* 0x0001e80000100a00 */
[----:B0-----:R-:W2:Y:S04]  /*98d0*/  LDL.LU.64 R16, [R1+0x40] ;  /* 0x0000400001107983 */ /* 0x001ea80000300a00 */
[----:B------:R-:W2:Y:S04]  /*98e0*/  LDL.LU.64 R18, [R1+0x48] ;  /* 0x0000480001127983 */ /* 0x000ea80000300a00 */
        /* <DEDUP_REMOVED lines=8> */
[----:B------:R-:W3:Y:S04]  /*9970*/  LDL.LU R20, [R1+0x568] ;  /* 0x0005680001147983 */ /* 0x000ee80000300800 */
[----:B------:R-:W3:Y:S04]  /*9980*/  LDL.LU R21, [R1] ;  /* 0x0000000001157983 */ /* 0x000ee80000300800 */
[----:B------:R-:W3:Y:S01]  /*9990*/  LDL.LU R26, [R1+0x4] ;  /* 0x00000400011a7983 */ /* 0x000ee20000300800 */
[----:B------:R-:W-:-:S03]  /*99a0*/  IMAD.MOV.U32 R9, RZ, RZ, R23 ;  /* 0x000000ffff097224 */ /* 0x000fc600078e0017 */
[----:B------:R-:W3:Y:S01]  /*99b0*/  LDL.LU R24, [R1+0x8] ;  /* 0x0000080001187983 */ /* 0x000ee20000300800 */
[----:B----4-:R-:W-:-:S03]  /*99c0*/  IMAD.MOV.U32 R10, RZ, RZ, R22 ;  /* 0x000000ffff0a7224 */ /* 0x010fc600078e0016 */
[----:B------:R-:W4:Y:S01]  /*99d0*/  LDL.LU R28, [R1+0xc] ;  /* 0x00000c00011c7983 */ /* 0x000f220000300800 */
[----:B------:R-:W-:-:S03]  /*99e0*/  IMAD.MOV.U32 R11, RZ, RZ, R0 ;  /* 0x000000ffff0b7224 */ /* 0x000fc600078e0000 */
[----:B------:R-:W3:Y:S04]  /*99f0*/  LDL.LU R29, [R1+0x10] ;  /* 0x00001000011d7983 */ /* 0x000ee80000300800 */
[----:B------:R-:W3:Y:S01]  /*9a00*/  LDL.LU R8, [R1+0x90] ;  /* 0x0000900001087983 */ /* 0x000ee20000300800 */
[----:B--2---:R-:W-:-:S15]  /*9a10*/  HMMA.16816.F32 R16, R12, R6, R16 ;  /* 0x000000060c10723c */ /* 0x004fde0000001810 */
[----:B------:R-:W-:-:S04]  /*9a20*/  NOP ;  /* 0x0000000000007918 */ /* 0x000fc80000000000 */
[----:B------:R-:W-:Y:S01]  /*9a30*/  IMAD.MOV.U32 R23, RZ, RZ, R18 ;  /* 0x000000ffff177224 */ /* 0x000fe200078e0012 */
[----:B------:R0:W-:Y:S01]  /*9a40*/  STL [R1+0x70], R16 ;  /* 0x0000701001007387 */ /* 0x0001e20000100800 */
[----:B------:R-:W-:Y:S02]  /*9a50*/  IMAD.MOV.U32 R22, RZ, RZ, R19 ;  /* 0x000000ffff167224 */ /* 0x000fe400078e0013 */
[----:B------:R-:W-:Y:S01]  /*9a60*/  IMAD.MOV.U32 R0, RZ, RZ, R17 ;  /* 0x000000ffff007224 */ /* 0x000fe200078e0011 */
[----:B------:R-:W2:Y:S04]  /*9a70*/  LDL.LU.64 R18, [R1+0xa30] ;  /* 0x000a300001127983 */ /* 0x000ea80000300a00 */
[----:B0-----:R-:W2:Y:S04]  /*9a80*/  LDL.LU.64 R16, [R1+0xa28] ;  /* 0x000a280001107983 */ /* 0x001ea80000300a00 */
[----:B------:R-:W-:Y:S04]  /*9a90*/  STL [R1+0x710], R22 ;  /* 0x0007101601007387 */ /* 0x000fe80000100800 */
[----:B------:R-:W-:Y:S04]  /*9aa0*/  STL [R1+0x70c], R23 ;  /* 0x00070c1701007387 */ /* 0x000fe80000100800 */
[----:B------:R-:W-:Y:S01]  /*9ab0*/  STL [R1+0x708], R0 ;  /* 0x0007080001007387 */ /* 0x000fe20000100800 */
[----:B--2---:R-:W-:Y:S03]  /*9ac0*/  HMMA.16816.F32 R4, R12, R4, R16 ;  /* 0x000000040c04723c */ /* 0x004fe60000001810 */
[----:B------:R-:W2:Y:S04]  /*9ad0*/  LDL.LU.64 R18, [R1+0xa20] ;  /* 0x000a200001127983 */ /* 0x000ea80000300a00 */
[----:B------:R-:W2:-:S12]  /*9ae0*/  LDL.LU.64 R16, [R1+0xa18] ;  /* 0x000a180001107983 */ /* 0x000e980000300a00 */
[----:B------:R0:W-:Y:S04]  /*9af0*/  STL.64 [R1+0x50], R4 ;  /* 0x0000500401007387 */ /* 0x0001e80000100a00 */
[----:B------:R1:W-:Y:S04]  /*9b00*/  STL.64 [R1+0x58], R6 ;  /* 0x0000580601007387 */ /* 0x0003e80000100a00 */
[----:B0-----:R-:W3:Y:S04]  /*9b10*/  LDL.LU R4, [R1+0x60] ;  /* 0x0000600001047983 */ /* 0x001ee80000300800 */
[----:B------:R-:W3:Y:S04]  /*9b20*/  LDL.LU R5, [R1+0x64] ;  /* 0x0000640001057983 */ /* 0x000ee80000300800 */
[----:B-1----:R-:W3:Y:S04]  /*9b30*/  LDL.LU R6, [R1+0x68] ;  /* 0x0000680001067983 */ /* 0x002ee80000300800 */
[----:B------:R-:W3:Y:S01]  /*9b40*/  LDL.LU R7, [R1+0x6c] ;  /* 0x00006c0001077983 */ /* 0x000ee20000300800 */
[----:B--2---:R-:W-:Y:S03]  /*9b50*/  HMMA.16816.F32 R12, R12, R2, R16 ;  /* 0x000000020c0c723c */ /* 0x004fe60000001810 */
[----:B------:R-:W3:Y:S04]  /*9b60*/  LDL.LU.64 R18, [R1+0xa10] ;  /* 0x000a100001127983 */ /* 0x000ee80000300a00 */
[----:B------:R-:W2:-:S12]  /*9b70*/  LDL.LU.64 R16, [R1+0xa08] ;  /* 0x000a080001107983 */ /* 0x000e980000300a00 */
[----:B------:R0:W-:Y:S04]  /*9b80*/  STL [R1+0x40], R12 ;  /* 0x0000400c01007387 */ /* 0x0001e80000100800 */
[----:B------:R-:W0:Y:S04]  /*9b90*/  LDL.LU R2, [R1+0x554] ;  /* 0x0005540001027983 */ /* 0x000e280000300800 */
[----:B------:R-:W0:Y:S01]  /*9ba0*/  LDL.LU R3, [R1+0x550] ;  /* 0x0005500001037983 */ /* 0x000e220000300800 */
[----:B------:R-:W-:Y:S02]  /*9bb0*/  IMAD.MOV.U32 R22, RZ, RZ, R13 ;  /* 0x000000ffff167224 */ /* 0x000fe400078e000d */
[----:B------:R-:W-:-:S02]  /*9bc0*/  IMAD.MOV.U32 R23, RZ, RZ, R14 ;  /* 0x000000ffff177224 */ /* 0x000fc400078e000e */
[----:B------:R-:W-:-:S03]  /*9bd0*/  IMAD.MOV.U32 R0, RZ, RZ, R15 ;  /* 0x000000ffff007224 */ /* 0x000fc600078e000f */
[----:B------:R-:W-:Y:S04]  /*9be0*/  STL [R1+0x8e0], R23 ;  /* 0x0008e01701007387 */ /* 0x000fe80000100800 */
[----:B------:R-:W-:Y:S04]  /*9bf0*/  STL [R1+0x868], R22 ;  /* 0x0008681601007387 */ /* 0x000fe80000100800 */
[----:B------:R-:W-:Y:S01]  /*9c00*/  STL [R1+0x714], R0 ;  /* 0x0007140001007387 */ /* 0x000fe20000100800 */
[----:B---3--:R-:W-:Y:S02]  /*9c10*/  IMAD R15, R20, 0x100, R19 ;  /* 0x00000100140f7824 */ /* 0x008fe400078e0213 */
[----:B--2---:R-:W-:-:S02]  /*9c20*/  IMAD R13, R16, 0x100, R25 ;  /* 0x00000100100d7824 */ /* 0x004fc400078e0219 */
[----:B------:R-:W-:Y:S01]  /*9c30*/  IMAD R14, R18, 0x100, R17 ;  /* 0x00000100120e7824 */ /* 0x000fe200078e0211 */
[----:B------:R-:W-:Y:S02]  /*9c40*/  F2FP.F16.E5M2.UNPACK_B R20, R21.H1 ;  /* 0x00000015ff14723e */ /* 0x000fe400030004ff */
[----:B------:R-:W-:Y:S02]  /*9c50*/  F2FP.F16.E5M2.UNPACK_B R13, R13 ;  /* 0x0000000dff0d723e */ /* 0x000fe400020004ff */
[----:B------:R-:W-:Y:S02]  /*9c60*/  F2FP.F16.E5M2.UNPACK_B R14, R14 ;  /* 0x0000000eff0e723e */ /* 0x000fe400020004ff */
[----:B------:R-:W-:Y:S02]  /*9c70*/  F2FP.F16.E5M2.UNPACK_B R15, R15 ;  /* 0x0000000fff0f723e */ /* 0x000fe400020004ff */
[----:B------:R-:W-:Y:S01]  /*9c80*/  F2FP.F16.E5M2.UNPACK_B R21, R26.H1 ;  /* 0x0000001aff15723e */ /* 0x000fe200030004ff */
[----:B0-----:R-:W-:-:S05]  /*9c90*/  IMAD R12, R3, 0x100, R2 ;  /* 0x00000100030c7824 */ /* 0x001fca00078e0202 */
[----:B------:R-:W-:-:S07]  /*9ca0*/  F2FP.F16.E5M2.UNPACK_B R12, R12 ;  /* 0x0000000cff0c723e */ /* 0x000fce00020004ff */
[----:B------:R-:W-:Y:S01]  /*9cb0*/  HMMA.16816.F32 R4, R12, R20, R4 ;  /* 0x000000140c04723c */ /* 0x000fe20000001804 */
[----:B------:R0:W-:-:S15]  /*9cc0*/  STL.64 [R1+0x9b0], R20 ;  /* 0x0009b01401007387 */ /* 0x0001de0000100a00 */
[----:B------:R-:W-:-:S03]  /*9cd0*/  NOP ;  /* 0x0000000000007918 */ /* 0x000fc60000000000 */
[----:B------:R-:W-:Y:S04]  /*9ce0*/  STL.64 [R1+0x60], R4 ;  /* 0x0000600401007387 */ /* 0x000fe80000100a00 */
[----:B------:R1:W-:Y:S04]  /*9cf0*/  STL.64 [R1+0x68], R6 ;  /* 0x0000680601007387 */ /* 0x0003e80000100a00 */
[----:B0-----:R-:W2:Y:S01]  /*9d00*/  LDL.LU R20, [R1+0x170] ;  /* 0x0001700001147983 */ /* 0x001ea20000300800 */
[----:B------:R-:W-:Y:S02]  /*9d10*/  F2FP.F16.E5M2.UNPACK_B R18, R24.H1 ;  /* 0x00000018ff12723e */ /* 0x000fe400030004ff */
[----:B----4-:R-:W-:-:S07]  /*9d20*/  F2FP.F16.E5M2.UNPACK_B R19, R28.H1 ;  /* 0x0000001cff13723e */ /* 0x010fce00030004ff */
[----:B-1----:R-:W-:-:S15]  /*9d30*/  HMMA.16816.F32 R4, R12, R18, R8 ;  /* 0x000000120c04723c */ /* 0x002fde0000001808 */
[----:B------:R-:W-:-:S04]  /*9d40*/  NOP ;  /* 0x0000000000007918 */ /* 0x000fc80000000000 */
[----:B------:R-:W-:Y:S04]  /*9d50*/  STL.64 [R1+0x90], R4 ;  /* 0x0000900401007387 */ /* 0x000fe80000100a00 */
[----:B------:R-:W-:Y:S04]  /*9d60*/  STL.64 [R1+0x98], R6 ;  /* 0x0000980601007387 */ /* 0x000fe80000100a00 */
[----:B--2---:R0:W-:Y:S04]  /*9d70*/  STL [R1+0x9b8], R20 ;  /* 0x0009b81401007387 */ /* 0x0041e80000100800 */
[----:B------:R-:W2:Y:S04]  /*9d80*/  LDL.LU R21, [R1+0x174] ;  /* 0x0001740001157983 */ /* 0x000ea80000300800 */
[----:B------:R-:W3:Y:S04]  /*9d90*/  LDL.LU R22, [R1+0x178] ;  /* 0x0001780001167983 */ /* 0x000ee80000300800 */
[----:B------:R-:W3:Y:S04]  /*9da0*/  LDL.LU R23, [R1+0x17c] ;  /* 0x00017c0001177983 */ /* 0x000ee80000300800 */
[----:B------:R-:W4:Y:S04]  /*9db0*/  LDL.LU R3, [R1+0x3c] ;  /* 0x00003c0001037983 */ /* 0x000f280000300800 */
[----:B0-----:R-:W2:Y:S04]  /*9dc0*/  LDL.LU R20, [R1+0x574] ;  /* 0x0005740001147983 */ /* 0x001ea80000300800 */
[----:B---3--:R-:W-:Y:S04]  /*9dd0*/  STL.64 [R1+0x9c8], R22 ;  /* 0x0009c81601007387 */ /* 0x008fe80000100a00 */
[----:B--2---:R0:W-:Y:S04]  /*9de0*/  STL.64 [R1+0x9c0], R20 ;  /* 0x0009c01401007387 */ /* 0x0041e80000100a00 */
[----:B0-----:R-:W2:Y:S04]  /*9df0*/  LDL.LU R20, [R1+0x430] ;  /* 0x0004300001147983 */ /* 0x001ea80000300800 */
[----:B------:R-:W2:Y:S04]  /*9e00*/  LDL.LU R21, [R1+0x434] ;  /* 0x0004340001157983 */ /* 0x000ea80000300800 */
[----:B------:R-:W3:Y:S01]  /*9e10*/  LDL.LU R22, [R1+0x438] ;  /* 0x0004380001167983 */ /* 0x000ee20000300800 */
[----:B------:R-:W-:-:S03]  /*9e20*/  IMAD.MOV.U32 R23, RZ, RZ, R27 ;  /* 0x000000ffff177224 */ /* 0x000fc600078e001b */
[----:B------:R-:W2:Y:S04]  /*9e30*/  LDL.LU R27, [R1+0xa04] ;  /* 0x000a0400011b7983 */ /* 0x000ea80000300800 */
[----:B------:R-:W4:Y:S04]  /*9e40*/  LDL.LU R17, [R1+0x14] ;  /* 0x0000140001117983 */ /* 0x000f280000300800 */
[----:B------:R-:W4:Y:S04]  /*9e50*/  LDL.LU R10, [R1+0x18] ;  /* 0x00001800010a7983 */ /* 0x000f280000300800 */
[----:B------:R-:W4:Y:S04]  /*9e60*/  LDL.LU R11, [R1+0x1c] ;  /* 0x00001c00010b7983 */ /* 0x000f280000300800 */
[----:B------:R-:W4:Y:S04]  /*9e70*/  LDL.LU R8, [R1+0x20] ;  /* 0x0000200001087983 */ /* 0x000f280000300800 */
[----:B---3--:R-:W-:Y:S04]  /*9e80*/  STL.64 [R1+0x9d8], R22 ;  /* 0x0009d81601007387 */ /* 0x008fe80000100a00 */
[----:B--2---:R0:W-:Y:S04]  /*9e90*/  STL.64 [R1+0x9d0], R20 ;  /* 0x0009d01401007387 */ /* 0x0041e80000100a00 */
[----:B0-----:R-:W2:Y:S04]  /*9ea0*/  LDL.LU R20, [R1+0x180] ;  /* 0x0001800001147983 */ /* 0x001ea80000300800 */
[----:B------:R-:W2:Y:S04]  /*9eb0*/  LDL.LU R21, [R1+0x184] ;  /* 0x0001840001157983 */ /* 0x000ea80000300800 */
[----:B------:R-:W3:Y:S04]  /*9ec0*/  LDL.LU R22, [R1+0x188] ;  /* 0x0001880001167983 */ /* 0x000ee80000300800 */
[----:B------:R-:W3:Y:S04]  /*9ed0*/  LDL.LU R23, [R1+0x18c] ;  /* 0x00018c0001177983 */ /* 0x000ee80000300800 */
[----:B------:R-:W2:Y:S04]  /*9ee0*/  LDL.LU R9, [R1+0x24] ;  /* 0x0000240001097983 */ /* 0x000ea80000300800 */
[----:B------:R-:W4:Y:S04]  /*9ef0*/  LDL.LU R6, [R1+0x28] ;  /* 0x0000280001067983 */ /* 0x000f280000300800 */
[----:B---3--:R0:W-:Y:S04]  /*9f00*/  STL.64 [R1+0x9e8], R22 ;  /* 0x0009e81601007387 */ /* 0x0081e80000100a00 */
[----:B--2---:R1:W-:Y:S01]  /*9f10*/  STL.64 [R1+0x9e0], R20 ;  /* 0x0009e01401007387 */ /* 0x0043e20000100a00 */
[----:B0-----:R-:W-:-:S03]  /*9f20*/  IMAD.MOV.U32 R22, RZ, RZ, R27 ;  /* 0x000000ffff167224 */ /* 0x001fc600078e001b */
[----:B-1----:R-:W2:Y:S04]  /*9f30*/  LDL.LU R20, [R1+0xf0] ;  /* 0x0000f00001147983 */ /* 0x002ea80000300800 */
[----:B------:R-:W2:Y:S04]  /*9f40*/  LDL.LU R21, [R1+0xf4] ;  /* 0x0000f40001157983 */ /* 0x000ea80000300800 */
[----:B------:R-:W3:Y:S04]  /*9f50*/  LDL.LU R27, [R1+0xa00] ;  /* 0x000a0000011b7983 */ /* 0x000ee80000300800 */
[----:B------:R-:W2:Y:S01]  /*9f60*/  LDL.LU R23, [R1+0xfc] ;  /* 0x0000fc0001177983 */ /* 0x000ea20000300800 */
[----:B------:R-:W-:-:S02]  /*9f70*/  F2FP.F16.E5M2.UNPACK_B R16, R29.H1 ;  /* 0x0000001dff10723e */ /* 0x000fc400030004ff */
[----:B----4-:R-:W-:Y:S01]  /*9f80*/  F2FP.F16.E5M2.UNPACK_B R17, R17.H1 ;  /* 0x00000011ff11723e */ /* 0x010fe200030004ff */
[----:B--2---:R-:W-:Y:S04]  /*9f90*/  STL.64 [R1+0x9f8], R22 ;  /* 0x0009f81601007387 */ /* 0x004fe80000100a00 */
[----:B------:R0:W-:Y:S04]  /*9fa0*/  STL.64 [R1+0x9f0], R20 ;  /* 0x0009f01401007387 */ /* 0x0001e80000100a00 */
[----:B0-----:R-:W2:Y:S04]  /*9fb0*/  LDL.LU R20, [R1+0xb0] ;  /* 0x0000b00001147983 */ /* 0x001ea80000300800 */
[----:B------:R-:W2:Y:S04]  /*9fc0*/  LDL.LU R21, [R1+0xb4] ;  /* 0x0000b40001157983 */ /* 0x000ea80000300800 */
[----:B------:R-:W2:Y:S01]  /*9fd0*/  LDL.LU R22, [R1+0xb8] ;  /* 0x0000b80001167983 */ /* 0x000ea20000300800 */
[----:B---3--:R-:W-:-:S03]  /*9fe0*/  IMAD.MOV.U32 R23, RZ, RZ, R27 ;  /* 0x000000ffff177224 */ /* 0x008fc600078e001b */
[----:B------:R-:W3:Y:S04]  /*9ff0*/  LDL.LU R7, [R1+0x2c] ;  /* 0x00002c0001077983 */ /* 0x000ee80000300800 */
[----:B------:R-:W4:Y:S04]  /*a000*/  LDL.LU R4, [R1+0x30] ;  /* 0x0000300001047983 */ /* 0x000f280000300800 */
[----:B------:R-:W3:Y:S04]  /*a010*/  LDL.LU R5, [R1+0x34] ;  /* 0x0000340001057983 */ /* 0x000ee80000300800 */
[----:B------:R-:W3:Y:S04]  /*a020*/  LDL.LU R2, [R1+0x38] ;  /* 0x0000380001027983 */ /* 0x000ee80000300800 */
[----:B------:R-:W3:Y:S04]  /*a030*/  LDL.LU R27, [R1+0x570] ;  /* 0x00057000011b7983 */ /* 0x000ee80000300800 */
[----:B------:R-:W3:Y:S04]  /*a040*/  LDL.LU R0, [R1+0x57c] ;  /* 0x00057c0001007983 */ /* 0x000ee80000300800 */
[----:B------:R-:W3:Y:S04]  /*a050*/  LDL.LU R28, [R1+0x578] ;  /* 0x00057800011c7983 */ /* 0x000ee80000300800 */
[----:B------:R-:W3:Y:S04]  /*a060*/  LDL.LU R25, [R1+0x584] ;  /* 0x0005840001197983 */ /* 0x000ee80000300800 */
[----:B------:R-:W3:Y:S04]  /*a070*/  LDL.LU R29, [R1+0x580] ;  /* 0x00058000011d7983 */ /* 0x000ee80000300800 */
[----:B------:R-:W3:Y:S04]  /*a080*/  LDL.LU R26, [R1+0x58c] ;  /* 0x00058c00011a7983 */ /* 0x000ee80000300800 */
[----:B------:R-:W3:Y:S01]  /*a090*/  LDL.LU R24, [R1+0x588] ;  /* 0x0005880001187983 */ /* 0x000ee20000300800 */
[----:B--2---:R-:W-:-:S15]  /*a0a0*/  HMMA.16816.F32 R20, R12, R16, R20 ;  /* 0x000000100c14723c */ /* 0x004fde0000001814 */
[----:B------:R-:W-:-:S04]  /*a0b0*/  NOP ;  /* 0x0000000000007918 */ /* 0x000fc80000000000 */
[----:B------:R-:W-:Y:S04]  /*a0c0*/  STL.64 [R1+0xb0], R20 ;  /* 0x0000b01401007387 */ /* 0x000fe80000100a00 */
[----:B------:R0:W-:Y:S04]  /*a0d0*/  STL.64 [R1+0xb8], R22 ;  /* 0x0000b81601007387 */ /* 0x0001e80000100a00 */
[----:B0-----:R-:W2:Y:S04]  /*a0e0*/  LDL.LU.64 R22, [R1+0x9f8] ;  /* 0x0009f80001167983 */ /* 0x001ea80000300a00 */
[----:B------:R-:W2:Y:S04]  /*a0f0*/  LDL.LU.64 R20, [R1+0x9f0] ;  /* 0x0009f00001147983 */ /* 0x000ea80000300a00 */
[----:B------:R-:W-:Y:S04]  /*a100*/  STL.64 [R1+0x9a8], R18 ;  /* 0x0009a81201007387 */ /* 0x000fe80000100a00 */
[----:B------:R0:W-:Y:S04]  /*a110*/  STL.64 [R1+0x9a0], R16 ;  /* 0x0009a01001007387 */ /* 0x0001e80000100a00 */
[----:B0-----:R-:W3:Y:S04]  /*a120*/  LDL.LU R16, [R1+0xd0] ;  /* 0x0000d00001107983 */ /* 0x001ee80000300800 */
[----:B------:R-:W3:Y:S04]  /*a130*/  LDL.LU R17, [R1+0xd4] ;  /* 0x0000d40001117983 */ /* 0x000ee80000300800 */
[----:B------:R-:W3:Y:S04]  /*a140*/  LDL.LU R18, [R1+0xd8] ;  /* 0x0000d80001127983 */ /* 0x000ee80000300800 */
[----:B------:R-:W3:Y:S01]  /*a150*/  LDL.LU R19, [R1+0xdc] ;  /* 0x0000dc0001137983 */ /* 0x000ee20000300800 */
[----:B------:R-:W-:-:S02]  /*a160*/  F2FP.F16.E5M2.UNPACK_B R10, R10.H1 ;  /* 0x0000000aff0a723e */ /* 0x000fc400030004ff */
[----:B------:R-:W-:Y:S02]  /*a170*/  F2FP.F16.E5M2.UNPACK_B R11, R11.H1 ;  /* 0x0000000bff0b723e */ /* 0x000fe400030004ff */
[----:B------:R-:W-:Y:S02]  /*a180*/  F2FP.F16.E5M2.UNPACK_B R8, R8.H1 ;  /* 0x00000008ff08723e */ /* 0x000fe400030004ff */
[----:B------:R-:W-:-:S07]  /*a190*/  F2FP.F16.E5M2.UNPACK_B R9, R9.H1 ;  /* 0x00000009ff09723e */ /* 0x000fce00030004ff */
[C---:B--2---:R-:W-:Y:S08]  /*a1a0*/  HMMA.16816.F32 R20, R12.reuse, R8, R20 ;  /* 0x000000080c14723c */ /* 0x044ff00000001814 */
[----:B---3--:R-:W-:-:S15]  /*a1b0*/  HMMA.16816.F32 R16, R12, R10, R16 ;  /* 0x0000000a0c10723c */ /* 0x008fde0000001810 */
[----:B------:R-:W-:-:S04]  /*a1c0*/  NOP ;  /* 0x0000000000007918 */ /* 0x000fc80000000000 */
[----:B------:R0:W-:Y:S04]  /*a1d0*/  STL.64 [R1+0xd0], R16 ;  /* 0x0000d01001007387 */ /* 0x0001e80000100a00 */
[----:B------:R1:W-:Y:S04]  /*a1e0*/  STL.64 [R1+0xd8], R18 ;  /* 0x0000d81201007387 */ /* 0x0003e80000100a00 */
[----:B0-----:R-:W2:Y:S04]  /*a1f0*/  LDL.LU R16, [R1+0x420] ;  /* 0x0004200001107983 */ /* 0x001ea80000300800 */
[----:B------:R-:W2:Y:S04]  /*a200*/  LDL.LU R17, [R1+0x424] ;  /* 0x0004240001117983 */ /* 0x000ea80000300800 */
[----:B-1----:R-:W2:Y:S04]  /*a210*/  LDL.LU R18, [R1+0x428] ;  /* 0x0004280001127983 */ /* 0x002ea80000300800 */
[----:B------:R-:W2:Y:S04]  /*a220*/  LDL.LU R19, [R1+0x42c] ;  /* 0x00042c0001137983 */ /* 0x000ea80000300800 */
[----:B------:R-:W-:Y:S04]  /*a230*/  STL.64 [R1+0xf0], R20 ;  /* 0x0000f01401007387 */ /* 0x000fe80000100a00 */
[----:B------:R0:W-:Y:S04]  /*a240*/  STL.64 [R1+0xf8], R22 ;  /* 0x0000f81601007387 */ /* 0x0001e80000100a00 */
[----:B0-----:R-:W3:Y:S04]  /*a250*/  LDL.LU.64 R22, [R1+0x9e8] ;  /* 0x0009e80001167983 */ /* 0x001ee80000300a00 */
[----:B------:R-:W3:Y:S01]  /*a260*/  LDL.LU.64 R20, [R1+0x9e0] ;  /* 0x0009e00001147983 */ /* 0x000ee20000300a00 */
[----:B------:R-:W-:-:S02]  /*a270*/  F2FP.F16.E5M2.UNPACK_B R6, R6.H1 ;  /* 0x00000006ff06723e */ /* 0x000fc400030004ff */
[----:B------:R-:W-:Y:S01]  /*a280*/  F2FP.F16.E5M2.UNPACK_B R7, R7.H1 ;  /* 0x00000007ff07723e */ /* 0x000fe200030004ff */
[----:B------:R-:W-:Y:S04]  /*a290*/  STL.64 [R1+0x998], R10 ;  /* 0x0009980a01007387 */ /* 0x000fe80000100a00 */
[----:B------:R0:W-:Y:S04]  /*a2a0*/  STL.64 [R1+0x990], R8 ;  /* 0x0009900801007387 */ /* 0x0001e80000100a00 */
[----:B0-----:R-:W2:Y:S04]  /*a2b0*/  LDL.LU R8, [R1+0x400] ;  /* 0x0004000001087983 */ /* 0x001ea80000300800 */
[----:B------:R-:W2:Y:S04]  /*a2c0*/  LDL.LU R9, [R1+0x404] ;  /* 0x0004040001097983 */ /* 0x000ea80000300800 */
[----:B------:R-:W2:Y:S04]  /*a2d0*/  LDL.LU R10, [R1+0x408] ;  /* 0x00040800010a7983 */ /* 0x000ea80000300800 */
[----:B------:R-:W2:Y:S01]  /*a2e0*/  LDL.LU R11, [R1+0x40c] ;  /* 0x00040c00010b7983 */ /* 0x000ea20000300800 */
[----:B---3--:R-:W-:-:S15]  /*a2f0*/  HMMA.16816.F32 R20, R12, R6, R20 ;  /* 0x000000060c14723c */ /* 0x008fde0000001814 */
[----:B------:R-:W-:-:S04]  /*a300*/  NOP ;  /* 0x0000000000007918 */ /* 0x000fc80000000000 */
[----:B------:R-:W-:Y:S04]  /*a310*/  STL.64 [R1+0x180], R20 ;  /* 0x0001801401007387 */ /* 0x000fe80000100a00 */
[----:B------:R0:W-:Y:S04]  /*a320*/  STL.64 [R1+0x188], R22 ;  /* 0x0001881601007387 */ /* 0x0001e80000100a00 */
[----:B0-----:R-:W3:Y:S04]  /*a330*/  LDL.LU.64 R22, [R1+0x9d8] ;  /* 0x0009d80001167983 */ /* 0x001ee80000300a00 */
[----:B------:R-:W3:Y:S01]  /*a340*/  LDL.LU.64 R20, [R1+0x9d0] ;  /* 0x0009d00001147983 */ /* 0x000ee20000300a00 */
[----:B----4-:R-:W-:-:S02]  /*a350*/  F2FP.F16.E5M2.UNPACK_B R4, R4.H1 ;  /* 0x00000004ff04723e */ /* 0x010fc400030004ff */
[----:B------:R-:W-:-:S07]  /*a360*/  F2FP.F16.E5M2.UNPACK_B R5, R5.H1 ;  /* 0x00000005ff05723e */ /* 0x000fce00030004ff */
[----:B---3--:R-:W-:-:S15]  /*a370*/  HMMA.16816.F32 R20, R12, R4, R20 ;  /* 0x000000040c14723c */ /* 0x008fde0000001814 */
[----:B------:R-:W-:-:S04]  /*a380*/  NOP ;  /* 0x0000000000007918 */ /* 0x000fc80000000000 */
[----:B------:R-:W-:Y:S04]  /*a390*/  STL.64 [R1+0x430], R20 ;  /* 0x0004301401007387 */ /* 0x000fe80000100a00 */
[----:B------:R0:W-:Y:S04]  /*a3a0*/  STL.64 [R1+0x438], R22 ;  /* 0x0004381601007387 */ /* 0x0001e80000100a00 */
[----:B0-----:R-:W3:Y:S04]  /*a3b0*/  LDL.LU.64 R22, [R1+0x9c8] ;  /* 0x0009c80001167983 */ /* 0x001ee80000300a00 */
[----:B------:R-:W4:Y:S01]  /*a3c0*/  LDL.LU.64 R20, [R1+0x9c0] ;  /* 0x0009c00001147983 */ /* 0x000f220000300a00 */
[----:B------:R-:W-:-:S02]  /*a3d0*/  F2FP.F16.E5M2.UNPACK_B R2, R2.H1 ;  /* 0x00000002ff02723e */ /* 0x000fc400030004ff */
[----:B------:R-:W-:Y:S01]  /*a3e0*/  F2FP.F16.E5M2.UNPACK_B R3, R3.H1 ;  /* 0x00000003ff03723e */ /* 0x000fe200030004ff */
[----:B----4-:R-:W-:Y:S02]  /*a3f0*/  IMAD R27, R27, 0x100, R20 ;  /* 0x000001001b1b7824 */ /* 0x010fe400078e0214 */
[----:B------:R-:W3:Y:S01]  /*a400*/  LDL.LU R20, [R1+0x9b8] ;  /* 0x0009b80001147983 */ /* 0x000ee20000300800 */
[----:B------:R-:W-:Y:S02]  /*a410*/  IMAD R28, R28, 0x100, R0 ;  /* 0x000001001c1c7824 */ /* 0x000fe400078e0200 */
[----:B------:R-:W-:Y:S02]  /*a420*/  IMAD R29, R29, 0x100, R25 ;  /* 0x000001001d1d7824 */ /* 0x000fe400078e0219 */
[----:B------:R-:W-:Y:S01]  /*a430*/  IMAD R0, R24, 0x100, R26 ;  /* 0x0000010018007824 */ /* 0x000fe200078e021a */
[----:B---3--:R-:W-:Y:S01]  /*a440*/  HMMA.16816.F32 R12, R12, R2, R20 ;  /* 0x000000020c0c723c */ /* 0x008fe20000001814 */
[----:B------:R-:W2:Y:S04]  /*a450*/  LDL.LU.64 R20, [R1+0x9b0] ;  /* 0x0009b00001147983 */ /* 0x000ea80000300a00 */
[----:B------:R-:W-:Y:S04]  /*a460*/  STL [R1+0x964], R2 ;  /* 0x0009640201007387 */ /* 0x000fe80000100800 */
[----:B------:R-:W-:Y:S10]  /*a470*/  STL [R1+0x960], R3 ;  /* 0x0009600301007387 */ /* 0x000ff40000100800 */
[----:B------:R0:W-:Y:S04]  /*a480*/  STL.64 [R1+0x170], R12 ;  /* 0x0001700c01007387 */ /* 0x0001e80000100a00 */
[----:B------:R1:W-:Y:S04]  /*a490*/  STL.64 [R1+0x178], R14 ;  /* 0x0001780e01007387 */ /* 0x0003e80000100a00 */
[----:B------:R-:W3:Y:S01]  /*a4a0*/  LDL.LU R24, [R1+0x410] ;  /* 0x0004100001187983 */ /* 0x000ee20000300800 */
[----:B0-----:R-:W-:-:S03]  /*a4b0*/  F2FP.F16.E5M2.UNPACK_B R12, R27 ;  /* 0x0000001bff0c723e */ /* 0x001fc600020004ff */
[----:B------:R-:W3:Y:S01]  /*a4c0*/  LDL.LU R25, [R1+0x414] ;  /* 0x0004140001197983 */ /* 0x000ee20000300800 */
[----:B------:R-:W-:Y:S02]  /*a4d0*/  F2FP.F16.E5M2.UNPACK_B R13, R28 ;  /* 0x0000001cff0d723e */ /* 0x000fe400020004ff */
[----:B-1----:R-:W-:Y:S01]  /*a4e0*/  F2FP.F16.E5M2.UNPACK_B R14, R29 ;  /* 0x0000001dff0e723e */ /* 0x002fe200020004ff */
[----:B------:R-:W3:Y:S01]  /*a4f0*/  LDL.LU R26, [R1+0x418] ;  /* 0x00041800011a7983 */ /* 0x000ee20000300800 */
[----:B------:R-:W-:-:S03]  /*a500*/  F2FP.F16.E5M2.UNPACK_B R15, R0 ;  /* 0x00000000ff0f723e */ /* 0x000fc600020004ff */
[----:B------:R-:W3:Y:S04]  /*a510*/  LDL.LU R27, [R1+0x41c] ;  /* 0x00041c00011b7983 */ /* 0x000ee80000300800 */
[----:B--2---:R-:W-:-:S15]  /*a520*/  HMMA.16816.F32 R16, R12, R20, R16 ;  /* 0x000000140c10723c */ /* 0x004fde0000001810 */
[----:B------:R-:W-:-:S04]  /*a530*/  NOP ;  /* 0x0000000000007918 */ /* 0x000fc80000000000 */
[----:B------:R-:W-:Y:S04]  /*a540*/  STL.64 [R1+0x420], R16 ;  /* 0x0004201001007387 */ /* 0x000fe80000100a00 */
[----:B------:R0:W-:Y:S04]  /*a550*/  STL.64 [R1+0x428], R18 ;  /* 0x0004281201007387 */ /* 0x0001e80000100a00 */
[----:B0-----:R-:W3:Y:S04]  /*a560*/  LDL.LU.64 R18, [R1+0x9a8] ;  /* 0x0009a80001127983 */ /* 0x001ee80000300a00 */
[----:B------:R-:W2:Y:S04]  /*a570*/  LDL.LU.64 R16, [R1+0x9a0] ;  /* 0x0009a00001107983 */ /* 0x000ea80000300a00 */
[----:B------:R0:W-:Y:S04]  /*a580*/  STL.64 [R1+0x958], R20 ;  /* 0x0009581401007387 */ /* 0x0001e80000100a00 */
[----:B0-----:R-:W4:Y:S04]  /*a590*/  LDL.LU R20, [R1+0x3e0] ;  /* 0x0003e00001147983 */ /* 0x001f280000300800 */
[----:B------:R-:W4:Y:S04]  /*a5a0*/  LDL.LU R21, [R1+0x3e4] ;  /* 0x0003e40001157983 */ /* 0x000f280000300800 */
[----:B------:R-:W4:Y:S04]  /*a5b0*/  LDL.LU R22, [R1+0x3e8] ;  /* 0x0003e80001167983 */ /* 0x000f280000300800 */
[----:B------:R-:W4:Y:S01]  /*a5c0*/  LDL.LU R23, [R1+0x3ec] ;  /* 0x0003ec0001177983 */ /* 0x000f220000300800 */
[----:B---3--:R-:W-:-:S15]  /*a5d0*/  HMMA.16816.F32 R24, R12, R18, R24 ;  /* 0x000000120c18723c */ /* 0x008fde0000001818 */
[----:B------:R-:W-:-:S04]  /*a5e0*/  NOP ;  /* 0x0000000000007918 */ /* 0x000fc80000000000 */
[----:B------:R-:W-:Y:S04]  /*a5f0*/  STL.64 [R1+0x410], R24 ;  /* 0x0004101801007387 */ /* 0x000fe80000100a00 */
[----:B------:R0:W-:Y:S04]  /*a600*/  STL.64 [R1+0x418], R26 ;  /* 0x0004181a01007387 */ /* 0x0001e80000100a00 */
[----:B0-----:R-:W3:Y:S01]  /*a610*/  LDL.LU R26, [R1+0x5b4] ;  /* 0x0005b400011a7983 */ /* 0x001ee20000300800 */
[----:B--2---:R-:W-:Y:S03]  /*a620*/  HMMA.16816.F32 R8, R12, R16, R8 ;  /* 0x000000100c08723c */ /* 0x004fe60000001808 */
[----:B---3--:R-:W-:Y:S04]  /*a630*/  STL [R1+0x968], R26 ;  /* 0x0009681a01007387 */ /* 0x008fe80000100800 */
[----:B------:R-:W2:-:S12]  /*a640*/  LDL.LU R24, [R1+0x5b0] ;  /* 0x0005b00001187983 */ /* 0x000e980000300800 */
[----:B------:R-:W-:Y:S04]  /*a650*/  STL.64 [R1+0x400], R8 ;  /* 0x0004000801007387 */ /* 0x000fe80000100a00 */
[----:B------:R0:W-:Y:S04]  /*a660*/  STL.64 [R1+0x408], R10 ;  /* 0x0004080a01007387 */ /* 0x0001e80000100a00 */
[----:B0-----:R-:W3:Y:S04]  /*a670*/  LDL.LU.64 R10, [R1+0x998] ;  /* 0x00099800010a7983 */ /* 0x001ee80000300a00 */
[----:B------:R-:W4:Y:S04]  /*a680*/  LDL.LU.64 R8, [R1+0x990] ;  /* 0x0009900001087983 */ /* 0x000f280000300a00 */
[----:B------:R-:W-:Y:S04]  /*a690*/  STL.64 [R1+0x950], R18 ;  /* 0x0009501201007387 */ /* 0x000fe80000100a00 */
[----:B------:R0:W-:Y:S04]  /*a6a0*/  STL.64 [R1+0x948], R16 ;  /* 0x0009481001007387 */ /* 0x0001e80000100a00 */
[----:B0-----:R-:W3:Y:S04]  /*a6b0*/  LDL.LU R16, [R1+0x3f0] ;  /* 0x0003f00001107983 */ /* 0x001ee80000300800 */
[----:B------:R-:W3:Y:S04]  /*a6c0*/  LDL.LU R17, [R1+0x3f4] ;  /* 0x0003f40001117983 */ /* 0x000ee80000300800 */
[----:B------:R-:W3:Y:S04]  /*a6d0*/  LDL.LU R18, [R1+0x3f8] ;  /* 0x0003f80001127983 */ /* 0x000ee80000300800 */
[----:B------:R-:W3:Y:S02]  /*a6e0*/  LDL.LU R19, [R1+0x3fc] ;  /* 0x0003fc0001137983 */ /* 0x000ee40000300800 */
[----:B---3--:R-:W-:-:S15]  /*a6f0*/  HMMA.16816.F32 R16, R12, R10, R16 ;  /* 0x0000000a0c10723c */ /* 0x008fde0000001810 */
[----:B------:R-:W-:-:S04]  /*a700*/  NOP ;  /* 0x0000000000007918 */ /* 0x000fc80000000000 */
[----:B------:R-:W-:Y:S04]  /*a710*/  STL.64 [R1+0x3f0], R16 ;  /* 0x0003f01001007387 */ /* 0x000fe80000100a00 */
[----:B------:R4:W-:Y:S02]  /*a720*/  STL.64 [R1+0x3f8], R18 ;  /* 0x0003f81201007387 */ /* 0x0009e40000100a00 */
[----:B----4-:R-:W-:Y:S02]  /*a730*/  HMMA.16816.F32 R16, R12, R8, R20 ;  /* 0x000000080c10723c */ /* 0x010fe40000001814 */
[----:B------:R-:W3:-:S15]  /*a740*/  LDL.LU R20, [R1+0x160] ;  /* 0x0001600001147983 */ /* 0x000ede0000300800 */
[----:B------:R-:W-:Y:S02]  /*a750*/  NOP ;  /* 0x0000000000007918 */ /* 0x000fe40000000000 */
[----:B------:R-:W-:Y:S04]  /*a760*/  STL.64 [R1+0x3e0], R16 ;  /* 0x0003e01001007387 */ /* 0x000fe80000100a00 */
[----:B------:R-:W-:Y:S04]  /*a770*/  STL.64 [R1+0x3e8], R18 ;  /* 0x0003e81201007387 */ /* 0x000fe80000100a00 */
[----:B------:R-:W3:Y:S04]  /*a780*/  LDL.LU R21, [R1+0x164] ;  /* 0x0001640001157983 */ /* 0x000ee80000300800 */
[----:B------:R-:W4:Y:S04]  /*a790*/  LDL.LU R22, [R1+0x168] ;  /* 0x0001680001167983 */ /* 0x000f280000300800 */
[----:B------:R-:W4:Y:S04]  /*a7a0*/  LDL.LU R23, [R1+0x16c] ;  /* 0x00016c0001177983 */ /* 0x000f280000300800 */
[----:B----4-:R-:W-:Y:S04]  /*a7b0*/  STL.64 [R1+0x978], R22 ;  /* 0x0009781601007387 */ /* 0x010fe80000100a00 */
[----:B---3--:R0:W-:Y:S04]  /*a7c0*/  STL.64 [R1+0x970], R20 ;  /* 0x0009701401007387 */ /* 0x0081e80000100a00 */
[----:B0-----:R-:W3:Y:S04]  /*a7d0*/  LDL.LU R20, [R1+0x3c0] ;  /* 0x0003c00001147983 */ /* 0x001ee80000300800 */
[----:B------:R-:W3:Y:S04]  /*a7e0*/  LDL.LU R21, [R1+0x3c4] ;  /* 0x0003c40001157983 */ /* 0x000ee80000300800 */
[----:B------:R-:W4:Y:S04]  /*a7f0*/  LDL.LU R22, [R1+0x3c8] ;  /* 0x0003c80001167983 */ /* 0x000f280000300800 */
[----:B------:R-:W4:Y:S04]  /*a800*/  LDL.LU R23, [R1+0x3cc] ;  /* 0x0003cc0001177983 */ /* 0x000f280000300800 */
[----:B----4-:R-:W-:Y:S04]  /*a810*/  STL.64 [R1+0x988], R22 ;  /* 0x0009881601007387 */ /* 0x010fe80000100a00 */
[----:B---3--:R0:W-:Y:S04]  /*a820*/  STL.64 [R1+0x980], R20 ;  /* 0x0009801401007387 */ /* 0x0081e80000100a00 */
[----:B0-----:R-:W3:Y:S04]  /*a830*/  LDL.LU R20, [R1+0x3d0] ;  /* 0x0003d00001147983 */ /* 0x001ee80000300800 */
[----:B------:R-:W3:Y:S04]  /*a840*/  LDL.LU R21, [R1+0x3d4] ;  /* 0x0003d40001157983 */ /* 0x000ee80000300800 */
[----:B------:R-:W3:Y:S04]  /*a850*/  LDL.LU R22, [R1+0x3d8] ;  /* 0x0003d80001167983 */ /* 0x000ee80000300800 */
[----:B------:R-:W3:Y:S04]  /*a860*/  LDL.LU R23, [R1+0x3dc] ;  /* 0x0003dc0001177983 */ /* 0x000ee80000300800 */
[----:B------:R-:W4:Y:S04]  /*a870*/  LDL.LU R26, [R1+0x594] ;  /* 0x00059400011a7983 */ /* 0x000f280000300800 */
[----:B------:R-:W4:Y:S04]  /*a880*/  LDL.LU R27, [R1+0x590] ;  /* 0x00059000011b7983 */ /* 0x000f280000300800 */
[----:B------:R-:W2:Y:S04]  /*a890*/  LDL.LU R2, [R1+0x59c] ;  /* 0x00059c0001027983 */ /* 0x000ea80000300800 */
[----:B------:R-:W2:Y:S04]  /*a8a0*/  LDL.LU R28, [R1+0x598] ;  /* 0x00059800011c7983 */ /* 0x000ea80000300800 */
[----:B------:R-:W2:Y:S04]  /*a8b0*/  LDL.LU R3, [R1+0x5a4] ;  /* 0x0005a40001037983 */ /* 0x000ea80000300800 */
[----:B------:R-:W2:Y:S04]  /*a8c0*/  LDL.LU R29, [R1+0x5a0] ;  /* 0x0005a000011d7983 */ /* 0x000ea80000300800 */
[----:B------:R-:W2:Y:S04]  /*a8d0*/  LDL.LU R0, [R1+0x5ac] ;  /* 0x0005ac0001007983 */ /* 0x000ea80000300800 */
[----:B------:R-:W2:Y:S04]  /*a8e0*/  LDL.LU R25, [R1+0x5a8] ;  /* 0x0005a80001197983 */ /* 0x000ea80000300800 */
[----:B------:R-:W-:Y:S04]  /*a8f0*/  STL.64 [R1+0x930], R10 ;  /* 0x0009300a01007387 */ /* 0x000fe80000100a00 */
[----:B------:R0:W-:Y:S04]  /*a900*/  STL.64 [R1+0x928], R8 ;  /* 0x0009280801007387 */ /* 0x0001e80000100a00 */
[----:B0-----:R-:W2:Y:S04]  /*a910*/  LDL.LU R8, [R1+0x390] ;  /* 0x0003900001087983 */ /* 0x001ea80000300800 */
[----:B------:R-:W2:Y:S04]  /*a920*/  LDL.LU R9, [R1+0x394] ;  /* 0x0003940001097983 */ /* 0x000ea80000300800 */
[----:B------:R-:W2:Y:S04]  /*a930*/  LDL.LU R10, [R1+0x398] ;  /* 0x00039800010a7983 */ /* 0x000ea80000300800 */
[----:B------:R-:W2:Y:S04]  /*a940*/  LDL.LU R11, [R1+0x39c] ;  /* 0x00039c00010b7983 */ /* 0x000ea80000300800 */
[----:B------:R-:W4:Y:S04]  /*a950*/  LDL.LU R16, [R1+0x3b0] ;  /* 0x0003b00001107983 */ /* 0x000f280000300800 */
[----:B------:R-:W4:Y:S04]  /*a960*/  LDL.LU R17, [R1+0x3b4] ;  /* 0x0003b40001117983 */ /* 0x000f280000300800 */
[----:B------:R-:W4:Y:S04]  /*a970*/  LDL.LU R18, [R1+0x3b8] ;  /* 0x0003b80001127983 */ /* 0x000f280000300800 */
[----:B------:R-:W4:Y:S01]  /*a980*/  LDL.LU R19, [R1+0x3bc] ;  /* 0x0003bc0001137983 */ /* 0x000f220000300800 */
[C---:B---3--:R-:W-:Y:S03]  /*a990*/  HMMA.16816.F32 R20, R12.reuse, R6, R20 ;  /* 0x000000060c14723c */ /* 0x048fe60000001814 */
[----:B--2---:R-:W-:Y:S04]  /*a9a0*/  STL.64 [R1+0x940], R10 ;  /* 0x0009400a01007387 */ /* 0x004fe80000100a00 */
[----:B------:R0:W-:Y:S04]  /*a9b0*/  STL.64 [R1+0x938], R8 ;  /* 0x0009380801007387 */ /* 0x0001e80000100a00 */
[----:B0-----:R-:W2:Y:S04]  /*a9c0*/  LDL.LU R8, [R1+0x3a0] ;  /* 0x0003a00001087983 */ /* 0x001ea80000300800 */
[----:B------:R-:W2:Y:S04]  /*a9d0*/  LDL.LU R9, [R1+0x3a4] ;  /* 0x0003a40001097983 */ /* 0x000ea80000300800 */
[----:B------:R-:W2:Y:S04]  /*a9e0*/  LDL.LU R10, [R1+0x3a8] ;  /* 0x0003a800010a7983 */ /* 0x000ea80000300800 */
[----:B------:R-:W2:Y:S04]  /*a9f0*/  LDL.LU R11, [R1+0x3ac] ;  /* 0x0003ac00010b7983 */ /* 0x000ea80000300800 */
        /* <DEDUP_REMOVED lines=8> */
[----:B0-----:R-:W3:Y:S04]  /*aa80*/  LDL.LU.64 R22, [R1+0x978] ;  /* 0x0009780001167983 */ /* 0x001ee80000300a00 */
[----:B------:R-:W3:Y:S04]  /*aa90*/  LDL.LU.64 R20, [R1+0x970] ;  /* 0x0009700001147983 */ /* 0x000ee80000300a00 */
[----:B------:R-:W-:Y:S04]  /*aaa0*/  STL.64 [R1+0x910], R6 ;  /* 0x0009100601007387 */ /* 0x000fe80000100a00 */
[----:B------:R0:W-:Y:S04]  /*aab0*/  STL.64 [R1+0x908], R4 ;  /* 0x0009080401007387 */ /* 0x0001e80000100a00 */
[----:B0-----:R-:W2:Y:S04]  /*aac0*/  LDL.LU R4, [R1+0x370] ;  /* 0x0003700001047983 */ /* 0x001ea80000300800 */
[----:B------:R-:W2:Y:S04]  /*aad0*/  LDL.LU R5, [R1+0x374] ;  /* 0x0003740001057983 */ /* 0x000ea80000300800 */
[----:B------:R-:W2:Y:S04]  /*aae0*/  LDL.LU R6, [R1+0x378] ;  /* 0x0003780001067983 */ /* 0x000ea80000300800 */
[----:B------:R-:W2:Y:S01]  /*aaf0*/  LDL.LU R7, [R1+0x37c] ;  /* 0x00037c0001077983 */ /* 0x000ea20000300800 */
[----:B----4-:R-:W-:-:S02]  /*ab00*/  IMAD R27, R27, 0x100, R26 ;  /* 0x000001001b1b7824 */ /* 0x010fc400078e021a */
[----:B------:R-:W-:Y:S02]  /*ab10*/  IMAD R28, R28, 0x100, R2 ;  /* 0x000001001c1c7824 */ /* 0x000fe400078e0202 */
[----:B------:R-:W-:Y:S01]  /*ab20*/  IMAD R29, R29, 0x100, R3 ;  /* 0x000001001d1d7824 */ /* 0x000fe200078e0203 */
[----:B--2---:R-:W-:Y:S04]  /*ab30*/  STL.64 [R1+0x920], R6 ;  /* 0x0009200601007387 */ /* 0x004fe80000100a00 */
[----:B------:R0:W-:Y:S04]  /*ab40*/  STL.64 [R1+0x918], R4 ;  /* 0x0009180401007387 */ /* 0x0001e80000100a00 */
[----:B0-----:R-:W2:Y:S04]  /*ab50*/  LDL.LU R4, [R1+0x380] ;  /* 0x0003800001047983 */ /* 0x001ea80000300800 */
[----:B------:R-:W2:Y:S04]  /*ab60*/  LDL.LU R5, [R1+0x384] ;  /* 0x0003840001057983 */ /* 0x000ea80000300800 */
[----:B------:R-:W2:Y:S04]  /*ab70*/  LDL.LU R6, [R1+0x388] ;  /* 0x0003880001067983 */ /* 0x000ea80000300800 */
[----:B------:R-:W2:Y:S04]  /*ab80*/  LDL.LU R7, [R1+0x38c] ;  /* 0x00038c0001077983 */ /* 0x000ea80000300800 */
[----:B------:R-:W4:Y:S04]  /*ab90*/  LDL.LU R26, [R1+0x968] ;  /* 0x00096800011a7983 */ /* 0x000f280000300800 */
[----:B------:R-:W3:Y:S04]  /*aba0*/  LDL.LU R2, [R1+0x964] ;  /* 0x0009640001027983 */ /* 0x000ee80000300800 */
[----:B------:R-:W3:Y:S01]  /*abb0*/  LDL.LU R3, [R1+0x960] ;  /* 0x0009600001037983 */ /* 0x000ee20000300800 */
[----:B------:R-:W-:Y:S01]  /*abc0*/  IMAD R0, R25, 0x100, R0 ;  /* 0x0000010019007824 */ /* 0x000fe200078e0200 */
[----:B---3--:R-:W-:Y:S02]  /*abd0*/  HMMA.16816.F32 R12, R12, R2, R20 ;  /* 0x000000020c0c723c */ /* 0x008fe40000001814 */
[----:B------:R-:W3:Y:S04]  /*abe0*/  LDL.LU.64 R20, [R1+0x958] ;  /* 0x0009580001147983 */ /* 0x000ee80000300a00 */
[----:B------:R-:W-:Y:S04]  /*abf0*/  STL [R1+0x8fc], R2 ;  /* 0x0008fc0201007387 */ /* 0x000fe80000100800 */
[----:B------:R-:W-:Y:S09]  /*ac00*/  STL [R1+0x8f8], R3 ;  /* 0x0008f80301007387 */ /* 0x000ff20000100800 */
[----:B------:R0:W-:Y:S04]  /*ac10*/  STL.64 [R1+0x160], R12 ;  /* 0x0001600c01007387 */ /* 0x0001e80000100a00 */
[----:B------:R1:W-:Y:S01]  /*ac20*/  STL.64 [R1+0x168], R14 ;  /* 0x0001680e01007387 */ /* 0x0003e20000100a00 */
[----:B0-----:R-:W-:-:S02]  /*ac30*/  F2FP.F16.E5M2.UNPACK_B R12, R27 ;  /* 0x0000001bff0c723e */ /* 0x001fc400020004ff */
[----:B------:R-:W-:Y:S02]  /*ac40*/  F2FP.F16.E5M2.UNPACK_B R13, R28 ;  /* 0x0000001cff0d723e */ /* 0x000fe400020004ff */
[----:B-1----:R-:W-:Y:S02]  /*ac50*/  F2FP.F16.E5M2.UNPACK_B R14, R29 ;  /* 0x0000001dff0e723e */ /* 0x002fe400020004ff */
[----:B------:R-:W-:-:S07]  /*ac60*/  F2FP.F16.E5M2.UNPACK_B R15, R0 ;  /* 0x00000000ff0f723e */ /* 0x000fce00020004ff */
[----:B---3--:R-:W-:-:S15]  /*ac70*/  HMMA.16816.F32 R16, R12, R20, R16 ;  /* 0x000000140c10723c */ /* 0x008fde0000001810 */
[----:B------:R-:W-:-:S04]  /*ac80*/  NOP ;  /* 0x0000000000007918 */ /* 0x000fc80000000000 */
[----:B------:R-:W-:Y:S04]  /*ac90*/  STL.64 [R1+0x3b0], R16 ;  /* 0x0003b01001007387 */ /* 0x000fe80000100a00 */
[----:B------:R0:W-:Y:S04]  /*aca0*/  STL.64 [R1+0x3b8], R18 ;  /* 0x0003b81201007387 */ /* 0x0001e80000100a00 */
[----:B0-----:R-:W3:Y:S04]  /*acb0*/  LDL.LU.64 R18, [R1+0x950] ;  /* 0x0009500001127983 */ /* 0x001ee80000300a00 */
[----:B------:R-:W2:Y:S04]  /*acc0*/  LDL.LU.64 R16, [R1+0x948] ;  /* 0x0009480001107983 */ /* 0x000ea80000300a00 */
[----:B------:R-:W-:Y:S01]  /*acd0*/  STL [R1+0x900], R21 ;  /* 0x0009001501007387 */ /* 0x000fe20000100800 */
[----:B---3--:R-:W-:-:S15]  /*ace0*/  HMMA.16816.F32 R8, R12, R18, R8 ;  /* 0x000000120c08723c */ /* 0x008fde0000001808 */
        /* <DEDUP_REMOVED lines=12> */
[----:B------:R0:W-:Y:S04]  /*adb0*/  STL.64 [R1+0x8d0], R16 ;  /* 0x0008d01001007387 */ /* 0x0001e80000100a00 */
[----:B0-----:R-:W3:Y:S04]  /*adc0*/  LDL.LU R16, [R1+0x350] ;  /* 0x0003500001107983 */ /* 0x001ee80000300800 */
[----:B------:R-:W3:Y:S04]  /*add0*/  LDL.LU R17, [R1+0x354] ;  /* 0x0003540001117983 */ /* 0x000ee80000300800 */
[----:B------:R-:W3:Y:S04]  /*ade0*/  LDL.LU R18, [R1+0x358] ;  /* 0x0003580001127983 */ /* 0x000ee80000300800 */
[----:B------:R-:W3:Y:S01]  /*adf0*/  LDL.LU R19, [R1+0x35c] ;  /* 0x00035c0001137983 */ /* 0x000ee20000300800 */
        /* <DEDUP_REMOVED lines=14> */
[----:B0-----:R-:W2:Y:S04]  /*aee0*/  LDL.LU R8, [R1+0x360] ;  /* 0x0003600001087983 */ /* 0x001ea80000300800 */
[----:B------:R-:W2:Y:S04]  /*aef0*/  LDL.LU R9, [R1+0x364] ;  /* 0x0003640001097983 */ /* 0x000ea80000300800 */
[----:B------:R-:W2:Y:S04]  /*af00*/  LDL.LU R10, [R1+0x368] ;  /* 0x00036800010a7983 */ /* 0x000ea80000300800 */
[----:B------:R-:W2:Y:S02]  /*af10*/  LDL.LU R11, [R1+0x36c] ;  /* 0x00036c00010b7983 */ /* 0x000ea40000300800 */
[----:B--2---:R-:W-:-:S15]  /*af20*/  HMMA.16816.F32 R8, R12, R6, R8 ;  /* 0x000000060c08723c */ /* 0x004fde0000001808 */
[----:B------:R-:W-:-:S04]  /*af30*/  NOP ;  /* 0x0000000000007918 */ /* 0x000fc80000000000 */
[----:B------:R-:W-:Y:S04]  /*af40*/  STL.64 [R1+0x360], R8 ;  /* 0x0003600801007387 */ /* 0x000fe80000100a00 */
[----:B------:R3:W-:Y:S02]  /*af50*/  STL.64 [R1+0x368], R10 ;  /* 0x0003680a01007387 */ /* 0x0007e40000100a00 */
[----:B---3--:R-:W-:Y:S02]  /*af60*/  HMMA.16816.F32 R8, R12, R4, R16 ;  /* 0x000000040c08723c */ /* 0x008fe40000001810 */
[----:B------:R-:W-:Y:S04]  /*af70*/  STL.64 [R1+0x898], R6 ;  /* 0x0008980601007387 */ /* 0x000fe80000100a00 */
[----:B------:R0:W-:-:S13]  /*af80*/  STL.64 [R1+0x890], R4 ;  /* 0x0008900401007387 */ /* 0x0001da0000100a00 */
[----:B------:R-:W-:Y:S04]  /*af90*/  STL.64 [R1+0x350], R8 ;  /* 0x0003500801007387 */ /* 0x000fe80000100a00 */
[----:B------:R-:W-:Y:S04]  /*afa0*/  STL.64 [R1+0x358], R10 ;  /* 0x0003580a01007387 */ /* 0x000fe80000100a00 */
[----:B0-----:R-:W2:Y:S04]  /*afb0*/  LDL.LU R4, [R1+0x300] ;  /* 0x0003000001047983 */ /* 0x001ea80000300800 */
[----:B------:R-:W2:Y:S04]  /*afc0*/  LDL.LU R5, [R1+0x304] ;  /* 0x0003040001057983 */ /* 0x000ea80000300800 */
[----:B------:R-:W3:Y:S04]  /*afd0*/  LDL.LU R6, [R1+0x308] ;  /* 0x0003080001067983 */ /* 0x000ee80000300800 */
[----:B------:R-:W3:Y:S04]  /*afe0*/  LDL.LU R7, [R1+0x30c] ;  /* 0x00030c0001077983 */ /* 0x000ee80000300800 */
[----:B------:R-:W2:Y:S04]  /*aff0*/  LDL.LU R21, [R1+0x5bc] ;  /* 0x0005bc0001157983 */ /* 0x000ea80000300800 */
[----:B------:R-:W4:Y:S04]  /*b000*/  LDL.LU R28, [R1+0x5b8] ;  /* 0x0005b800011c7983 */ /* 0x000f280000300800 */
        /* <DEDUP_REMOVED lines=10> */
[----:B---3--:R-:W-:Y:S04]  /*b0b0*/  STL.64 [R1+0x8c8], R6 ;  /* 0x0008c80601007387 */ /* 0x008fe80000100a00 */
[----:B--2---:R0:W-:Y:S04]  /*b0c0*/  STL.64 [R1+0x8c0], R4 ;  /* 0x0008c00401007387 */ /* 0x0041e80000100a00 */
[----:B0-----:R-:W2:Y:S04]  /*b0d0*/  LDL.LU R4, [R1+0x330] ;  /* 0x0003300001047983 */ /* 0x001ea80000300800 */
[----:B------:R-:W2:Y:S04]  /*b0e0*/  LDL.LU R5, [R1+0x334] ;  /* 0x0003340001057983 */ /* 0x000ea80000300800 */
[----:B------:R-:W3:Y:S04]  /*b0f0*/  LDL.LU R6, [R1+0x338] ;  /* 0x0003380001067983 */ /* 0x000ee80000300800 */
[----:B------:R-:W3:Y:S01]  /*b100*/  LDL.LU R7, [R1+0x33c] ;  /* 0x00033c0001077983 */ /* 0x000ee20000300800 */
[----:B----4-:R-:W-:-:S02]  /*b110*/  IMAD R27, R24, 0x100, R26 ;  /* 0x00000100181b7824 */ /* 0x010fc400078e021a */
[----:B------:R-:W-:Y:S02]  /*b120*/  IMAD R28, R28, 0x100, R21 ;  /* 0x000001001c1c7824 */ /* 0x000fe400078e0215 */
[----:B------:R-:W-:Y:S02]  /*b130*/  IMAD R29, R29, 0x100, R2 ;  /* 0x000001001d1d7824 */ /* 0x000fe400078e0202 */
[----:B------:R-:W-:Y:S01]  /*b140*/  IMAD R23, R23, 0x100, R3 ;  /* 0x0000010017177824 */ /* 0x000fe200078e0203 */
[----:B---3--:R-:W-:Y:S04]  /*b150*/  STL.64 [R1+0x8f0], R6 ;  /* 0x0008f00601007387 */ /* 0x008fe80000100a00 */
[----:B--2---:R0:W-:Y:S04]  /*b160*/  STL.64 [R1+0x8e8], R4 ;  /* 0x0008e80401007387 */ /* 0x0041e80000100a00 */
[----:B0-----:R-:W2:Y:S04]  /*b170*/  LDL.LU R4, [R1+0x150] ;  /* 0x0001500001047983 */ /* 0x001ea80000300800 */
[----:B------:R-:W2:Y:S04]  /*b180*/  LDL.LU R5, [R1+0x154] ;  /* 0x0001540001057983 */ /* 0x000ea80000300800 */
[----:B------:R-:W2:Y:S04]  /*b190*/  LDL.LU R6, [R1+0x158] ;  /* 0x0001580001067983 */ /* 0x000ea80000300800 */
[----:B------:R-:W2:Y:S04]  /*b1a0*/  LDL.LU R7, [R1+0x15c] ;  /* 0x00015c0001077983 */ /* 0x000ea80000300800 */
[----:B------:R-:W3:Y:S04]  /*b1b0*/  LDL.LU R16, [R1+0x340] ;  /* 0x0003400001107983 */ /* 0x000ee80000300800 */
[----:B------:R-:W3:Y:S04]  /*b1c0*/  LDL.LU R17, [R1+0x344] ;  /* 0x0003440001117983 */ /* 0x000ee80000300800 */
[----:B------:R-:W3:Y:S04]  /*b1d0*/  LDL.LU R18, [R1+0x348] ;  /* 0x0003480001127983 */ /* 0x000ee80000300800 */
[----:B------:R-:W3:Y:S04]  /*b1e0*/  LDL.LU R19, [R1+0x34c] ;  /* 0x00034c0001137983 */ /* 0x000ee80000300800 */
[----:B------:R-:W4:Y:S04]  /*b1f0*/  LDL.LU R8, [R1+0x320] ;  /* 0x0003200001087983 */ /* 0x000f280000300800 */
[----:B------:R-:W4:Y:S04]  /*b200*/  LDL.LU R9, [R1+0x324] ;  /* 0x0003240001097983 */ /* 0x000f280000300800 */
[----:B------:R-:W4:Y:S04]  /*b210*/  LDL.LU R10, [R1+0x328] ;  /* 0x00032800010a7983 */ /* 0x000f280000300800 */
[----:B------:R-:W4:Y:S04]  /*b220*/  LDL.LU R11, [R1+0x32c] ;  /* 0x00032c00010b7983 */ /* 0x000f280000300800 */
[----:B------:R-:W2:Y:S04]  /*b230*/  LDL.LU R22, [R1+0x5d4] ;  /* 0x0005d40001167983 */ /* 0x000ea80000300800 */
[----:B------:R-:W2:Y:S04]  /*b240*/  LDL.LU R0, [R1+0x5e4] ;  /* 0x0005e40001007983 */ /* 0x000ea80000300800 */
[----:B------:R-:W2:Y:S04]  /*b250*/  LDL.LU R25, [R1+0x5e0] ;  /* 0x0005e00001197983 */ /* 0x000ea80000300800 */
[----:B------:R-:W2:Y:S04]  /*b260*/  LDL.LU R26, [R1+0x5ec] ;  /* 0x0005ec00011a7983 */ /* 0x000ea80000300800 */
[----:B------:R-:W2:Y:S04]  /*b270*/  LDL.LU R24, [R1+0x5e8] ;  /* 0x0005e80001187983 */ /* 0x000ea80000300800 */
[----:B------:R-:W3:Y:S04]  /*b280*/  LDL.LU R21, [R1+0x900] ;  /* 0x0009000001157983 */ /* 0x000ee80000300800 */
[----:B------:R-:W2:Y:S04]  /*b290*/  LDL.LU R2, [R1+0x8fc] ;  /* 0x0008fc0001027983 */ /* 0x000ea80000300800 */
[----:B------:R-:W2:Y:S02]  /*b2a0*/  LDL.LU R3, [R1+0x8f8] ;  /* 0x0008f80001037983 */ /* 0x000ea40000300800 */
[----:B--2---:R-:W-:Y:S02]  /*b2b0*/  HMMA.16816.F32 R12, R12, R2, R4 ;  /* 0x000000020c0c723c */ /* 0x004fe40000001804 */
[----:B------:R-:W2:Y:S04]  /*b2c0*/  LDL.LU.64 R6, [R1+0x8f0] ;  /* 0x0008f00001067983 */ /* 0x000ea80000300a00 */
[----:B------:R-:W2:-:S13]  /*b2d0*/  LDL.LU.64 R4, [R1+0x8e8] ;  /* 0x0008e80001047983 */ /* 0x000e9a0000300a00 */
[----:B------:R0:W-:Y:S04]  /*b2e0*/  STL.64 [R1+0x150], R12 ;  /* 0x0001500c01007387 */ /* 0x0001e80000100a00 */
[----:B------:R1:W-:Y:S01]  /*b2f0*/  STL.64 [R1+0x158], R14 ;  /* 0x0001580e01007387 */ /* 0x0003e20000100a00 */
[----:B0-----:R-:W-:-:S03]  /*b300*/  F2FP.F16.E5M2.UNPACK_B R12, R27 ;  /* 0x0000001bff0c723e */ /* 0x001fc600020004ff */
[----:B------:R-:W2:Y:S01]  /*b310*/  LDL.LU R27, [R1+0x5d0] ;  /* 0x0005d000011b7983 */ /* 0x000ea20000300800 */
[----:B------:R-:W-:Y:S02]  /*b320*/  F2FP.F16.E5M2.UNPACK_B R13, R28 ;  /* 0x0000001cff0d723e */ /* 0x000fe400020004ff */
[----:B-1----:R-:W-:Y:S02]  /*b330*/  F2FP.F16.E5M2.UNPACK_B R14, R29 ;  /* 0x0000001dff0e723e */ /* 0x002fe400020004ff */
[----:B------:R-:W-:Y:S01]  /*b340*/  F2FP.F16.E5M2.UNPACK_B R15, R23 ;  /* 0x00000017ff0f723e */ /* 0x000fe200020004ff */
[----:B--2---:R-:W-:Y:S04]  /*b350*/  STL.64 [R1+0x878], R26 ;  /* 0x0008781a01007387 */ /* 0x004fe80000100a00 */
[----:B------:R0:W-:Y:S04]  /*b360*/  STL.64 [R1+0x870], R24 ;  /* 0x0008701801007387 */ /* 0x0001e80000100a00 */
[----:B0-----:R-:W2:Y:S04]  /*b370*/  LDL.LU R24, [R1+0x2e0] ;  /* 0x0002e00001187983 */ /* 0x001ea80000300800 */
[----:B------:R-:W2:Y:S04]  /*b380*/  LDL.LU R25, [R1+0x2e4] ;  /* 0x0002e40001197983 */ /* 0x000ea80000300800 */
[----:B------:R-:W2:Y:S04]  /*b390*/  LDL.LU R26, [R1+0x2e8] ;  /* 0x0002e800011a7983 */ /* 0x000ea80000300800 */
[----:B------:R-:W2:Y:S01]  /*b3a0*/  LDL.LU R27, [R1+0x2ec] ;  /* 0x0002ec00011b7983 */ /* 0x000ea20000300800 */
[C---:B---3--:R-:W-:Y:S03]  /*b3b0*/  HMMA.16816.F32 R16, R12.reuse, R20, R16 ;  /* 0x000000140c10723c */ /* 0x048fe60000001810 */
[----:B--2---:R-:W-:Y:S04]  /*b3c0*/  STL.64 [R1+0x888], R26 ;  /* 0x0008881a01007387 */ /* 0x004fe80000100a00 */
[----:B------:R0:W-:Y:S04]  /*b3d0*/  STL.64 [R1+0x880], R24 ;  /* 0x0008801801007387 */ /* 0x0001e80000100a00 */
[----:B0-----:R-:W2:Y:S04]  /*b3e0*/  LDL.LU R24, [R1+0x2f0] ;  /* 0x0002f00001187983 */ /* 0x001ea80000300800 */
[----:B------:R-:W2:Y:S04]  /*b3f0*/  LDL.LU R25, [R1+0x2f4] ;  /* 0x0002f40001197983 */ /* 0x000ea80000300800 */
[----:B------:R-:W2:Y:S04]  /*b400*/  LDL.LU R26, [R1+0x2f8] ;  /* 0x0002f800011a7983 */ /* 0x000ea80000300800 */
[----:B------:R-:W2:Y:S04]  /*b410*/  LDL.LU R27, [R1+0x2fc] ;  /* 0x0002fc00011b7983 */ /* 0x000ea80000300800 */
[----:B------:R-:W3:Y:S04]  /*b420*/  LDL.LU R28, [R1+0x5d8] ;  /* 0x0005d800011c7983 */ /* 0x000ee80000300800 */
[----:B------:R-:W3:Y:S04]  /*b430*/  LDL.LU R29, [R1+0x5dc] ;  /* 0x0005dc00011d7983 */ /* 0x000ee80000300800 */
[----:B------:R-:W2:Y:S04]  /*b440*/  LDL.LU R23, [R1+0x8e0] ;  /* 0x0008e00001177983 */ /* 0x000ea80000300800 */
[----:B------:R-:W-:Y:S04]  /*b450*/  STL.64 [R1+0x340], R16 ;  /* 0x0003401001007387 */ /* 0x000fe80000100a00 */
[----:B------:R0:W-:Y:S04]  /*b460*/  STL.64 [R1+0x348], R18 ;  /* 0x0003481201007387 */ /* 0x0001e80000100a00 */
[----:B0-----:R-:W2:Y:S04]  /*b470*/  LDL.LU.64 R18, [R1+0x8d8] ;  /* 0x0008d80001127983 */ /* 0x001ea80000300a00 */
[----:B------:R-:W4:Y:S01]  /*b480*/  LDL.LU.64 R16, [R1+0x8d0] ;  /* 0x0008d00001107983 */ /* 0x000f220000300a00 */
[C---:B--2---:R-:W-:Y:S08]  /*b490*/  HMMA.16816.F32 R4, R12.reuse, R18, R4 ;  /* 0x000000120c04723c */ /* 0x044ff00000001804 */
[C---:B----4-:R-:W-:Y:S11]  /*b4a0*/  HMMA.16816.F32 R8, R12.reuse, R16, R8 ;  /* 0x000000100c08723c */ /* 0x050ff60000001808 */
[----:B------:R-:W-:Y:S04]  /*b4b0*/  STL.64 [R1+0x330], R4 ;  /* 0x0003300401007387 */ /* 0x000fe80000100a00 */
[----:B------:R0:W-:Y:S04]  /*b4c0*/  STL.64 [R1+0x338], R6 ;  /* 0x0003380601007387 */ /* 0x0001e80000100a00 */
[----:B0-----:R-:W2:Y:S04]  /*b4d0*/  LDL.LU.64 R6, [R1+0x8c8] ;  /* 0x0008c80001067983 */ /* 0x001ea80000300a00 */
[----:B------:R-:W2:Y:S04]  /*b4e0*/  LDL.LU.64 R4, [R1+0x8c0] ;  /* 0x0008c00001047983 */ /* 0x000ea80000300a00 */
        /* <DEDUP_REMOVED lines=36> */
[----:B0-----:R-:W4:Y:S04]  /*b730*/  LDL.LU R4, [R1+0x140] ;  /* 0x0001400001047983 */ /* 0x001f280000300800 */
[----:B------:R-:W4:Y:S04]  /*b740*/  LDL.LU R5, [R1+0x144] ;  /* 0x0001440001057983 */ /* 0x000f280000300800 */
[----:B------:R-:W4:Y:S04]  /*b750*/  LDL.LU R6, [R1+0x148] ;  /* 0x0001480001067983 */ /* 0x000f280000300800 */
[----:B------:R-:W4:Y:S01]  /*b760*/  LDL.LU R7, [R1+0x14c] ;  /* 0x00014c0001077983 */ /* 0x000f220000300800 */
[----:B---3--:R-:W-:-:S02]  /*b770*/  IMAD R28, R28, 0x100, R29 ;  /* 0x000001001c1c7824 */ /* 0x008fc400078e021d */
[----:B--2---:R-:W-:Y:S02]  /*b780*/  IMAD R27, R27, 0x100, R22 ;  /* 0x000001001b1b7824 */ /* 0x004fe400078e0216 */
[----:B------:R-:W2:Y:S01]  /*b790*/  LDL.LU R22, [R1+0x868] ;  /* 0x0008680001167983 */ /* 0x000ea20000300800 */
[----:B----4-:R-:W-:Y:S02]  /*b7a0*/  IMAD R29, R25, 0x100, R0 ;  /* 0x00000100191d7824 */ /* 0x010fe400078e0200 */
[----:B------:R-:W-:Y:S01]  /*b7b0*/  IMAD R0, R24, 0x100, R26 ;  /* 0x0000010018007824 */ /* 0x000fe200078e021a */
[----:B------:R-:W-:Y:S01]  /*b7c0*/  STL [R1+0x800], R3 ;  /* 0x0008000301007387 */ /* 0x000fe20000100800 */
[----:B------:R-:W-:Y:S01]  /*b7d0*/  HMMA.16816.F32 R4, R12, R2, R4 ;  /* 0x000000020c04723c */ /* 0x000fe20000001804 */
[----:B------:R-:W-:Y:S02]  /*b7e0*/  F2FP.F16.E5M2.UNPACK_B R12, R27 ;  /* 0x0000001bff0c723e */ /* 0x000fe400020004ff */
[----:B------:R-:W-:-:S02]  /*b7f0*/  F2FP.F16.E5M2.UNPACK_B R13, R28 ;  /* 0x0000001cff0d723e */ /* 0x000fc400020004ff */
[----:B------:R-:W-:Y:S02]  /*b800*/  F2FP.F16.E5M2.UNPACK_B R14, R29 ;  /* 0x0000001dff0e723e */ /* 0x000fe400020004ff */
[----:B------:R-:W-:-:S07]  /*b810*/  F2FP.F16.E5M2.UNPACK_B R15, R0 ;  /* 0x00000000ff0f723e */ /* 0x000fce00020004ff */
[C---:B------:R-:W-:Y:S05]  /*b820*/  HMMA.16816.F32 R8, R12.reuse, R20, R8 ;  /* 0x000000140c08723c */ /* 0x040fea0000001808 */
[----:B------:R0:W-:Y:S04]  /*b830*/  STL.64 [R1+0x140], R4 ;  /* 0x0001400401007387 */ /* 0x0001e80000100a00 */
[----:B------:R1:W-:Y:S04]  /*b840*/  STL.64 [R1+0x148], R6 ;  /* 0x0001480601007387 */ /* 0x0003e80000100a00 */
[----:B0-----:R-:W3:Y:S06]  /*b850*/  LDL.LU R4, [R1+0x290] ;  /* 0x0002900001047983 */ /* 0x001eec0000300800 */
[----:B------:R0:W-:Y:S04]  /*b860*/  STL.64 [R1+0x2d0], R8 ;  /* 0x0002d00801007387 */ /* 0x0001e80000100a00 */
[----:B------:R4:W-:Y:S04]  /*b870*/  STL.64 [R1+0x2d8], R10 ;  /* 0x0002d80a01007387 */ /* 0x0009e80000100a00 */
[----:B------:R-:W3:Y:S04]  /*b880*/  LDL.LU R5, [R1+0x294] ;  /* 0x0002940001057983 */ /* 0x000ee80000300800 */
[----:B-1----:R-:W2:Y:S04]  /*b890*/  LDL.LU R6, [R1+0x298] ;  /* 0x0002980001067983 */ /* 0x002ea80000300800 */
[----:B------:R-:W2:Y:S04]  /*b8a0*/  LDL.LU R7, [R1+0x29c] ;  /* 0x00029c0001077983 */ /* 0x000ea80000300800 */
[----:B0-----:R-:W2:Y:S04]  /*b8b0*/  LDL.LU R8, [R1+0x2b0] ;  /* 0x0002b00001087983 */ /* 0x001ea80000300800 */
[----:B------:R-:W2:Y:S04]  /*b8c0*/  LDL.LU R9, [R1+0x2b4] ;  /* 0x0002b40001097983 */ /* 0x000ea80000300800 */
[----:B----4-:R-:W4:Y:S04]  /*b8d0*/  LDL.LU R10, [R1+0x2b8] ;  /* 0x0002b800010a7983 */ /* 0x010f280000300800 */
[----:B------:R-:W4:Y:S04]  /*b8e0*/  LDL.LU R11, [R1+0x2bc] ;  /* 0x0002bc00010b7983 */ /* 0x000f280000300800 */
[----:B----4-:R-:W-:Y:S04]  /*b8f0*/  STL.64 [R1+0x860], R10 ;  /* 0x0008600a01007387 */ /* 0x010fe80000100a00 */
[----:B--2---:R0:W-:Y:S04]  /*b900*/  STL.64 [R1+0x858], R8 ;  /* 0x0008580801007387 */ /* 0x0041e80000100a00 */
[----:B0-----:R-:W2:Y:S04]  /*b910*/  LDL.LU R8, [R1+0x2c0] ;  /* 0x0002c00001087983 */ /* 0x001ea80000300800 */
[----:B------:R-:W2:Y:S04]  /*b920*/  LDL.LU R9, [R1+0x2c4] ;  /* 0x0002c40001097983 */ /* 0x000ea80000300800 */
[----:B------:R-:W2:Y:S04]  /*b930*/  LDL.LU R10, [R1+0x2c8] ;  /* 0x0002c800010a7983 */ /* 0x000ea80000300800 */
[----:B------:R-:W2:Y:S04]  /*b940*/  LDL.LU R11, [R1+0x2cc] ;  /* 0x0002cc00010b7983 */ /* 0x000ea80000300800 */
[----:B------:R-:W-:Y:S04]  /*b950*/  STL.64 [R1+0x840], R6 ;  /* 0x0008400601007387 */ /* 0x000fe80000100a00 */
[----:B---3--:R0:W-:Y:S04]  /*b960*/  STL.64 [R1+0x838], R4 ;  /* 0x0008380401007387 */ /* 0x0081e80000100a00 */
[----:B0-----:R-:W3:Y:S04]  /*b970*/  LDL.LU R4, [R1+0x2a0] ;  /* 0x0002a00001047983 */ /* 0x001ee80000300800 */
[----:B------:R-:W3:Y:S04]  /*b980*/  LDL.LU R5, [R1+0x2a4] ;  /* 0x0002a40001057983 */ /* 0x000ee80000300800 */
[----:B------:R-:W3:Y:S04]  /*b990*/  LDL.LU R6, [R1+0x2a8] ;  /* 0x0002a80001067983 */ /* 0x000ee80000300800 */
[----:B------:R-:W3:Y:S04]  /*b9a0*/  LDL.LU R7, [R1+0x2ac] ;  /* 0x0002ac0001077983 */ /* 0x000ee80000300800 */
[----:B------:R-:W4:Y:S04]  /*b9b0*/  LDL.LU R3, [R1+0x5f4] ;  /* 0x0005f40001037983 */ /* 0x000f280000300800 */
[----:B------:R-:W2:Y:S04]  /*b9c0*/  LDL.LU R27, [R1+0x5f0] ;  /* 0x0005f000011b7983 */ /* 0x000ea80000300800 */
[----:B------:R-:W2:Y:S04]  /*b9d0*/  LDL.LU R29, [R1+0x5fc] ;  /* 0x0005fc00011d7983 */ /* 0x000ea80000300800 */
[----:B------:R-:W2:Y:S04]  /*b9e0*/  LDL.LU R28, [R1+0x5f8] ;  /* 0x0005f800011c7983 */ /* 0x000ea80000300800 */
[----:B------:R-:W2:Y:S04]  /*b9f0*/  LDL.LU R0, [R1+0x604] ;  /* 0x0006040001007983 */ /* 0x000ea80000300800 */
[----:B------:R-:W2:Y:S04]  /*ba00*/  LDL.LU R25, [R1+0x600] ;  /* 0x0006000001197983 */ /* 0x000ea80000300800 */
[----:B------:R-:W2:Y:S04]  /*ba10*/  LDL.LU R26, [R1+0x60c] ;  /* 0x00060c00011a7983 */ /* 0x000ea80000300800 */
[----:B------:R-:W3:Y:S04]  /*ba20*/  LDL.LU R24, [R1+0x608] ;  /* 0x0006080001187983 */ /* 0x000ee80000300800 */
[----:B--2---:R-:W-:Y:S04]  /*ba30*/  STL.64 [R1+0x810], R26 ;  /* 0x0008101a01007387 */ /* 0x004fe80000100a00 */
[----:B---3--:R0:W-:Y:S04]  /*ba40*/  STL.64 [R1+0x808], R24 ;  /* 0x0008081801007387 */ /* 0x0081e80000100a00 */
[----:B0-----:R-:W2:Y:S04]  /*ba50*/  LDL.LU R24, [R1+0x270] ;  /* 0x0002700001187983 */ /* 0x001ea80000300800 */
[----:B------:R-:W2:Y:S04]  /*ba60*/  LDL.LU R25, [R1+0x274] ;  /* 0x0002740001197983 */ /* 0x000ea80000300800 */
[----:B------:R-:W3:Y:S04]  /*ba70*/  LDL.LU R26, [R1+0x278] ;  /* 0x00027800011a7983 */ /* 0x000ee80000300800 */
[----:B------:R-:W3:Y:S01]  /*ba80*/  LDL.LU R27, [R1+0x27c] ;  /* 0x00027c00011b7983 */ /* 0x000ee20000300800 */
[C---:B------:R-:W-:Y:S03]  /*ba90*/  HMMA.16816.F32 R8, R12.reuse, R18, R8 ;  /* 0x000000120c08723c */ /* 0x040fe60000001808 */
[----:B---3--:R-:W-:Y:S04]  /*baa0*/  STL.64 [R1+0x820], R26 ;  /* 0x0008201a01007387 */ /* 0x008fe80000100a00 */
[----:B--2---:R0:W-:Y:S04]  /*bab0*/  STL.64 [R1+0x818], R24 ;  /* 0x0008181801007387 */ /* 0x0041e80000100a00 */
[----:B0-----:R-:W2:Y:S04]  /*bac0*/  LDL.LU R24, [R1+0x280] ;  /* 0x0002800001187983 */ /* 0x001ea80000300800 */
[----:B------:R-:W2:Y:S04]  /*bad0*/  LDL.LU R25, [R1+0x284] ;  /* 0x0002840001197983 */ /* 0x000ea80000300800 */
[----:B------:R-:W2:Y:S04]  /*bae0*/  LDL.LU R26, [R1+0x288] ;  /* 0x00028800011a7983 */ /* 0x000ea80000300800 */
[----:B------:R-:W2:Y:S04]  /*baf0*/  LDL.LU R27, [R1+0x28c] ;  /* 0x00028c00011b7983 */ /* 0x000ea80000300800 */
[----:B------:R-:W-:Y:S04]  /*bb00*/  STL.64 [R1+0x7f8], R22 ;  /* 0x0007f81601007387 */ /* 0x000fe80000100a00 */
[----:B------:R0:W-:Y:S04]  /*bb10*/  STL.64 [R1+0x7f0], R20 ;  /* 0x0007f01401007387 */ /* 0x0001e80000100a00 */
[----:B0-----:R-:W3:Y:S04]  /*bb20*/  LDL.LU R20, [R1+0x130] ;  /* 0x0001300001147983 */ /* 0x001ee80000300800 */
[----:B------:R-:W3:Y:S04]  /*bb30*/  LDL.LU R21, [R1+0x134] ;  /* 0x0001340001157983 */ /* 0x000ee80000300800 */
[----:B------:R-:W3:Y:S04]  /*bb40*/  LDL.LU R22, [R1+0x138] ;  /* 0x0001380001167983 */ /* 0x000ee80000300800 */
[----:B------:R-:W3:Y:S04]  /*bb50*/  LDL.LU R23, [R1+0x13c] ;  /* 0x00013c0001177983 */ /* 0x000ee80000300800 */
        /* <DEDUP_REMOVED lines=34> */
[C---:B--2---:R-:W-:Y:S03]  /*bd80*/  HMMA.16816.F32 R24, R12.reuse, R6, R24 ;  /* 0x000000060c18723c */ /* 0x044fe60000001818 */
[----:B---3--:R-:W-:Y:S04]  /*bd90*/  STL.64 [R1+0x7d8], R10 ;  /* 0x0007d80a01007387 */ /* 0x008fe80000100a00 */
        /* <DEDUP_REMOVED lines=14> */
[----:B------:R-:W3:Y:S01]  /*be80*/  LDL.LU.64 R24, [R1+0x808] ;  /* 0x0008080001187983 */ /* 0x000ee20000300a00 */
[----:B----4-:R-:W-:-:S03]  /*be90*/  IMAD R27, R27, 0x100, R3 ;  /* 0x000001001b1b7824 */ /* 0x010fc600078e0203 */
[----:B------:R-:W4:Y:S01]  /*bea0*/  LDL.LU R3, [R1+0x800] ;  /* 0x0008000001037983 */ /* 0x000f220000300800 */
[----:B------:R-:W-:Y:S02]  /*beb0*/  IMAD R28, R28, 0x100, R29 ;  /* 0x000001001c1c7824 */ /* 0x000fe400078e021d */
[----:B---3--:R-:W-:Y:S02]  /*bec0*/  IMAD R29, R25, 0x100, R0 ;  /* 0x00000100191d7824 */ /* 0x008fe400078e0200 */
[----:B------:R-:W-:Y:S01]  /*bed0*/  IMAD R0, R24, 0x100, R26 ;  /* 0x0000010018007824 */ /* 0x000fe200078e021a */
[----:B----4-:R-:W-:Y:S01]  /*bee0*/  HMMA.16816.F32 R12, R12, R2, R20 ;  /* 0x000000020c0c723c */ /* 0x010fe20000001814 */
[----:B------:R-:W3:Y:S04]  /*bef0*/  LDL.LU.64 R22, [R1+0x7f8] ;  /* 0x0007f80001167983 */ /* 0x000ee80000300a00 */
[----:B------:R-:W4:Y:S04]  /*bf00*/  LDL.LU.64 R20, [R1+0x7f0] ;  /* 0x0007f00001147983 */ /* 0x000f280000300a00 */
[----:B------:R-:W-:Y:S10]  /*bf10*/  STL [R1+0x7ac], R3 ;  /* 0x0007ac0301007387 */ /* 0x000ff40000100800 */
[----:B------:R0:W-:Y:S04]  /*bf20*/  STL.64 [R1+0x130], R12 ;  /* 0x0001300c01007387 */ /* 0x0001e80000100a00 */
[----:B------:R1:W-:Y:S04]  /*bf30*/  STL.64 [R1+0x138], R14 ;  /* 0x0001380e01007387 */ /* 0x0003e80000100a00 */
[----:B------:R-:W2:Y:S01]  /*bf40*/  LDL.LU R24, [R1+0x210] ;  /* 0x0002100001187983 */ /* 0x000ea20000300800 */
[----:B0-----:R-:W-:-:S03]  /*bf50*/  F2FP.F16.E5M2.UNPACK_B R12, R27 ;  /* 0x0000001bff0c723e */ /* 0x001fc600020004ff */
[----:B------:R-:W2:Y:S01]  /*bf60*/  LDL.LU R25, [R1+0x214] ;  /* 0x0002140001197983 */ /* 0x000ea20000300800 */
[----:B------:R-:W-:Y:S02]  /*bf70*/  F2FP.F16.E5M2.UNPACK_B R13, R28 ;  /* 0x0000001cff0d723e */ /* 0x000fe400020004ff */
[----:B-1----:R-:W-:Y:S01]  /*bf80*/  F2FP.F16.E5M2.UNPACK_B R14, R29 ;  /* 0x0000001dff0e723e */ /* 0x002fe200020004ff */
[----:B------:R-:W2:Y:S01]  /*bf90*/  LDL.LU R26, [R1+0x218] ;  /* 0x00021800011a7983 */ /* 0x000ea20000300800 */
[----:B------:R-:W-:-:S03]  /*bfa0*/  F2FP.F16.E5M2.UNPACK_B R15, R0 ;  /* 0x00000000ff0f723e */ /* 0x000fc600020004ff */
[----:B------:R-:W2:Y:S04]  /*bfb0*/  LDL.LU R27, [R1+0x21c] ;  /* 0x00021c00011b7983 */ /* 0x000ea80000300800 */
[----:B----4-:R-:W-:-:S15]  /*bfc0*/  HMMA.16816.F32 R16, R12, R20, R16 ;  /* 0x000000140c10723c */ /* 0x010fde0000001810 */
[----:B------:R-:W-:-:S04]  /*bfd0*/  NOP ;  /* 0x0000000000007918 */ /* 0x000fc80000000000 */
[----:B------:R-:W-:Y:S04]  /*bfe0*/  STL.64 [R1+0x260], R16 ;  /* 0x0002601001007387 */ /* 0x000fe80000100a00 */
[----:B------:R0:W-:Y:S04]  /*bff0*/  STL.64 [R1+0x268], R18 ;  /* 0x0002681201007387 */ /* 0x0001e80000100a00 */
[----:B0-----:R-:W2:Y:S04]  /*c000*/  LDL.LU.64 R18, [R1+0x7e8] ;  /* 0x0007e80001127983 */ /* 0x001ea80000300a00 */
[----:B------:R-:W4:Y:S04]  /*c010*/  LDL.LU.64 R16, [R1+0x7e0] ;  /* 0x0007e00001107983 */ /* 0x000f280000300a00 */
[----:B---3--:R-:W-:Y:S04]  /*c020*/  STL.64 [R1+0x798], R22 ;  /* 0x0007981601007387 */ /* 0x008fe80000100a00 */
        /* <DEDUP_REMOVED lines=26> */
[----:B------:R3:W-:Y:S04]  /*c1d0*/  STL.64 [R1+0x238], R18 ;  /* 0x0002381201007387 */ /* 0x0007e80000100a00 */
[----:B------:R-:W-:Y:S04]  /*c1e0*/  STL.64 [R1+0x768], R10 ;  /* 0x0007680a01007387 */ /* 0x000fe80000100a00 */
[----:B----4-:R0:W-:Y:S01]  /*c1f0*/  STL.64 [R1+0x760], R8 ;  /* 0x0007600801007387 */ /* 0x0101e20000100a00 */
[C---:B---3--:R-:W-:Y:S08]  /*c200*/  HMMA.16816.F32 R16, R12.reuse, R8, R20 ;  /* 0x000000080c10723c */ /* 0x048ff00000001814 */
[C---:B0-----:R-:W-:Y:S11]  /*c210*/  HMMA.16816.F32 R8, R12.reuse, R6, R24 ;  /* 0x000000060c08723c */ /* 0x041ff60000001818 */
[----:B------:R-:W-:Y:S04]  /*c220*/  STL.64 [R1+0x220], R16 ;  /* 0x0002201001007387 */ /* 0x000fe80000100a00 */
[----:B------:R-:W-:Y:S04]  /*c230*/  STL.64 [R1+0x228], R18 ;  /* 0x0002281201007387 */ /* 0x000fe80000100a00 */
[----:B------:R-:W2:Y:S04]  /*c240*/  LDL.LU R20, [R1+0x120] ;  /* 0x0001200001147983 */ /* 0x000ea80000300800 */
[----:B------:R-:W-:Y:S04]  /*c250*/  STL.64 [R1+0x210], R8 ;  /* 0x0002100801007387 */ /* 0x000fe80000100a00 */
[----:B------:R-:W-:Y:S04]  /*c260*/  STL.64 [R1+0x218], R10 ;  /* 0x0002180a01007387 */ /* 0x000fe80000100a00 */
[----:B------:R-:W2:Y:S04]  /*c270*/  LDL.LU R21, [R1+0x124] ;  /* 0x0001240001157983 */ /* 0x000ea80000300800 */
[----:B------:R-:W3:Y:S04]  /*c280*/  LDL.LU R22, [R1+0x128] ;  /* 0x0001280001167983 */ /* 0x000ee80000300800 */
[----:B------:R-:W3:Y:S04]  /*c290*/  LDL.LU R23, [R1+0x12c] ;  /* 0x00012c0001177983 */ /* 0x000ee80000300800 */
        /* <DEDUP_REMOVED lines=8> */
[----:B------:R-:W4:Y:S04]  /*c320*/  LDL.LU R25, [R1+0x61c] ;  /* 0x00061c0001197983 */ /* 0x000f280000300800 */
        /* <DEDUP_REMOVED lines=13> */
[----:B--2---:R-:W-:Y:S03]  /*c400*/  HMMA.16816.F32 R20, R12, R4, R20 ;  /* 0x000000040c14723c */ /* 0x004fe60000001814 */
        /* <DEDUP_REMOVED lines=16> */
[----:B------:R-:W-:-:S03]  /*c510*/  IMAD R27, R27, 0x100, R3 ;  /* 0x000001001b1b7824 */ /* 0x000fc600078e0203 */
[----:B--2---:R-:W-:Y:S04]  /*c520*/  STL.64 [R1+0x758], R6 ;  /* 0x0007580601007387 */ /* 0x004fe80000100a00 */
[----:B------:R0:W-:Y:S04]  /*c530*/  STL.64 [R1+0x750], R4 ;  /* 0x0007500401007387 */ /* 0x0001e80000100a00 */
[----:B0-----:R-:W2:Y:S04]  /*c540*/  LDL.LU R4, [R1+0x1c0] ;  /* 0x0001c00001047983 */ /* 0x001ea80000300800 */
[----:B------:R-:W2:Y:S04]  /*c550*/  LDL.LU R5, [R1+0x1c4] ;  /* 0x0001c40001057983 */ /* 0x000ea80000300800 */
[----:B------:R-:W2:Y:S04]  /*c560*/  LDL.LU R6, [R1+0x1c8] ;  /* 0x0001c80001067983 */ /* 0x000ea80000300800 */
[----:B------:R-:W2:Y:S04]  /*c570*/  LDL.LU R7, [R1+0x1cc] ;  /* 0x0001cc0001077983 */ /* 0x000ea80000300800 */
[----:B------:R-:W3:Y:S01]  /*c580*/  LDL.LU R3, [R1+0x7ac] ;  /* 0x0007ac0001037983 */ /* 0x000ee20000300800 */
[----:B----4-:R-:W-:-:S02]  /*c590*/  IMAD R28, R28, 0x100, R25 ;  /* 0x000001001c1c7824 */ /* 0x010fc400078e0219 */
[----:B------:R-:W-:Y:S01]  /*c5a0*/  IMAD R29, R29, 0x100, R24 ;  /* 0x000001001d1d7824 */ /* 0x000fe200078e0218 */
[----:B------:R-:W4:Y:S01]  /*c5b0*/  LDL.LU R25, [R1+0x7a8] ;  /* 0x0007a80001197983 */ /* 0x000f220000300800 */
[----:B------:R-:W-:-:S03]  /*c5c0*/  IMAD R0, R0, 0x100, R26 ;  /* 0x0000010000007824 */ /* 0x000fc600078e021a */
[----:B------:R-:W2:Y:S04]  /*c5d0*/  LDL.LU R24, [R1+0x7a4] ;  /* 0x0007a40001187983 */ /* 0x000ea80000300800 */
[----:B------:R-:W2:Y:S01]  /*c5e0*/  LDL.LU R26, [R1+0x7a0] ;  /* 0x0007a000011a7983 */ /* 0x000ea20000300800 */
[----:B---3--:R-:W-:Y:S03]  /*c5f0*/  HMMA.16816.F32 R12, R12, R2, R20 ;  /* 0x000000020c0c723c */ /* 0x008fe60000001814 */
[----:B------:R-:W3:Y:S04]  /*c600*/  LDL.LU.64 R22, [R1+0x798] ;  /* 0x0007980001167983 */ /* 0x000ee80000300a00 */
[----:B------:R-:W2:-:S12]  /*c610*/  LDL.LU.64 R20, [R1+0x790] ;  /* 0x0007900001147983 */ /* 0x000e980000300a00 */
[----:B------:R0:W-:Y:S04]  /*c620*/  STL.64 [R1+0x120], R12 ;  /* 0x0001200c01007387 */ /* 0x0001e80000100a00 */
[----:B------:R1:W-:Y:S01]  /*c630*/  STL.64 [R1+0x128], R14 ;  /* 0x0001280e01007387 */ /* 0x0003e20000100a00 */
[----:B0-----:R-:W-:Y:S02]  /*c640*/  F2FP.F16.E5M2.UNPACK_B R12, R27 ;  /* 0x0000001bff0c723e */ /* 0x001fe400020004ff */
[----:B------:R-:W-:Y:S02]  /*c650*/  F2FP.F16.E5M2.UNPACK_B R13, R28 ;  /* 0x0000001cff0d723e */ /* 0x000fe400020004ff */
[----:B-1----:R-:W-:Y:S02]  /*c660*/  F2FP.F16.E5M2.UNPACK_B R14, R29 ;  /* 0x0000001dff0e723e */ /* 0x002fe400020004ff */
[----:B------:R-:W-:-:S07]  /*c670*/  F2FP.F16.E5M2.UNPACK_B R15, R0 ;  /* 0x00000000ff0f723e */ /* 0x000fce00020004ff */
[----:B--2---:R-:W-:-:S15]  /*c680*/  HMMA.16816.F32 R16, R12, R20, R16 ;  /* 0x000000140c10723c */ /* 0x004fde0000001810 */
        /* <DEDUP_REMOVED lines=38> */
[----:B------:R-:W2:Y:S01]  /*c8f0*/  LDL.LU.64 R4, [R1+0x740] ;  /* 0x0007400001047983 */ /* 0x000ea20000300a00 */
[----:B------:R-:W-:-:S02]  /*c900*/  IMAD.MOV.U32 R18, RZ, RZ, R26 ;  /* 0x000000ffff127224 */ /* 0x000fc400078e001a */
[----:B------:R-:W-:Y:S01]  /*c910*/  IMAD.MOV.U32 R19, RZ, RZ, R24 ;  /* 0x000000ffff137224 */ /* 0x000fe200078e0018 */
[----:B------:R-:W-:Y:S04]  /*c920*/  STL.64 [R1+0x6e0], R10 ;  /* 0x0006e00a01007387 */ /* 0x000fe80000100a00 */
[----:B------:R2:W-:Y:S04]  /*c930*/  STL.64 [R1+0x6d8], R8 ;  /* 0x0006d80801007387 */ /* 0x0005e80000100a00 */
[----:B------:R-:W4:Y:S01]  /*c940*/  LDL.LU R24, [R1+0x634] ;  /* 0x0006340001187983 */ /* 0x000f220000300800 */
[C---:B---3--:R-:W-:Y:S08]  /*c950*/  HMMA.16816.F32 R16, R12.reuse, R6, R16 ;  /* 0x000000060c10723c */ /* 0x048ff00000001810 */
[----:B--2---:R-:W-:Y:S11]  /*c960*/  HMMA.16816.F32 R8, R12, R4, R20 ;  /* 0x000000040c08723c */ /* 0x004ff60000001814 */
[----:B------:R-:W-:Y:S04]  /*c970*/  STL.64 [R1+0x1a0], R16 ;  /* 0x0001a01001007387 */ /* 0x000fe80000100a00 */
[----:B------:R-:W-:Y:S04]  /*c980*/  STL.64 [R1+0x1a8], R18 ;  /* 0x0001a81201007387 */ /* 0x000fe80000100a00 */
[----:B------:R-:W4:Y:S04]  /*c990*/  LDL.LU R27, [R1+0x630] ;  /* 0x00063000011b7983 */ /* 0x000f280000300800 */
[----:B------:R0:W-:Y:S04]  /*c9a0*/  STL.64 [R1+0x190], R8 ;  /* 0x0001900801007387 */ /* 0x0001e80000100a00 */
[----:B------:R1:W-:Y:S04]  /*c9b0*/  STL.64 [R1+0x198], R10 ;  /* 0x0001980a01007387 */ /* 0x0003e80000100a00 */
[----:B------:R-:W2:Y:S04]  /*c9c0*/  LDL.LU R26, [R1+0x63c] ;  /* 0x00063c00011a7983 */ /* 0x000ea80000300800 */
[----:B------:R-:W2:Y:S04]  /*c9d0*/  LDL.LU R28, [R1+0x638] ;  /* 0x00063800011c7983 */ /* 0x000ea80000300800 */
[----:B------:R-:W3:Y:S04]  /*c9e0*/  LDL.LU R29, [R1+0x644] ;  /* 0x00064400011d7983 */ /* 0x000ee80000300800 */
[----:B------:R-:W3:Y:S04]  /*c9f0*/  LDL.LU R0, [R1+0x640] ;  /* 0x0006400001007983 */ /* 0x000ee80000300800 */
[----:B------:R-:W2:Y:S04]  /*ca00*/  LDL.LU R20, [R1+0x110] ;  /* 0x0001100001147983 */ /* 0x000ea80000300800 */
[----:B------:R-:W2:Y:S04]  /*ca10*/  LDL.LU R21, [R1+0x114] ;  /* 0x0001140001157983 */ /* 0x000ea80000300800 */
[----:B------:R-:W2:Y:S04]  /*ca20*/  LDL.LU R22, [R1+0x118] ;  /* 0x0001180001167983 */ /* 0x000ea80000300800 */
[----:B------:R-:W2:Y:S04]  /*ca30*/  LDL.LU R23, [R1+0x11c] ;  /* 0x00011c0001177983 */ /* 0x000ea80000300800 */
[----:B0-----:R-:W2:Y:S04]  /*ca40*/  LDL.LU R8, [R1+0xc0] ;  /* 0x0000c00001087983 */ /* 0x001ea80000300800 */
[----:B------:R-:W2:Y:S04]  /*ca50*/  LDL.LU R9, [R1+0xc4] ;  /* 0x0000c40001097983 */ /* 0x000ea80000300800 */
[----:B-1----:R-:W2:Y:S04]  /*ca60*/  LDL.LU R10, [R1+0xc8] ;  /* 0x0000c800010a7983 */ /* 0x002ea80000300800 */
[----:B------:R-:W2:Y:S04]  /*ca70*/  LDL.LU R11, [R1+0xcc] ;  /* 0x0000cc00010b7983 */ /* 0x000ea80000300800 */
[----:B------:R-:W3:Y:S04]  /*ca80*/  LDL.LU R16, [R1+0x100] ;  /* 0x0001000001107983 */ /* 0x000ee80000300800 */
[----:B------:R-:W3:Y:S04]  /*ca90*/  LDL.LU R17, [R1+0x104] ;  /* 0x0001040001117983 */ /* 0x000ee80000300800 */
[----:B------:R-:W3:Y:S04]  /*caa0*/  LDL.LU R18, [R1+0x108] ;  /* 0x0001080001127983 */ /* 0x000ee80000300800 */
[----:B------:R-:W3:Y:S04]  /*cab0*/  LDL.LU R19, [R1+0x10c] ;  /* 0x00010c0001137983 */ /* 0x000ee80000300800 */
        /* <DEDUP_REMOVED lines=11> */
[----:B------:R-:W2:Y:S01]  /*cb70*/  LDL.LU R7, [R1+0x8c] ;  /* 0x00008c0001077983 */ /* 0x000ea20000300800 */
[----:B----4-:R-:W-:-:S02]  /*cb80*/  IMAD R27, R27, 0x100, R24 ;  /* 0x000001001b1b7824 */ /* 0x010fc400078e0218 */
[----:B------:R-:W-:Y:S01]  /*cb90*/  IMAD R28, R28, 0x100, R26 ;  /* 0x000001001c1c7824 */ /* 0x000fe200078e021a */
[----:B--2---:R0:W-:Y:S04]  /*cba0*/  STL.64 [R1+0x6d0], R6 ;  /* 0x0006d00601007387 */ /* 0x0041e80000100a00 */
[----:B------:R1:W-:Y:S01]  /*cbb0*/  STL.64 [R1+0x6c8], R4 ;  /* 0x0006c80401007387 */ /* 0x0003e20000100a00 */
[----:B0-----:R-:W-:-:S03]  /*cbc0*/  IMAD.MOV.U32 R7, RZ, RZ, R25 ;  /* 0x000000ffff077224 */ /* 0x001fc600078e0019 */
[----:B-1----:R-:W2:Y:S04]  /*cbd0*/  LDL.LU R4, [R1+0xa0] ;  /* 0x0000a00001047983 */ /* 0x002ea80000300800 */
[----:B------:R-:W2:Y:S04]  /*cbe0*/  LDL.LU R5, [R1+0xa4] ;  /* 0x0000a40001057983 */ /* 0x000ea80000300800 */
[----:B------:R-:W2:Y:S04]  /*cbf0*/  LDL.LU R6, [R1+0xa8] ;  /* 0x0000a80001067983 */ /* 0x000ea80000300800 */
[----:B------:R-:W4:Y:S04]  /*cc00*/  LDL.LU R25, [R1+0x738] ;  /* 0x0007380001197983 */ /* 0x000f280000300800 */
[----:B------:R-:W2:Y:S04]  /*cc10*/  LDL.LU R24, [R1+0x734] ;  /* 0x0007340001187983 */ /* 0x000ea80000300800 */
[----:B------:R-:W2:Y:S01]  /*cc20*/  LDL.LU R26, [R1+0x730] ;  /* 0x00073000011a7983 */ /* 0x000ea20000300800 */
[----:B------:R-:W-:Y:S01]  /*cc30*/  HMMA.16816.F32 R12, R12, R2, R20 ;  /* 0x000000020c0c723c */ /* 0x000fe20000001814 */
[----:B---3--:R-:W-:-:S02]  /*cc40*/  IMAD R29, R0, 0x100, R29 ;  /* 0x00000100001d7824 */ /* 0x008fc400078e021d */
[----:B--2---:R-:W-:Y:S02]  /*cc50*/  IMAD R0, R24, 0x100, R26 ;  /* 0x0000010018007824 */ /* 0x004fe400078e021a */
[----:B------:R-:W2:Y:S04]  /*cc60*/  LDL.LU R26, [R1+0x72c] ;  /* 0x00072c00011a7983 */ /* 0x000ea80000300800 */
[----:B------:R-:W4:Y:S04]  /*cc70*/  LDL.LU R24, [R1+0x728] ;  /* 0x0007280001187983 */ /* 0x000f280000300800 */
[----:B------:R-:W3:Y:S04]  /*cc80*/  LDL.LU.64 R22, [R1+0x720] ;  /* 0x0007200001167983 */ /* 0x000ee80000300a00 */
[----:B------:R-:W2:Y:S04]  /*cc90*/  LDL.LU.64 R20, [R1+0x718] ;  /* 0x0007180001147983 */ /* 0x000ea80000300a00 */
[----:B------:R0:W-:Y:S04]  /*cca0*/  STL.64 [R1+0x110], R12 ;  /* 0x0001100c01007387 */ /* 0x0001e80000100a00 */
[----:B------:R1:W-:Y:S01]  /*ccb0*/  STL.64 [R1+0x118], R14 ;  /* 0x0001180e01007387 */ /* 0x0003e20000100a00 */
[----:B0-----:R-:W-:-:S02]  /*ccc0*/  F2FP.F16.E5M2.UNPACK_B R13, R28 ;  /* 0x0000001cff0d723e */ /* 0x001fc400020004ff */
[----:B------:R-:W-:Y:S02]  /*ccd0*/  F2FP.F16.E5M2.UNPACK_B R12, R27 ;  /* 0x0000001bff0c723e */ /* 0x000fe400020004ff */
[----:B-1----:R-:W-:Y:S02]  /*cce0*/  F2FP.F16.E5M2.UNPACK_B R15, R0 ;  /* 0x00000000ff0f723e */ /* 0x002fe400020004ff */
[----:B------:R-:W3:Y:S04]  /*ccf0*/  LDL.LU R0, [R1+0x714] ;  /* 0x0007140001007983 */ /* 0x000ee80000300800 */
[----:B------:R-:W3:Y:S04]  /*cd00*/  LDL.LU R28, [R1+0x4b4] ;  /* 0x0004b400011c7983 */ /* 0x000ee80000300800 */
[----:B------:R-:W3:Y:S01]  /*cd10*/  LDL.LU R27, [R1+0x4bc] ;  /* 0x0004bc00011b7983 */ /* 0x000ee20000300800 */
[----:B------:R-:W-:-:S07]  /*cd20*/  F2FP.F16.E5M2.UNPACK_B R14, R29 ;  /* 0x0000001dff0e723e */ /* 0x000fce00020004ff */
[----:B--2---:R-:W-:Y:S01]  /*cd30*/  HMMA.16816.F32 R16, R12, R20, R16 ;  /* 0x000000140c10723c */ /* 0x004fe20000001810 */
[----:B---3--:R0:W-:Y:S04]  /*cd40*/  STL.64 [R1+0x6a0], R26 ;  /* 0x0006a01a01007387 */ /* 0x0081e80000100a00 */
[----:B----4-:R1:W-:Y:S01]  /*cd50*/  STL.64 [R1+0x698], R24 ;  /* 0x0006981801007387 */ /* 0x0103e20000100a00 */
[----:B0-----:R-:W-:Y:S02]  /*cd60*/  IMAD.MOV.U32 R26, RZ, RZ, R23 ;  /* 0x000000ffff1a7224 */ /* 0x001fe400078e0017 */
[----:B------:R-:W-:Y:S01]  /*cd70*/  IMAD.MOV.U32 R27, RZ, RZ, R0 ;  /* 0x000000ffff1b7224 */ /* 0x000fe200078e0000 */
[----:B-1----:R-:W2:Y:S01]  /*cd80*/  LDL.LU R24, [R1+0x40] ;  /* 0x0000400001187983 */ /* 0x002ea20000300800 */
[----:B------:R-:W-:-:S03]  /*cd90*/  IMAD.MOV.U32 R25, RZ, RZ, R22 ;  /* 0x000000ffff197224 */ /* 0x000fc600078e0016 */
[----:B------:R-:W3:Y:S04]  /*cda0*/  LDL.LU R22, [R1+0x710] ;  /* 0x0007100001167983 */ /* 0x000ee80000300800 */
[----:B------:R-:W4:Y:S04]  /*cdb0*/  LDL.LU R23, [R1+0x70c] ;  /* 0x00070c0001177983 */ /* 0x000f280000300800 */
[----:B------:R-:W2:Y:S04]  /*cdc0*/  LDL.LU R0, [R1+0x708] ;  /* 0x0007080001007983 */ /* 0x000ea80000300800 */
        /* <DEDUP_REMOVED lines=10> */
[----:B---3--:R-:W-:Y:S02]  /*ce70*/  HMMA.16816.F32 R16, R12, R16, R8 ;  /* 0x000000100c10723c */ /* 0x008fe40000001808 */
[----:B------:R-:W2:Y:S04]  /*ce80*/  LDL.LU.64 R10, [R1+0x6e0] ;  /* 0x0006e000010a7983 */ /* 0x000ea80000300a00 */
[----:B------:R-:W3:-:S13]  /*ce90*/  LDL.LU.64 R8, [R1+0x6d8] ;  /* 0x0006d80001087983 */ /* 0x000eda0000300a00 */
[----:B------:R0:W-:Y:S04]  /*cea0*/  STL.64 [R1+0xc0], R16 ;  /* 0x0000c01001007387 */ /* 0x0001e80000100a00 */
[----:B------:R1:W-:Y:S04]  /*ceb0*/  STL.64 [R1+0xc8], R18 ;  /* 0x0000c81201007387 */ /* 0x0003e80000100a00 */
[----:B0-----:R-:W3:Y:S04]  /*cec0*/  LDL.LU R16, [R1+0x50] ;  /* 0x0000500001107983 */ /* 0x001ee80000300800 */
[----:B------:R-:W3:Y:S04]  /*ced0*/  LDL.LU R17, [R1+0x54] ;  /* 0x0000540001117983 */ /* 0x000ee80000300800 */
[----:B-1----:R-:W3:Y:S04]  /*cee0*/  LDL.LU R18, [R1+0x58] ;  /* 0x0000580001127983 */ /* 0x002ee80000300800 */
[----:B------:R-:W3:Y:S01]  /*cef0*/  LDL.LU R19, [R1+0x5c] ;  /* 0x00005c0001137983 */ /* 0x000ee20000300800 */
        /* <DEDUP_REMOVED lines=11> */
[----:B0-----:R-:W2:Y:S01]  /*cfb0*/  LDL.LU R8, [R1+0x70] ;  /* 0x0000700001087983 */ /* 0x001ea20000300800 */
[----:B------:R-:W-:Y:S02]  /*cfc0*/  IMAD.MOV.U32 R9, RZ, RZ, R0 ;  /* 0x000000ffff097224 */ /* 0x000fe400078e0000 */
[----:B----4-:R-:W-:Y:S01]  /*cfd0*/  IMAD.MOV.U32 R10, RZ, RZ, R23 ;  /* 0x000000ffff0a7224 */ /* 0x010fe200078e0017 */
[----:B------:R0:W5:Y:S01]  /*cfe0*/  LDL.LU R0, [R1+0x6b0] ;  /* 0x0006b00001007983 */ /* 0x0001620000300800 */
[----:B------:R-:W-:-:S03]  /*cff0*/  IMAD.MOV.U32 R11, RZ, RZ, R22 ;  /* 0x000000ffff0b7224 */ /* 0x000fc600078e0016 */
[----:B------:R-:W4:Y:S04]  /*d000*/  LDL.LU R23, [R1+0x6ac] ;  /* 0x0006ac0001177983 */ /* 0x000f280000300800 */
[----:B------:R-:W3:Y:S01]  /*d010*/  LDL.LU R22, [R1+0x6a8] ;  /* 0x0006a80001167983 */ /* 0x000ee20000300800 */
[----:B--2---:R-:W-:Y:S03]  /*d020*/  HMMA.16816.F32 R8, R12, R6, R8 ;  /* 0x000000060c08723c */ /* 0x004fe60000001808 */
[----:B------:R-:W2:-:S15]  /*d030*/  LDL.LU R6, [R1+0x4f4] ;  /* 0x0004f40001067983 */ /* 0x000e9e0000300800 */
[----:B------:R-:W-:Y:S01]  /*d040*/  NOP ;  /* 0x0000000000007918 */ /* 0x000fe20000000000 */
[----:B------:R-:W-:Y:S04]  /*d050*/  STL.64 [R1+0x70], R8 ;  /* 0x0000700801007387 */ /* 0x000fe80000100a00 */
[----:B------:R3:W-:Y:S02]  /*d060*/  STL.64 [R1+0x78], R10 ;  /* 0x0000780a01007387 */ /* 0x0007e40000100a00 */
[C---:B---3--:R-:W-:Y:S02]  /*d070*/  HMMA.16816.F32 R8, R12.reuse, R4, R16 ;  /* 0x000000040c08723c */ /* 0x048fe40000001810 */
[----:B------:R-:W3:Y:S04]  /*d080*/  LDL.LU R4, [R1+0x4ec] ;  /* 0x0004ec0001047983 */ /* 0x000ee80000300800 */
[----:B------:R-:W2:Y:S02]  /*d090*/  LDL.LU R5, [R1+0x4b8] ;  /* 0x0004b80001057983 */ /* 0x000ea40000300800 */
[----:B------:R-:W-:Y:S11]  /*d0a0*/  HMMA.16816.F32 R12, R12, R2, R24 ;  /* 0x000000020c0c723c */ /* 0x000ff60000001818 */
[----:B------:R1:W-:Y:S04]  /*d0b0*/  STL.64 [R1+0x50], R8 ;  /* 0x0000500801007387 */ /* 0x0003e80000100a00 */
[----:B------:R0:W-:Y:S04]  /*d0c0*/  STL.64 [R1+0x58], R10 ;  /* 0x0000580a01007387 */ /* 0x0001e80000100a00 */
[----:B------:R-:W2:Y:S04]  /*d0d0*/  LDL.LU R7, [R1+0x504] ;  /* 0x0005040001077983 */ /* 0x000ea80000300800 */
[----:B-1----:R-:W2:Y:S04]  /*d0e0*/  LDL.LU R8, [R1+0x4d0] ;  /* 0x0004d00001087983 */ /* 0x002ea80000300800 */
[----:B------:R-:W2:Y:S04]  /*d0f0*/  LDL.LU R9, [R1+0x50c] ;  /* 0x00050c0001097983 */ /* 0x000ea80000300800 */
[----:B0-----:R-:W2:Y:S04]  /*d100*/  LDL.LU R10, [R1+0x4d8] ;  /* 0x0004d800010a7983 */ /* 0x001ea80000300800 */
[----:B------:R-:W2:Y:S04]  /*d110*/  LDL.LU R17, [R1+0x514] ;  /* 0x0005140001117983 */ /* 0x000ea80000300800 */
[----:B------:R-:W2:Y:S04]  /*d120*/  LDL.LU.64 R26, [R1+0x6a0] ;  /* 0x0006a000011a7983 */ /* 0x000ea80000300a00 */
[----:B------:R-:W3:Y:S04]  /*d130*/  LDL.LU.64 R24, [R1+0x698] ;  /* 0x0006980001187983 */ /* 0x000ee80000300a00 */
[----:B------:R0:W-:Y:S04]  /*d140*/  STL.64 [R1+0x40], R12 ;  /* 0x0000400c01007387 */ /* 0x0001e80000100a00 */
[----:B------:R1:W-:Y:S01]  /*d150*/  STL.64 [R1+0x48], R14 ;  /* 0x0000480e01007387 */ /* 0x0003e20000100a00 */
[----:B------:R-:W-:-:S03]  /*d160*/  IADD3 R28, P3, PT, R28, UR4, RZ ;  /* 0x000000041c1c7c10 */ /* 0x000fc6000ff7e0ff */
[----:B0-----:R-:W4:Y:S04]  /*d170*/  LDL.LU R13, [R1+0x4c4] ;  /* 0x0004c400010d7983 */ /* 0x001f280000300800 */
[----:B-1----:R-:W4:Y:S04]  /*d180*/  LDL.LU R14, [R1+0x4d4] ;  /* 0x0004d400010e7983 */ /* 0x002f280000300800 */
[----:B------:R-:W4:Y:S04]  /*d190*/  LDL.LU R15, [R1+0x4dc] ;  /* 0x0004dc00010f7983 */ /* 0x000f280000300800 */
        /* <DEDUP_REMOVED lines=9> */
[----:B------:R0:W-:Y:S04]  /*d230*/  STL [R1+0x4b4], R28 ;  /* 0x0004b41c01007387 */ /* 0x0001e80000100800 */
[----:B0-----:R-:W4:Y:S01]  /*d240*/  LDL.LU R28, [R1+0x518] ;  /* 0x00051800011c7983 */ /* 0x001f220000300800 */
[----:B--2---:R-:W-:-:S02]  /*d250*/  IADD3 R27, P2, PT, R27, UR4, RZ ;  /* 0x000000041b1b7c10 */ /* 0x004fc4000ff5e0ff */
[----:B---3--:R-:W-:-:S03]  /*d260*/  IADD3 R24, P0, PT, R24, UR4, RZ ;  /* 0x0000000418187c10 */ /* 0x008fc6000ff1e0ff */
[----:B------:R0:W-:Y:S04]  /*d270*/  STL [R1+0x4bc], R27 ;  /* 0x0004bc1b01007387 */ /* 0x0001e80000100800 */
[----:B0-----:R-:W2:Y:S04]  /*d280*/  LDL.LU R27, [R1+0x520] ;  /* 0x00052000011b7983 */ /* 0x001ea80000300800 */
[----:B------:R0:W-:Y:S04]  /*d290*/  STL [R1+0x4cc], R24 ;  /* 0x0004cc1801007387 */ /* 0x0001e80000100800 */
[----:B0-----:R-:W3:Y:S01]  /*d2a0*/  LDL.LU R24, [R1+0x690] ;  /* 0x0006900001187983 */ /* 0x001ee20000300800 */
[----:B----4-:R-:W-:-:S02]  /*d2b0*/  IADD3 R13, P1, PT, R13, UR4, RZ ;  /* 0x000000040d0d7c10 */ /* 0x010fc4000ff3e0ff */
[----:B------:R-:W-:Y:S02]  /*d2c0*/  IADD3 R14, P4, PT, R14, UR4, RZ ;  /* 0x000000040e0e7c10 */ /* 0x000fe4000ff9e0ff */
[----:B------:R-:W-:Y:S02]  /*d2d0*/  IADD3 R15, P6, PT, R15, UR4, RZ ;  /* 0x000000040f0f7c10 */ /* 0x000fe4000ffde0ff */
[----:B------:R-:W-:Y:S01]  /*d2e0*/  IADD3 R2, P5, PT, R2, UR4, RZ ;  /* 0x0000000402027c10 */ /* 0x000fe2000ffbe0ff */
[----:B------:R-:W-:Y:S01]  /*d2f0*/  STL [R1+0x4c4], R13 ;  /* 0x0004c40d01007387 */ /* 0x000fe20000100800 */
[----:B------:R-:W-:Y:S02]  /*d300*/  IADD3.X R3, PT, PT, R3, UR10, RZ, P3, !PT ;  /* 0x0000000a03037c10 */ /* 0x000fe40009ffe4ff */
[----:B------:R-:W-:Y:S01]  /*d310*/  IADD3 R4, P3, PT, R4, UR4, RZ ;  /* 0x0000000404047c10 */ /* 0x000fe2000ff7e0ff */
[----:B------:R-:W-:Y:S01]  /*d320*/  STL [R1+0x4d4], R14 ;  /* 0x0004d40e01007387 */ /* 0x000fe20000100800 */
[----:B------:R-:W-:-:S02]  /*d330*/  IADD3.X R26, PT, PT, R26, UR10, RZ, P1, !PT ;  /* 0x0000000a1a1a7c10 */ /* 0x000fc40008ffe4ff */
[----:B------:R-:W-:Y:S01]  /*d340*/  IADD3.X R5, PT, PT, R5, UR10, RZ, P2, !PT ;  /* 0x0000000a05057c10 */ /* 0x000fe200097fe4ff */
[----:B------:R-:W-:Y:S01]  /*d350*/  STL [R1+0x4dc], R15 ;  /* 0x0004dc0f01007387 */ /* 0x000fe20000100800 */
[----:B------:R-:W-:-:S03]  /*d360*/  IADD3 R6, P2, PT, R6, UR4, RZ ;  /* 0x0000000406067c10 */ /* 0x000fc6000ff5e0ff */
[----:B------:R-:W-:Y:S04]  /*d370*/  STL [R1+0x4e4], R2 ;  /* 0x0004e40201007387 */ /* 0x000fe80000100800 */
[----:B------:R-:W-:Y:S04]  /*d380*/  STL [R1+0x4b0], R3 ;  /* 0x0004b00301007387 */ /* 0x000fe80000100800 */
[----:B------:R-:W-:Y:S01]  /*d390*/  STL [R1+0x4ec], R4 ;  /* 0x0004ec0401007387 */ /* 0x000fe20000100800 */
[----:B------:R-:W-:-:S03]  /*d3a0*/  IADD3.X R23, PT, PT, R23, UR10, RZ, P0, !PT ;  /* 0x0000000a17177c10 */ /* 0x000fc600087fe4ff */
[----:B------:R0:W-:Y:S04]  /*d3b0*/  STL [R1+0x4c0], R26 ;  /* 0x0004c01a01007387 */ /* 0x0001e80000100800 */
[----:B------:R-:W-:Y:S04]  /*d3c0*/  STL [R1+0x4b8], R5 ;  /* 0x0004b80501007387 */ /* 0x000fe80000100800 */
[----:B0-----:R-:W4:Y:S04]  /*d3d0*/  LDL.LU R26, [R1+0x68c] ;  /* 0x00068c00011a7983 */ /* 0x001f280000300800 */
[----:B------:R-:W-:Y:S01]  /*d3e0*/  STL [R1+0x4f4], R6 ;  /* 0x0004f40601007387 */ /* 0x000fe20000100800 */
[----:B---3--:R-:W-:-:S05]  /*d3f0*/  IADD3 R24, P1, PT, R24, UR4, RZ ;  /* 0x0000000418187c10 */ /* 0x008fca000ff3e0ff */
[----:B------:R0:W-:Y:S04]  /*d400*/  STL [R1+0x4fc], R24 ;  /* 0x0004fc1801007387 */ /* 0x0001e80000100800 */
[----:B0-----:R-:W3:Y:S04]  /*d410*/  LDL.LU R24, [R1+0x688] ;  /* 0x0006880001187983 */ /* 0x001ee80000300800 */
[----:B------:R0:W-:Y:S04]  /*d420*/  STL [R1+0x4c8], R23 ;  /* 0x0004c81701007387 */ /* 0x0001e80000100800 */
[----:B0-----:R-:W2:Y:S01]  /*d430*/  LDL.LU R23, [R1+0x684] ;  /* 0x0006840001177983 */ /* 0x001ea20000300800 */
[----:B------:R-:W-:-:S02]  /*d440*/  IADD3 R7, P0, PT, R7, UR4, RZ ;  /* 0x0000000407077c10 */ /* 0x000fc4000ff1e0ff */
[----:B------:R-:W-:Y:S02]  /*d450*/  IADD3.X R8, PT, PT, R8, UR10, RZ, P4, !PT ;  /* 0x0000000a08087c10 */ /* 0x000fe4000a7fe4ff */
[----:B------:R-:W-:Y:S01]  /*d460*/  IADD3 R9, P4, PT, R9, UR4, RZ ;  /* 0x0000000409097c10 */ /* 0x000fe2000ff9e0ff */
[----:B------:R-:W-:Y:S01]  /*d470*/  STL [R1+0x504], R7 ;  /* 0x0005040701007387 */ /* 0x000fe20000100800 */
[----:B------:R-:W-:Y:S02]  /*d480*/  IADD3.X R10, PT, PT, R10, UR10, RZ, P6, !PT ;  /* 0x0000000a0a0a7c10 */ /* 0x000fe4000b7fe4ff */
[----:B------:R-:W-:Y:S01]  /*d490*/  IADD3 R17, P6, PT, R17, UR4, RZ ;  /* 0x0000000411117c10 */ /* 0x000fe2000ffde0ff */
[----:B------:R-:W-:Y:S04]  /*d4a0*/  STL [R1+0x4d0], R8 ;  /* 0x0004d00801007387 */ /* 0x000fe80000100800 */
[----:B------:R-:W-:Y:S01]  /*d4b0*/  STL [R1+0x50c], R9 ;  /* 0x00050c0901007387 */ /* 0x000fe20000100800 */
[----:B---3--:R-:W-:-:S05]  /*d4c0*/  IADD3.X R24, PT, PT, R24, UR10, RZ, P5, !PT ;  /* 0x0000000a18187c10 */ /* 0x008fca000affe4ff */
[----:B------:R0:W-:Y:S04]  /*d4d0*/  STL [R1+0x4e0], R24 ;  /* 0x0004e01801007387 */ /* 0x0001e80000100800 */
[----:B------:R-:W-:Y:S01]  /*d4e0*/  STL [R1+0x4d8], R10 ;  /* 0x0004d80a01007387 */ /* 0x000fe20000100800 */
[----:B--2---:R-:W-:-:S03]  /*d4f0*/  IADD3 R23, P5, PT, R23, UR4, RZ ;  /* 0x0000000417177c10 */ /* 0x004fc6000ffbe0ff */
[----:B0-----:R-:W2:Y:S04]  /*d500*/  LDL.LU R24, [R1+0x680] ;  /* 0x0006800001187983 */ /* 0x001ea80000300800 */
[----:B------:R0:W-:Y:S04]  /*d510*/  STL [R1+0x514], R17 ;  /* 0x0005141101007387 */ /* 0x0001e80000100800 */
[----:B------:R1:W-:Y:S01]  /*d520*/  STL [R1+0x51c], R23 ;  /* 0x00051c1701007387 */ /* 0x0003e20000100800 */
[----:B------:R-:W-:Y:S02]  /*d530*/  IADD3.X R11, PT, PT, R11, UR10, RZ, P3, !PT ;  /* 0x0000000a0b0b7c10 */ /* 0x000fe40009ffe4ff */
[----:B------:R-:W-:-:S02]  /*d540*/  IADD3.X R18, PT, PT, R18, UR10, RZ, P2, !PT ;  /* 0x0000000a12127c10 */ /* 0x000fc400097fe4ff */
[----:B------:R-:W-:Y:S01]  /*d550*/  IADD3.X R20, PT, PT, R20, UR10, RZ, P1, !PT ;  /* 0x0000000a14147c10 */ /* 0x000fe20008ffe4ff */
[----:B0-----:R-:W0:Y:S01]  /*d560*/  LDC R17, c[0x0][0x3a8] ;  /* 0x0000ea00ff117b82 */ /* 0x001e220000000800 */
[----:B-1----:R-:W3:Y:S01]  /*d570*/  LDL.LU R23, [R1+0x67c] ;  /* 0x00067c0001177983 */ /* 0x002ee20000300800 */
[----:B------:R-:W-:Y:S02]  /*d580*/  IADD3 R16, P3, PT, R16, UR4, RZ ;  /* 0x0000000410107c10 */ /* 0x000fe4000ff7e0ff */
[----:B------:R-:W-:Y:S01]  /*d590*/  IADD3 R19, P2, PT, R19, UR4, RZ ;  /* 0x0000000413137c10 */ /* 0x000fe2000ff5e0ff */
[----:B------:R-:W-:Y:S04]  /*d5a0*/  STL [R1+0x4e8], R11 ;  /* 0x0004e80b01007387 */ /* 0x000fe80000100800 */
[----:B------:R-:W-:Y:S04]  /*d5b0*/  STL [R1+0x524], R16 ;  /* 0x0005241001007387 */ /* 0x000fe80000100800 */
[----:B------:R-:W-:Y:S04]  /*d5c0*/  STL [R1+0x4f0], R18 ;  /* 0x0004f01201007387 */ /* 0x000fe80000100800 */
[----:B------:R-:W-:Y:S01]  /*d5d0*/  STL [R1+0x52c], R19 ;  /* 0x00052c1301007387 */ /* 0x000fe20000100800 */
[----:B------:R-:W-:-:S02]  /*d5e0*/  IADD3.X R21, PT, PT, R21, UR10, RZ, P4, !PT ;  /* 0x0000000a15157c10 */ /* 0x000fc4000a7fe4ff */
[----:B------:R-:W-:Y:S02]  /*d5f0*/  IADD3.X R29, PT, PT, R29, UR10, RZ, P6, !PT ;  /* 0x0000000a1d1d7c10 */ /* 0x000fe4000b7fe4ff */
[----:B----4-:R-:W-:Y:S02]  /*d600*/  IADD3.X R26, PT, PT, R26, UR10, RZ, P2, !PT ;  /* 0x0000000a1a1a7c10 */ /* 0x010fe400097fe4ff */
[----:B---3--:R-:W-:-:S05]  /*d610*/  IADD3.X R23, PT, PT, R23, UR10, RZ, P0, !PT ;  /* 0x0000000a17177c10 */ /* 0x008fca00087fe4ff */
[----:B------:R1:W-:Y:S04]  /*d620*/  STL [R1+0x500], R23 ;  /* 0x0005001701007387 */ /* 0x0003e80000100800 */
[----:B------:R-:W-:Y:S04]  /*d630*/  STL [R1+0x4f8], R20 ;  /* 0x0004f81401007387 */ /* 0x000fe80000100800 */
[----:B-1----:R-:W3:Y:S01]  /*d640*/  LDL.LU R23, [R1+0x678] ;  /* 0x0006780001177983 */ /* 0x002ee20000300800 */
[----:B------:R-:W-:Y:S02]  /*d650*/  IADD3.X R28, PT, PT, R28, UR10, RZ, P5, !PT ;  /* 0x0000000a1c1c7c10 */ /* 0x000fe4000affe4ff */
[----:B------:R-:W-:Y:S01]  /*d660*/  IADD3.X R27, PT, PT, R27, UR10, RZ, P3, !PT ;  /* 0x0000000a1b1b7c10 */ /* 0x000fe20009ffe4ff */
[----:B------:R-:W-:Y:S04]  /*d670*/  STL [R1+0x508], R21 ;  /* 0x0005081501007387 */ /* 0x000fe80000100800 */
[----:B------:R-:W-:Y:S04]  /*d680*/  STL [R1+0x510], R29 ;  /* 0x0005101d01007387 */ /* 0x000fe80000100800 */
[----:B------:R1:W-:Y:S04]  /*d690*/  STL [R1+0x528], R26 ;  /* 0x0005281a01007387 */ /* 0x0003e80000100800 */
[----:B------:R4:W-:Y:S04]  /*d6a0*/  STL [R1+0x518], R28 ;  /* 0x0005181c01007387 */ /* 0x0009e80000100800 */
[----:B-1----:R4:W5:Y:S04]  /*d6b0*/  LDL.LU R26, [R1+0x674] ;  /* 0x00067400011a7983 */ /* 0x0029680000300800 */
[----:B------:R4:W-:Y:S01]  /*d6c0*/  STL [R1+0x520], R27 ;  /* 0x0005201b01007387 */ /* 0x0009e20000100800 */
[----:B------:R-:W-:Y:S01]  /*d6d0*/  UIADD3 UR6, UPT, UPT, UR6, -0x1, URZ ;  /* 0xffffffff06067890 */ /* 0x000fe2000fffe0ff */
[----:B0-----:R-:W-:-:S03]  /*d6e0*/  IMAD.SHL.U32 R2, R17, 0x20, RZ ;  /* 0x0000002011027824 */ /* 0x001fc600078e00ff */
[----:B------:R-:W-:Y:S02]  /*d6f0*/  UISETP.NE.U32.AND UP0, UPT, UR6, URZ, UPT ;  /* 0x000000ff0600728c */ /* 0x000fe4000bf05070 */
[----:B--2---:R-:W-:Y:S01]  /*d700*/  IADD3 R24, P1, PT, R2, R24, RZ ;  /* 0x0000001802187210 */ /* 0x004fe20007f3e0ff */
[----:B------:R-:W-:-:S03]  /*d710*/  VIADD R22, R22, 0xffffffe0 ;  /* 0xffffffe016167836 */ /* 0x000fc60000000000 */
[----:B---3--:R-:W-:-:S03]  /*d720*/  LEA.HI.X.SX32 R23, R2, R23, 0x1, P1 ;  /* 0x0000001702177211 */ /* 0x008fc600008f0eff */
[----:B----4-:R-:W-:Y:S06]  /*d730*/  BRA.U UP0, `(.L_x_2) ;  /* 0xffffff65007c7547 */ /* 0x010fec000b83ffff */
.L_x_1:
[----:B------:R-:W2:Y:S01]  /*d740*/  LDL.LU R22, [R1+0xb0] ;  /* 0x0000b00001167983 */ /* 0x000ea20000300800 */
[----:B------:R-:W3:Y:S01]  /*d750*/  LDCU.64 UR12, c[0x0][0x398] ;  /* 0x00007300ff0c77ac */ /* 0x000ee20008000a00 */
[----:B------:R-:W4:Y:S01]  /*d760*/  LDCU UR4, c[0x0][0x39c] ;  /* 0x00007380ff0477ac */ /* 0x000f220008000800 */
[----:B------:R-:W0:Y:S01]  /*d770*/  LDCU UR6, c[0x0][0x39c] ;  /* 0x00007380ff0677ac */ /* 0x000e220008000800 */
[----:B------:R-:W1:Y:S01]  /*d780*/  LDCU UR10, c[0x0][0x39c] ;  /* 0x00007380ff0a77ac */ /* 0x000e620008000800 */
[----:B------:R-:W0:Y:S01]  /*d790*/  LDCU UR11, c[0x0][0x39c] ;  /* 0x00007380ff0b77ac */ /* 0x000e220008000800 */
[----:B------:R-:W0:Y:S01]  /*d7a0*/  LDCU UR14, c[0x0][0x39c] ;  /* 0x00007380ff0e77ac */ /* 0x000e220008000800 */
[----:B------:R-:W0:Y:S01]  /*d7b0*/  LDCU UR15, c[0x0][0x39c] ;  /* 0x00007380ff0f77ac */ /* 0x000e220008000800 */
[----:B------:R-:W-:Y:S06]  /*d7c0*/  BAR.SYNC.DEFER_BLOCKING 0x0 ;  /* 0x0000000000007b1d */ /* 0x000fec0000010000 */
[----:B--2---:R2:W-:Y:S04]  /*d7d0*/  STL [R1+0x89c], R22 ;  /* 0x00089c1601007387 */ /* 0x0045e80000100800 */
[----:B--2---:R-:W2:Y:S04]  /*d7e0*/  LDL.LU R22, [R1+0x98] ;  /* 0x0000980001167983 */ /* 0x004ea80000300800 */
[----:B--2---:R2:W-:Y:S04]  /*d7f0*/  STL [R1+0x8a0], R22 ;  /* 0x0008a01601007387 */ /* 0x0045e80000100800 */
[----:B--2---:R-:W2:Y:S04]  /*d800*/  LDL.LU R22, [R1+0x94] ;  /* 0x0000940001167983 */ /* 0x004ea80000300800 */
[----:B--2---:R2:W-:Y:S04]  /*d810*/  STL [R1+0x8a8], R22 ;  /* 0x0008a81601007387 */ /* 0x0045e80000100800 */
[----:B--2---:R-:W2:Y:S04]  /*d820*/  LDL.LU R22, [R1+0x6c] ;  /* 0x00006c0001167983 */ /* 0x004ea80000300800 */
[----:B--2---:R2:W-:Y:S04]  /*d830*/  STL [R1+0x8b0], R22 ;  /* 0x0008b01601007387 */ /* 0x0045e80000100800 */
[----:B--2---:R-:W2:Y:S04]  /*d840*/  LDL.LU R22, [R1+0x64] ;  /* 0x0000640001167983 */ /* 0x004ea80000300800 */
[----:B-1---5:R-:W2:Y:S04]  /*d850*/  LDL.LU R0, [R1+0xb4] ;  /* 0x0000b40001007983 */ /* 0x022ea80000300800 */
[----:B--2---:R1:W-:Y:S04]  /*d860*/  STL [R1+0x8a4], R0 ;  /* 0x0008a40001007387 */ /* 0x0043e80000100800 */
[----:B-1----:R-:W2:Y:S04]  /*d870*/  LDL.LU R0, [R1+0x90] ;  /* 0x0000900001007983 */ /* 0x002ea80000300800 */
[----:B--2---:R1:W-:Y:S04]  /*d880*/  STL [R1+0x8ac], R0 ;  /* 0x0008ac0001007387 */ /* 0x0043e80000100800 */
[----:B-1----:R-:W2:Y:S04]  /*d890*/  LDL.LU R0, [R1+0x68] ;  /* 0x0000680001007983 */ /* 0x002ea80000300800 */
[----:B--2---:R1:W-:Y:S04]  /*d8a0*/  STL [R1+0x8b4], R0 ;  /* 0x0008b40001007387 */ /* 0x0043e80000100800 */
[----:B-1----:R-:W2:Y:S04]  /*d8b0*/  LDL.LU R0, [R1+0x60] ;  /* 0x0000600001007983 */ /* 0x002ea80000300800 */
        /* <DEDUP_REMOVED lines=9> */
[----:B0-----:R-:W3:Y:S04]  /*d950*/  LDL.LU R18, [R1+0xfc] ;  /* 0x0000fc0001127983 */ /* 0x001ee80000300800 */
        /* <DEDUP_REMOVED lines=16> */
[----:B------:R0:W-:Y:S04]  /*da60*/  STL [R1+0x730], R26 ;  /* 0x0007301a01007387 */ /* 0x0001e80000100800 */
[----:B0-----:R-:W3:Y:S01]  /*da70*/  LDL.LU R26, [R1+0x9c] ;  /* 0x00009c00011a7983 */ /* 0x001ee20000300800 */
[----:B--2---:R-:W-:-:S03]  /*da80*/  F2FP.SATFINITE.E5M2.F32.PACK_AB_MERGE_C R22, R22, R0, RZ ;  /* 0x000000001616723e */ /* 0x004fc600048060ff */
[----:B------:R-:W2:Y:S04]  /*da90*/  LDL.LU R0, [R1+0x8b4] ;  /* 0x0008b40001007983 */ /* 0x000ea80000300800 */
[----:B------:R0:W-:Y:S04]  /*daa0*/  STL [R1+0x44c], R22 ;  /* 0x00044c1601007387 */ /* 0x0001e80000100800 */
[----:B0-----:R-:W2:Y:S02]  /*dab0*/  LDL.LU R22, [R1+0x8b0] ;  /* 0x0008b00001167983 */ /* 0x001ea40000300800 */
[----:B--2---:R-:W-:-:S02]  /*dac0*/  F2FP.SATFINITE.E5M2.F32.PACK_AB_MERGE_C R22, R22, R0, RZ ;  /* 0x000000001616723e */ /* 0x004fc400048060ff */
[----:B------:R-:W2:Y:S04]  /*dad0*/  LDL.LU R0, [R1+0x8ac] ;  /* 0x0008ac0001007983 */ /* 0x000ea80000300800 */
[----:B------:R0:W-:Y:S04]  /*dae0*/  STL [R1+0x448], R22 ;  /* 0x0004481601007387 */ /* 0x0001e80000100800 */
[----:B0-----:R-:W2:Y:S02]  /*daf0*/  LDL.LU R22, [R1+0x8a8] ;  /* 0x0008a80001167983 */ /* 0x001ea40000300800 */
[----:B--2---:R-:W-:-:S02]  /*db00*/  F2FP.SATFINITE.E5M2.F32.PACK_AB_MERGE_C R22, R22, R0, RZ ;  /* 0x000000001616723e */ /* 0x004fc400048060ff */
[----:B------:R-:W2:Y:S04]  /*db10*/  LDL.LU R0, [R1+0x8a4] ;  /* 0x0008a40001007983 */ /* 0x000ea80000300800 */
[----:B------:R0:W-:Y:S04]  /*db20*/  STL [R1+0x444], R22 ;  /* 0x0004441601007387 */ /* 0x0001e80000100800 */
[----:B0-----:R-:W3:Y:S02]  /*db30*/  LDL.LU R22, [R1+0x8a0] ;  /* 0x0008a00001167983 */ /* 0x001ee40000300800 */
[----:B---3--:R-:W-:-:S02]  /*db40*/  F2FP.SATFINITE.E5M2.F32.PACK_AB_MERGE_C R26, R26, R22, RZ ;  /* 0x000000161a1a723e */ /* 0x008fc400048060ff */
[----:B------:R-:W2:Y:S01]  /*db50*/  LDL.LU R22, [R1+0x89c] ;  /* 0x00089c0001167983 */ /* 0x000ea20000300800 */
[----:B------:R-:W-:Y:S02]  /*db60*/  F2FP.SATFINITE.E5M2.F32.PACK_AB_MERGE_C R18, R18, R19, RZ ;  /* 0x000000131212723e */ /* 0x000fe400048060ff */
[----:B------:R-:W-:Y:S01]  /*db70*/  F2FP.SATFINITE.E5M2.F32.PACK_AB_MERGE_C R16, R16, R17, RZ ;  /* 0x000000111010723e */ /* 0x000fe200048060ff */
[----:B------:R-:W-:Y:S01]  /*db80*/  STL [R1+0x440], R26 ;  /* 0x0004401a01007387 */ /* 0x000fe20000100800 */
[----:B------:R-:W-:Y:S02]  /*db90*/  F2FP.SATFINITE.E5M2.F32.PACK_AB_MERGE_C R12, R12, R13, RZ ;  /* 0x0000000d0c0c723e */ /* 0x000fe400048060ff */
[----:B------:R-:W-:Y:S02]  /*dba0*/  F2FP.SATFINITE.E5M2.F32.PACK_AB_MERGE_C R10, R10, R11, RZ ;  /* 0x0000000b0a0a723e */ /* 0x000fe400048060ff */
[----:B------:R-:W-:Y:S02]  /*dbb0*/  F2FP.SATFINITE.E5M2.F32.PACK_AB_MERGE_C R6, R6, R7, RZ ;  /* 0x000000070606723e */ /* 0x000fe400048060ff */
[----:B------:R-:W-:-:S02]  /*dbc0*/  F2FP.SATFINITE.E5M2.F32.PACK_AB_MERGE_C R4, R4, R5, RZ ;  /* 0x000000050404723e */ /* 0x000fc400048060ff */
[----:B--2---:R-:W-:Y:S02]  /*dbd0*/  F2FP.SATFINITE.E5M2.F32.PACK_AB_MERGE_C R22, R0, R22, RZ ;  /* 0x000000160016723e */ /* 0x004fe400048060ff */
[----:B------:R-:W-:Y:S02]  /*dbe0*/  F2FP.SATFINITE.E5M2.F32.PACK_AB_MERGE_C R0, R23, R24, RZ ;  /* 0x000000181700723e */ /* 0x000fe400048060ff */
[----:B------:R-:W-:Y:S01]  /*dbf0*/  F2FP.SATFINITE.E5M2.F32.PACK_AB_MERGE_C R23, R29, R25, RZ ;  /* 0x000000191d17723e */ /* 0x000fe200048060ff */
[----:B------:R0:W-:Y:S04]  /*dc00*/  STL [R1+0x45c], R22 ;  /* 0x00045c1601007387 */ /* 0x0001e80000100800 */
[----:B------:R1:W-:Y:S04]  /*dc10*/  STL [R1+0x458], R0 ;  /* 0x0004580001007387 */ /* 0x0003e80000100800 */
[----:B------:R-:W-:Y:S01]  /*dc20*/  STL [R1+0x454], R23 ;  /* 0x0004541701007387 */ /* 0x000fe20000100800 */
[----:B0-----:R-:W-:-:S02]  /*dc30*/  F2FP.SATFINITE.E5M2.F32.PACK_AB_MERGE_C R22, R27, R28, RZ ;  /* 0x0000001c1b16723e */ /* 0x001fc400048060ff */
[----:B-1----:R-:W-:-:S03]  /*dc40*/  F2FP.SATFINITE.E5M2.F32.PACK_AB_MERGE_C R0, R20, R21, RZ ;  /* 0x000000151400723e */ /* 0x002fc600048060ff */
[----:B------:R-:W-:Y:S04]  /*dc50*/  STL [R1+0x450], R22 ;  /* 0x0004501601007387 */ /* 0x000fe80000100800 */
[----:B------:R0:W-:Y:S04]  /*dc60*/  STL [R1+0x46c], R0 ;  /* 0x00046c0001007387 */ /* 0x0001e80000100800 */
[----:B------:R-:W-:Y:S04]  /*dc70*/  STL [R1+0x468], R18 ;  /* 0x0004681201007387 */ /* 0x000fe80000100800 */
[----:B------:R-:W-:Y:S01]  /*dc80*/  STL [R1+0x464], R16 ;  /* 0x0004641001007387 */ /* 0x000fe20000100800 */
[----:B0-----:R-:W-:-:S05]  /*dc90*/  F2FP.SATFINITE.E5M2.F32.PACK_AB_MERGE_C R0, R14, R15, RZ ;  /* 0x0000000f0e00723e */ /* 0x001fca00048060ff */
[----:B------:R0:W-:Y:S04]  /*dca0*/  STL [R1+0x460], R0 ;  /* 0x0004600001007387 */ /* 0x0001e80000100800 */
[----:B------:R-:W-:Y:S04]  /*dcb0*/  STL [R1+0x470], R12 ;  /* 0x0004700c01007387 */ /* 0x000fe80000100800 */
[----:B------:R-:W-:Y:S01]  /*dcc0*/  STL [R1+0x438], R10 ;  /* 0x0004380a01007387 */ /* 0x000fe20000100800 */
[----:B0-----:R-:W-:-:S05]  /*dcd0*/  F2FP.SATFINITE.E5M2.F32.PACK_AB_MERGE_C R0, R8, R9, RZ ;  /* 0x000000090800723e */ /* 0x001fca00048060ff */
[----:B------:R0:W-:Y:S04]  /*dce0*/  STL [R1+0x434], R0 ;  /* 0x0004340001007387 */ /* 0x0001e80000100800 */
[----:B------:R-:W-:Y:S04]  /*dcf0*/  STL [R1+0x430], R6 ;  /* 0x0004300601007387 */ /* 0x000fe80000100800 */
[----:B------:R-:W2:Y:S01]  /*dd00*/  LDL.LU R26, [R1+0x3a4] ;  /* 0x0003a400011a7983 */ /* 0x000ea20000300800 */
[----:B0-----:R-:W-:-:S03]  /*dd10*/  F2FP.SATFINITE.E5M2.F32.PACK_AB_MERGE_C R0, R2, R3, RZ ;  /* 0x000000030200723e */ /* 0x001fc600048060ff */
[----:B------:R-:W-:Y:S04]  /*dd20*/  STL [R1+0x424], R4 ;  /* 0x0004240401007387 */ /* 0x000fe80000100800 */
[----:B--2---:R0:W-:Y:S04]  /*dd30*/  STL [R1+0x81c], R26 ;  /* 0x00081c1a01007387 */ /* 0x0041e80000100800 */
[----:B------:R-:W-:Y:S04]  /*dd40*/  STL [R1+0x420], R0 ;  /* 0x0004200001007387 */ /* 0x000fe80000100800 */
        /* <DEDUP_REMOVED lines=31> */
[----:B------:R-:W3:Y:S04]  /*df40*/  LDL.LU R22, [R1+0x3a8] ;  /* 0x0003a80001167983 */ /* 0x000ee80000300800 */
[----:B---3--:R0:W-:Y:S04]  /*df50*/  STL [R1+0x818], R22 ;  /* 0x0008181601007387 */ /* 0x0081e80000100800 */
[----:B0-----:R-:W3:Y:S04]  /*df60*/  LDL.LU R22, [R1+0x3a0] ;  /* 0x0003a00001167983 */ /* 0x001ee80000300800 */
        /* <DEDUP_REMOVED lines=31> */
[----:B0-----:R-:W2:Y:S04]  /*e160*/  LDL.LU R22, [R1+0x410] ;  /* 0x0004100001167983 */ /* 0x001ea80000300800 */
        /* <DEDUP_REMOVED lines=93> */
[----:B------:R-:W-:Y:S01]  /*e740*/  STL [R1+0x3c], R26 ;  /* 0x00003c1a01007387 */ /* 0x000fe20000100800 */
[----:B---3--:R-:W-:Y:S02]  /*e750*/  F2FP.SATFINITE.E5M2.F32.PACK_AB_MERGE_C R18, R18, R19, RZ ;  /* 0x000000131212723e */ /* 0x008fe400048060ff */
[----:B------:R-:W-:Y:S02]  /*e760*/  F2FP.SATFINITE.E5M2.F32.PACK_AB_MERGE_C R16, R16, R17, RZ ;  /* 0x000000111010723e */ /* 0x000fe400048060ff */
[----:B------:R-:W-:Y:S02]  /*e770*/  F2FP.SATFINITE.E5M2.F32.PACK_AB_MERGE_C R12, R12, R13, RZ ;  /* 0x0000000d0c0c723e */ /* 0x000fe400048060ff */
[----:B------:R-:W-:-:S02]  /*e780*/  F2FP.SATFINITE.E5M2.F32.PACK_AB_MERGE_C R10, R10, R11, RZ ;  /* 0x0000000b0a0a723e */ /* 0x000fc400048060ff */
[----:B------:R-:W-:Y:S02]  /*e790*/  F2FP.SATFINITE.E5M2.F32.PACK_AB_MERGE_C R6, R6, R7, RZ ;  /* 0x000000070606723e */ /* 0x000fe400048060ff */
[----:B--2---:R-:W-:Y:S02]  /*e7a0*/  F2FP.SATFINITE.E5M2.F32.PACK_AB_MERGE_C R22, R0, R22, RZ ;  /* 0x000000160016723e */ /* 0x004fe400048060ff */
[----:B------:R-:W-:Y:S02]  /*e7b0*/  F2FP.SATFINITE.E5M2.F32.PACK_AB_MERGE_C R0, R23, R24, RZ ;  /* 0x000000181700723e */ /* 0x000fe400048060ff */
[----:B------:R-:W-:Y:S01]  /*e7c0*/  F2FP.SATFINITE.E5M2.F32.PACK_AB_MERGE_C R23, R29, R25, RZ ;  /* 0x000000191d17723e */ /* 0x000fe200048060ff */
[----:B------:R0:W-:Y:S04]  /*e7d0*/  STL [R1+0x38], R22 ;  /* 0x0000381601007387 */ /* 0x0001e80000100800 */
[----:B------:R1:W-:Y:S01]  /*e7e0*/  STL [R1+0x188], R0 ;  /* 0x0001880001007387 */ /* 0x0003e20000100800 */
[----:B0-----:R-:W-:-:S03]  /*e7f0*/  F2FP.SATFINITE.E5M2.F32.PACK_AB_MERGE_C R22, R27, R28, RZ ;  /* 0x0000001c1b16723e */ /* 0x001fc600048060ff */
[----:B------:R-:W-:Y:S01]  /*e800*/  STL [R1+0x184], R23 ;  /* 0x0001841701007387 */ /* 0x000fe20000100800 */
[----:B-1----:R-:W-:-:S03]  /*e810*/  F2FP.SATFINITE.E5M2.F32.PACK_AB_MERGE_C R0, R20, R21, RZ ;  /* 0x000000151400723e */ /* 0x002fc600048060ff */
[----:B------:R-:W-:Y:S04]  /*e820*/  STL [R1+0x180], R22 ;  /* 0x0001801601007387 */ /* 0x000fe80000100800 */
[----:B------:R0:W-:Y:S04]  /*e830*/  STL [R1+0x17c], R0 ;  /* 0x00017c0001007387 */ /* 0x0001e80000100800 */
[----:B------:R-:W-:Y:S01]  /*e840*/  STL [R1+0x374], R18 ;  /* 0x0003741201007387 */ /* 0x000fe20000100800 */
[----:B0-----:R-:W-:-:S03]  /*e850*/  F2FP.SATFINITE.E5M2.F32.PACK_AB_MERGE_C R0, R14, R15, RZ ;  /* 0x0000000f0e00723e */ /* 0x001fc600048060ff */
[----:B------:R-:W-:Y:S04]  /*e860*/  STL [R1+0x370], R16 ;  /* 0x0003701001007387 */ /* 0x000fe80000100800 */
[----:B------:R0:W-:Y:S04]  /*e870*/  STL [R1+0x364], R0 ;  /* 0x0003640001007387 */ /* 0x0001e80000100800 */
[----:B------:R-:W-:Y:S01]  /*e880*/  STL [R1+0x360], R12 ;  /* 0x0003600c01007387 */ /* 0x000fe20000100800 */
[----:B0-----:R-:W-:-:S03]  /*e890*/  F2FP.SATFINITE.E5M2.F32.PACK_AB_MERGE_C R0, R8, R9, RZ ;  /* 0x000000090800723e */ /* 0x001fc600048060ff */
[----:B------:R-:W-:Y:S04]  /*e8a0*/  STL [R1+0x368], R10 ;  /* 0x0003680a01007387 */ /* 0x000fe80000100800 */
[----:B------:R0:W-:Y:S04]  /*e8b0*/  STL [R1+0x358], R0 ;  /* 0x0003580001007387 */ /* 0x0001e80000100800 */
[----:B------:R-:W-:Y:S04]  /*e8c0*/  STL [R1+0x354], R6 ;  /* 0x0003540601007387 */ /* 0x000fe80000100800 */
[----:B------:R-:W2:Y:S01]  /*e8d0*/  LDL.LU R26, [R1+0x14c] ;  /* 0x00014c00011a7983 */ /* 0x000ea20000300800 */
[----:B------:R-:W-:-:S02]  /*e8e0*/  F2FP.SATFINITE.E5M2.F32.PACK_AB_MERGE_C R4, R4, R5, RZ ;  /* 0x000000050404723e */ /* 0x000fc400048060ff */
        /* <DEDUP_REMOVED lines=157> */
[----:B------:R-:W-:Y:S04]  /*f2c0*/  STL [R1+0x720], R23 ;  /* 0x0007201701007387 */ /* 0x000fe80000100800 */
[----:B------:R1:W-:Y:S01]  /*f2d0*/  STL [R1+0x10], R0 ;  /* 0x0000100001007387 */ /* 0x0003e20000100800 */
[----:B0-----:R-:W-:-:S02]  /*f2e0*/  F2FP.SATFINITE.E5M2.F32.PACK_AB_MERGE_C R22, R27, R28, RZ ;  /* 0x0000001c1b16723e */ /* 0x001fc400048060ff */
        /* <DEDUP_REMOVED lines=27> */
[----:B0-----:R-:W2:Y:S04]  /*f4a0*/  LDL.LU R20, [R1+0x130] ;  /* 0x0001300001147983 */ /* 0x001ea80000300800 */
[----:B------:R-:W3:Y:S04]  /*f4b0*/  LDL.LU R19, [R1+0x254] ;  /* 0x0002540001137983 */ /* 0x000ee80000300800 */
[----:B---3--:R0:W-:Y:S04]  /*f4c0*/  STL [R1+0x78c], R19 ;  /* 0x00078c1301007387 */ /* 0x0081e80000100800 */
[----:B0-----:R-:W3:Y:S04]  /*f4d0*/  LDL.LU R19, [R1+0x268] ;  /* 0x0002680001137983 */ /* 0x001ee80000300800 */
[----:B------:R-:W2:Y:S04]  /*f4e0*/  LDL.LU R18, [R1+0x25c] ;  /* 0x00025c0001127983 */ /* 0x000ea80000300800 */
[----:B--2---:R0:W-:Y:S04]  /*f4f0*/  STL [R1+0x788], R18 ;  /* 0x0007881201007387 */ /* 0x0041e80000100800 */
[----:B0-----:R-:W2:Y:S04]  /*f500*/  LDL.LU R18, [R1+0x250] ;  /* 0x0002500001127983 */ /* 0x001ea80000300800 */
[----:B------:R-:W2:Y:S04]  /*f510*/  LDL.LU R22, [R1+0x224] ;  /* 0x0002240001167983 */ /* 0x000ea80000300800 */
        /* <DEDUP_REMOVED lines=8> */
[----:B------:R-:W2:Y:S04]  /*f5a0*/  LDL.LU R23, [R1+0x228] ;  /* 0x0002280001177983 */ /* 0x000ea80000300800 */
[----:B--2---:R0:W-:Y:S04]  /*f5b0*/  STL [R1+0x778], R23 ;  /* 0x0007781701007387 */ /* 0x0041e80000100800 */
[----:B0-----:R-:W2:Y:S01]  /*f5c0*/  LDL.LU R23, [R1+0x248] ;  /* 0x0002480001177983 */ /* 0x001ea20000300800 */
[----:B------:R-:W-:-:S03]  /*f5d0*/  F2FP.SATFINITE.E5M2.F32.PACK_AB_MERGE_C R21, R21, R20, RZ ;  /* 0x000000141515723e */ /* 0x000fc600048060ff */
[----:B--2---:R0:W-:Y:S04]  /*f5e0*/  STL [R1+0x780], R23 ;  /* 0x0007801701007387 */ /* 0x0041e80000100800 */
[----:B0-----:R-:W2:Y:S04]  /*f5f0*/  LDL.LU R23, [R1+0x240] ;  /* 0x0002400001177983 */ /* 0x001ea80000300800 */
[----:B------:R-:W2:Y:S04]  /*f600*/  LDL.LU R26, [R1+0x22c] ;  /* 0x00022c00011a7983 */ /* 0x000ea80000300800 */
        /* <DEDUP_REMOVED lines=30> */
[----:B------:R-:W3:Y:S04]  /*f7f0*/  LDL.LU R20, [R1+0x790] ;  /* 0x0007900001147983 */ /* 0x000ee80000300800 */
[----:B------:R0:W-:Y:S04]  /*f800*/  STL [R1+0x728], R21 ;  /* 0x0007281501007387 */ /* 0x0001e80000100800 */
[----:B0-----:R-:W2:Y:S01]  /*f810*/  LDL.LU R21, [R1+0x220] ;  /* 0x0002200001157983 */ /* 0x001ea20000300800 */
[----:B---3--:R-:W-:-:S03]  /*f820*/  F2FP.SATFINITE.E5M2.F32.PACK_AB_MERGE_C R20, R20, R19, RZ ;  /* 0x000000131414723e */ /* 0x008fc600048060ff */
        /* <DEDUP_REMOVED lines=14> */
[----:B0-----:R-:W3:Y:S02]  /*f910*/  LDL.LU R22, [R1+0x77c] ;  /* 0x00077c0001167983 */ /* 0x001ee40000300800 */
[----:B---3--:R-:W-:-:S02]  /*f920*/  F2FP.SATFINITE.E5M2.F32.PACK_AB_MERGE_C R22, R22, R23, RZ ;  /* 0x000000171616723e */ /* 0x008fc400048060ff */
[----:B------:R-:W3:Y:S04]  /*f930*/  LDL.LU R23, [R1+0x778] ;  /* 0x0007780001177983 */ /* 0x000ee80000300800 */
[----:B------:R0:W-:Y:S04]  /*f940*/  STL [R1+0x64], R22 ;  /* 0x0000641601007387 */ /* 0x0001e80000100800 */
[----:B0-----:R-:W2:Y:S02]  /*f950*/  LDL.LU R22, [R1+0x774] ;  /* 0x0007740001167983 */ /* 0x001ea40000300800 */
[----:B--2---:R-:W-:-:S02]  /*f960*/  F2FP.SATFINITE.E5M2.F32.PACK_AB_MERGE_C R18, R18, R22, RZ ;  /* 0x000000161212723e */ /* 0x004fc400048060ff */
[----:B------:R-:W2:Y:S01]  /*f970*/  LDL.LU R22, [R1+0x770] ;  /* 0x0007700001167983 */ /* 0x000ea20000300800 */
[----:B------:R-:W-:-:S03]  /*f980*/  F2FP.SATFINITE.E5M2.F32.PACK_AB_MERGE_C R19, R20, R19, RZ ;  /* 0x000000131413723e */ /* 0x000fc600048060ff */
[----:B------:R-:W-:Y:S01]  /*f990*/  STL [R1+0x60], R18 ;  /* 0x0000601201007387 */ /* 0x000fe20000100800 */
[----:B---3--:R-:W-:-:S03]  /*f9a0*/  F2FP.SATFINITE.E5M2.F32.PACK_AB_MERGE_C R20, R26, R23, RZ ;  /* 0x000000171a14723e */ /* 0x008fc600048060ff */
[----:B------:R0:W-:Y:S01]  /*f9b0*/  STL [R1+0x2c], R19 ;  /* 0x00002c1301007387 */ /* 0x0001e20000100800 */
[----:B------:R-:W-:Y:S02]  /*f9c0*/  F2FP.SATFINITE.E5M2.F32.PACK_AB_MERGE_C R16, R16, R17, RZ ;  /* 0x000000111010723e */ /* 0x000fe400048060ff */
[----:B------:R-:W-:Y:S02]  /*f9d0*/  F2FP.SATFINITE.E5M2.F32.PACK_AB_MERGE_C R14, R14, R15, RZ ;  /* 0x0000000f0e0e723e */ /* 0x000fe400048060ff */
[----:B0-----:R-:W-:Y:S02]  /*f9e0*/  F2FP.SATFINITE.E5M2.F32.PACK_AB_MERGE_C R19, R24, R0, RZ ;  /* 0x000000001813723e */ /* 0x001fe400048060ff */
[----:B------:R-:W-:Y:S02]  /*f9f0*/  F2FP.SATFINITE.E5M2.F32.PACK_AB_MERGE_C R0, R27, R28, RZ ;  /* 0x0000001c1b00723e */ /* 0x000fe400048060ff */
[----:B------:R-:W-:Y:S02]  /*fa00*/  F2FP.SATFINITE.E5M2.F32.PACK_AB_MERGE_C R17, R10, R11, RZ ;  /* 0x0000000b0a11723e */ /* 0x000fe400048060ff */
[----:B------:R-:W-:-:S02]  /*fa10*/  F2FP.SATFINITE.E5M2.F32.PACK_AB_MERGE_C R7, R6, R7, RZ ;  /* 0x000000070607723e */ /* 0x000fc400048060ff */
[----:B------:R-:W-:Y:S02]  /*fa20*/  F2FP.SATFINITE.E5M2.F32.PACK_AB_MERGE_C R6, R4, R5, RZ ;  /* 0x000000050406723e */ /* 0x000fe400048060ff */
[----:B--2---:R-:W-:-:S05]  /*fa30*/  F2FP.SATFINITE.E5M2.F32.PACK_AB_MERGE_C R18, R22, R21, RZ ;  /* 0x000000151612723e */ /* 0x004fca00048060ff */
[----:B------:R0:W-:Y:S04]  /*fa40*/  STL [R1+0xbc], R18 ;  /* 0x0000bc1201007387 */ /* 0x0001e80000100800 */
[----:B------:R-:W-:Y:S01]  /*fa50*/  STL [R1+0xb8], R20 ;  /* 0x0000b81401007387 */ /* 0x000fe20000100800 */
[----:B0-----:R-:W-:-:S03]  /*fa60*/  F2FP.SATFINITE.E5M2.F32.PACK_AB_MERGE_C R18, R29, R25, RZ ;  /* 0x000000191d12723e */ /* 0x001fc600048060ff */
[----:B------:R-:W-:Y:S04]  /*fa70*/  STL [R1+0x9c], R19 ;  /* 0x00009c1301007387 */ /* 0x000fe80000100800 */
[----:B------:R-:W-:Y:S04]  /*fa80*/  STL [R1+0x98], R18 ;  /* 0x0000981201007387 */ /* 0x000fe80000100800 */
[----:B------:R0:W-:Y:S04]  /*fa90*/  STL [R1+0xf8], R0 ;  /* 0x0000f80001007387 */ /* 0x0001e80000100800 */
[----:B------:R1:W-:Y:S01]  /*faa0*/  STL [R1+0xf4], R16 ;  /* 0x0000f41001007387 */ /* 0x0003e20000100800 */
[----:B0-----:R-:W-:-:S03]  /*fab0*/  F2FP.SATFINITE.E5M2.F32.PACK_AB_MERGE_C R0, R12, R13, RZ ;  /* 0x0000000d0c00723e */ /* 0x001fc600048060ff */
[----:B------:R-:W-:Y:S01]  /*fac0*/  STL [R1+0xf0], R14 ;  /* 0x0000f00e01007387 */ /* 0x000fe20000100800 */
[----:B-1----:R-:W-:-:S03]  /*fad0*/  F2FP.SATFINITE.E5M2.F32.PACK_AB_MERGE_C R16, R8, R9, RZ ;  /* 0x000000090810723e */ /* 0x002fc600048060ff */
[----:B------:R-:W-:Y:S04]  /*fae0*/  STL [R1+0x73c], R17 ;  /* 0x00073c1101007387 */ /* 0x000fe80000100800 */
[----:B------:R0:W-:Y:S04]  /*faf0*/  STL [R1+0xdc], R0 ;  /* 0x0000dc0001007387 */ /* 0x0001e80000100800 */
[----:B------:R-:W-:Y:S04]  /*fb00*/  STL [R1+0x740], R16 ;  /* 0x0007401001007387 */ /* 0x000fe80000100800 */
[----:B------:R-:W-:Y:S04]  /*fb10*/  STL [R1+0x744], R7 ;  /* 0x0007440701007387 */ /* 0x000fe80000100800 */
[----:B------:R-:W-:Y:S04]  /*fb20*/  STL [R1+0x748], R6 ;  /* 0x0007480601007387 */ /* 0x000fe80000100800 */
[----:B------:R-:W2:Y:S01]  /*fb30*/  LDL.LU R29, [R1+0x1cc] ;  /* 0x0001cc00011d7983 */ /* 0x000ea20000300800 */
[----:B0-----:R-:W-:-:S03]  /*fb40*/  F2FP.SATFINITE.E5M2.F32.PACK_AB_MERGE_C R0, R2, R3, RZ ;  /* 0x000000030200723e */ /* 0x001fc600048060ff */
        /* <DEDUP_REMOVED lines=13> */
[----:B------:R-:W2:Y:S04]  /*fc20*/  LDL.LU R24, [R1+0x1a0] ;  /* 0x0001a00001187983 */ /* 0x000ea80000300800 */
[----:B--2---:R0:W-:Y:S04]  /*fc30*/  STL [R1+0x754], R24 ;  /* 0x0007541801007387 */ /* 0x0041e80000100800 */
[----:B0-----:R-:W2:Y:S04]  /*fc40*/  LDL.LU R24, [R1+0x1bc] ;  /* 0x0001bc0001187983 */ /* 0x001ea80000300800 */
[----:B------:R-:W2:Y:S04]  /*fc50*/  LDL.LU R27, [R1+0x1a4] ;  /* 0x0001a400011b7983 */ /* 0x000ea80000300800 */
[----:B--2---:R0:W-:Y:S04]  /*fc60*/  STL [R1+0x758], R27 ;  /* 0x0007581b01007387 */ /* 0x0041e80000100800 */
[----:B0-----:R-:W2:Y:S04]  /*fc70*/  LDL.LU R27, [R1+0x1b8] ;  /* 0x0001b800011b7983 */ /* 0x001ea80000300800 */
[----:B------:R-:W2:Y:S04]  /*fc80*/  LDL.LU R25, [R1+0x190] ;  /* 0x0001900001197983 */ /* 0x000ea80000300800 */
[----:B--2---:R0:W-:Y:S04]  /*fc90*/  STL [R1+0x74c], R25 ;  /* 0x00074c1901007387 */ /* 0x0041e80000100800 */
[----:B0-----:R-:W2:Y:S04]  /*fca0*/  LDL.LU R25, [R1+0x1ac] ;  /* 0x0001ac0001197983 */ /* 0x001ea80000300800 */
[----:B------:R-:W2:Y:S01]  /*fcb0*/  LDL.LU R10, [R1+0x194] ;  /* 0x00019400010a7983 */ /* 0x000ea20000300800 */
        /* <DEDUP_REMOVED lines=30> */
[----:B------:R0:W-:Y:S04]  /*fea0*/  STL [R1], R29 ;  /* 0x0000001d01007387 */ /* 0x0001e80000100800 */
[----:B0-----:R-:W2:Y:S02]  /*feb0*/  LDL.LU R29, [R1+0x760] ;  /* 0x00076000011d7983 */ /* 0x001ea40000300800 */
[----:B--2---:R-:W-:-:S02]  /*fec0*/  F2FP.SATFINITE.E5M2.F32.PACK_AB_MERGE_C R29, R29, R23, RZ ;  /* 0x000000171d1d723e */ /* 0x004fc400048060ff */
[----:B------:R-:W3:Y:S01]  /*fed0*/  LDL.LU R23, [R1+0x75c] ;  /* 0x00075c0001177983 */ /* 0x000ee20000300800 */
[----:B------:R-:W-:Y:S02]  /*fee0*/  F2FP.SATFINITE.E5M2.F32.PACK_AB_MERGE_C R24, R24, R27, RZ ;  /* 0x0000001b1818723e */ /* 0x000fe400048060ff */
[----:B---3--:R-:W-:Y:S02]  /*fef0*/  F2FP.SATFINITE.E5M2.F32.PACK_AB_MERGE_C R28, R28, R23, RZ ;  /* 0x000000171c1c723e */ /* 0x008fe400048060ff */
[----:B------:R-:W2:Y:S04]  /*ff00*/  LDL.LU R23, [R1+0x80] ;  /* 0x0000800001177983 */ /* 0x000ea80000300800 */
[----:B------:R0:W-:Y:S04]  /*ff10*/  STL [R1+0x28], R28 ;  /* 0x0000281c01007387 */ /* 0x0001e80000100800 */
[----:B0-----:R-:W2:Y:S04]  /*ff20*/  LDL.LU R28, [R1+0x84] ;  /* 0x00008400011c7983 */ /* 0x001ea80000300800 */
[----:B------:R-:W3:Y:S04]  /*ff30*/  LDL.LU R27, [R1+0x758] ;  /* 0x00075800011b7983 */ /* 0x000ee80000300800 */
[----:B------:R0:W-:Y:S04]  /*ff40*/  STL [R1+0x24], R24 ;  /* 0x0000241801007387 */ /* 0x0001e80000100800 */
[----:B0-----:R-:W3:Y:S01]  /*ff50*/  LDL.LU R24, [R1+0x754] ;  /* 0x0007540001187983 */ /* 0x001ee20000300800 */
[----:B------:R-:W-:-:S02]  /*ff60*/  F2FP.SATFINITE.E5M2.F32.PACK_AB_MERGE_C R25, R25, R10, RZ ;  /* 0x0000000a1919723e */ /* 0x000fc400048060ff */
[----:B---3--:R-:W-:Y:S02]  /*ff70*/  F2FP.SATFINITE.E5M2.F32.PACK_AB_MERGE_C R27, R27, R24, RZ ;  /* 0x000000181b1b723e */ /* 0x008fe400048060ff */
[----:B------:R-:W3:Y:S04]  /*ff80*/  LDL.LU R24, [R1+0x88] ;  /* 0x0000880001187983 */ /* 0x000ee80000300800 */
[----:B------:R0:W-:Y:S04]  /*ff90*/  STL [R1+0x20], R27 ;  /* 0x0000201b01007387 */ /* 0x0001e80000100800 */
[----:B0-----:R-:W3:Y:S04]  /*ffa0*/  LDL.LU R27, [R1+0x8c] ;  /* 0x00008c00011b7983 */ /* 0x001ee80000300800 */
[----:B------:R-:W2:Y:S04]  /*ffb0*/  LDL.LU R10, [R1+0x750] ;  /* 0x00075000010a7983 */ /* 0x000ea80000300800 */
[----:B------:R0:W-:Y:S04]  /*ffc0*/  STL [R1+0xc], R25 ;  /* 0x00000c1901007387 */ /* 0x0001e80000100800 */
[----:B0-----:R-:W2:Y:S01]  /*ffd0*/  LDL.LU R25, [R1+0x74c] ;  /* 0x00074c0001197983 */ /* 0x001ea20000300800 */
[----:B------:R-:W-:-:S02]  /*ffe0*/  F2FP.SATFINITE.E5M2.F32.PACK_AB_MERGE_C R7, R7, R6, RZ ;  /* 0x000000060707723e */ /* 0x000fc400048060ff */
[----:B------:R-:W-:Y:S02]  /*fff0*/  F2FP.SATFINITE.E5M2.F32.PACK_AB_MERGE_C R8, R8, R9, RZ ;  /* 0x000000090808723e */ /* 0x000fe400048060ff */
[----:B------:R-:W-:Y:S02]  /*10000*/  F2FP.SATFINITE.E5M2.F32.PACK_AB_MERGE_C R17, R17, R16, RZ ;  /* 0x000000101111723e */ /* 0x000fe400048060ff */
[----:B--2---:R-:W-:Y:S02]  /*10010*/  F2FP.SATFINITE.E5M2.F32.PACK_AB_MERGE_C R10, R10, R25, RZ ;  /* 0x000000190a0a723e */ /* 0x004fe400048060ff */
[----:B------:R-:W2:Y:S04]  /*10020*/  LDL.LU R25, [R1+0x70] ;  /* 0x0000700001197983 */ /* 0x000ea80000300800 */
[----:B------:R0:W-:Y:S04]  /*10030*/  STL [R1+0xb4], R10 ;  /* 0x0000b40a01007387 */ /* 0x0001e80000100800 */
[----:B0-----:R-:W2:Y:S04]  /*10040*/  LDL.LU R10, [R1+0x74] ;  /* 0x00007400010a7983 */ /* 0x001ea80000300800 */
[----:B------:R-:W4:Y:S04]  /*10050*/  LDL.LU R6, [R1+0x748] ;  /* 0x0007480001067983 */ /* 0x000f280000300800 */
[----:B------:R0:W-:Y:S04]  /*10060*/  STL [R1+0xb0], R7 ;  /* 0x0000b00701007387 */ /* 0x0001e80000100800 */
[----:B0-----:R-:W4:Y:S04]  /*10070*/  LDL.LU R7, [R1+0x744] ;  /* 0x0007440001077983 */ /* 0x001f280000300800 */
[----:B------:R-:W4:Y:S04]  /*10080*/  LDL.LU R9, [R1+0x78] ;  /* 0x0000780001097983 */ /* 0x000f280000300800 */
[----:B------:R0:W-:Y:S04]  /*10090*/  STL [R1+0x94], R8 ;  /* 0x0000940801007387 */ /* 0x0001e80000100800 */
[----:B0-----:R-:W4:Y:S01]  /*100a0*/  LDL.LU R8, [R1+0x7c] ;  /* 0x00007c0001087983 */ /* 0x001f220000300800 */
[----:B------:R-:W-:-:S03]  /*100b0*/  F2FP.SATFINITE.E5M2.F32.PACK_AB_MERGE_C R5, R5, R18, RZ ;  /* 0x000000120505723e */ /* 0x000fc600048060ff */
[----:B------:R-:W4:Y:S01]  /*100c0*/  LDL.LU R16, [R1+0x740] ;  /* 0x0007400001107983 */ /* 0x000f220000300800 */
[----:B------:R-:W-:-:S03]  /*100d0*/  F2FP.SATFINITE.E5M2.F32.PACK_AB_MERGE_C R2, R2, R19, RZ ;  /* 0x000000130202723e */ /* 0x000fc600048060ff */
[----:B------:R0:W-:Y:S01]  /*100e0*/  STL [R1+0x90], R17 ;  /* 0x0000901101007387 */ /* 0x0001e20000100800 */
[----:B------:R-:W-:Y:S02]  /*100f0*/  F2FP.SATFINITE.E5M2.F32.PACK_AB_MERGE_C R0, R0, R26, RZ ;  /* 0x0000001a0000723e */ /* 0x000fe400048060ff */
[----:B------:R-:W-:Y:S02]  /*10100*/  F2FP.SATFINITE.E5M2.F32.PACK_AB_MERGE_C R4, R3, R4, RZ ;  /* 0x000000040304723e */ /* 0x000fe400048060ff */
[----:B------:R-:W-:Y:S02]  /*10110*/  F2FP.SATFINITE.E5M2.F32.PACK_AB_MERGE_C R15, R15, R20, RZ ;  /* 0x000000140f0f723e */ /* 0x000fe400048060ff */
[----:B------:R-:W-:Y:S01]  /*10120*/  F2FP.SATFINITE.E5M2.F32.PACK_AB_MERGE_C R14, R14, R21, RZ ;  /* 0x000000150e0e723e */ /* 0x000fe200048060ff */
[----:B0-----:R-:W4:Y:S01]  /*10130*/  LDL.LU R17, [R1+0x73c] ;  /* 0x00073c0001117983 */ /* 0x001f220000300800 */
[----:B------:R-:W-:-:S03]  /*10140*/  F2FP.SATFINITE.E5M2.F32.PACK_AB_MERGE_C R13, R13, R22, RZ ;  /* 0x000000160d0d723e */ /* 0x000fc600048060ff */
[----:B------:R-:W4:Y:S01]  /*10150*/  LDL.LU R18, [R1+0x738] ;  /* 0x0007380001127983 */ /* 0x000f220000300800 */
[----:B------:R-:W-:-:S03]  /*10160*/  F2FP.SATFINITE.E5M2.F32.PACK_AB_MERGE_C R12, R11, R12, RZ ;  /* 0x0000000c0b0c723e */ /* 0x000fc600048060ff */
[----:B------:R-:W4:Y:S01]  /*10170*/  LDL.LU R19, [R1+0x734] ;  /* 0x0007340001137983 */ /* 0x000f220000300800 */
[----:B------:R-:W-:-:S03]  /*10180*/  F2FP.SATFINITE.E5M2.F32.PACK_AB_MERGE_C R28, R28, R23, RZ ;  /* 0x000000171c1c723e */ /* 0x000fc600048060ff */
[----:B------:R-:W4:Y:S04]  /*10190*/  LDL.LU R26, [R1+0x730] ;  /* 0x00073000011a7983 */ /* 0x000f280000300800 */
[----:B------:R-:W4:Y:S01]  /*101a0*/  LDL.LU R3, [R1+0x5c] ;  /* 0x00005c0001037983 */ /* 0x000f220000300800 */
[----:B---3--:R-:W-:-:S03]  /*101b0*/  F2FP.SATFINITE.E5M2.F32.PACK_AB_MERGE_C R27, R27, R24, RZ ;  /* 0x000000181b1b723e */ /* 0x008fc600048060ff */
[----:B------:R-:W3:Y:S04]  /*101c0*/  LDL.LU R20, [R1+0x40] ;  /* 0x0000400001147983 */ /* 0x000ee80000300800 */
[----:B------:R-:W3:Y:S04]  /*101d0*/  LDL.LU R21, [R1+0x48] ;  /* 0x0000480001157983 */ /* 0x000ee80000300800 */
[----:B------:R-:W3:Y:S04]  /*101e0*/  LDL.LU R11, [R1+0x4c] ;  /* 0x00004c00010b7983 */ /* 0x000ee80000300800 */
[----:B------:R-:W-:Y:S04]  /*101f0*/  STL.64 [R1+0x718], R14 ;  /* 0x0007180e01007387 */ /* 0x000fe80000100a00 */
[----:B------:R-:W-:Y:S04]  /*10200*/  STL.64 [R1+0x710], R12 ;  /* 0x0007100c01007387 */ /* 0x000fe80000100a00 */
[----:B------:R0:W-:Y:S04]  /*10210*/  STL [R1+0x6e0], R28 ;  /* 0x0006e01c01007387 */ /* 0x0001e80000100800 */
[----:B0-----:R-:W3:Y:S04]  /*10220*/  LDL.LU R28, [R1+0x44] ;  /* 0x00004400011c7983 */ /* 0x001ee80000300800 */
[----:B------:R-:W3:Y:S04]  /*10230*/  LDL R23, [R1+0x668] ;  /* 0x0006680001177983 */ /* 0x000ee80000100800 */
[----:B------:R0:W-:Y:S04]  /*10240*/  STL [R1+0x6e4], R27 ;  /* 0x0006e41b01007387 */ /* 0x0001e80000100800 */
[----:B0-----:R-:W3:Y:S01]  /*10250*/  LDL.LU R27, [R1+0x58] ;  /* 0x00005800011b7983 */ /* 0x001ee20000300800 */
[----:B--2---:R-:W-:-:S05]  /*10260*/  F2FP.SATFINITE.E5M2.F32.PACK_AB_MERGE_C R25, R10, R25, RZ ;  /* 0x000000190a19723e */ /* 0x004fca00048060ff */
[----:B------:R0:W-:Y:S04]  /*10270*/  STL [R1+0x6e8], R25 ;  /* 0x0006e81901007387 */ /* 0x0001e80000100800 */
[----:B0-----:R-:W2:Y:S04]  /*10280*/  LDL.LU R25, [R1+0x54] ;  /* 0x0000540001197983 */ /* 0x001ea80000300800 */
[----:B------:R-:W2:Y:S01]  /*10290*/  LDL.LU R10, [R1+0x66c] ;  /* 0x00066c00010a7983 */ /* 0x000ea20000300800 */
[----:B----4-:R-:W-:-:S03]  /*102a0*/  F2FP.SATFINITE.E5M2.F32.PACK_AB_MERGE_C R24, R8, R9, RZ ;  /* 0x000000090818723e */ /* 0x010fc600048060ff */
[----:B------:R-:W4:Y:S04]  /*102b0*/  LDL.LU R9, [R1+0x670] ;  /* 0x0006700001097983 */ /* 0x000f280000300800 */
[----:B------:R-:W4:Y:S04]  /*102c0*/  LDL.LU R22, [R1+0x444] ;  /* 0x0004440001167983 */ /* 0x000f280000300800 */
[----:B------:R-:W4:Y:S04]  /*102d0*/  LDL.LU R13, [R1+0x424] ;  /* 0x00042400010d7983 */ /* 0x000f280000300800 */
[----:B------:R-:W4:Y:S04]  /*102e0*/  LDL.LU R14, [R1+0x18c] ;  /* 0x00018c00010e7983 */ /* 0x000f280000300800 */
[----:B------:R-:W4:Y:S04]  /*102f0*/  LDL.LU R15, [R1+0x420] ;  /* 0x00042000010f7983 */ /* 0x000f280000300800 */
[----:B------:R0:W-:Y:S04]  /*10300*/  STL [R1+0x6ec], R24 ;  /* 0x0006ec1801007387 */ /* 0x0001e80000100800 */
[----:B0-----:R-:W4:Y:S01]  /*10310*/  LDL.LU R24, [R1+0x50] ;  /* 0x0000500001187983 */ /* 0x001f220000300800 */
[----:B------:R-:W0:Y:S01]  /*10320*/  S2R R12, SR_TID.X ;  /* 0x00000000000c7919 */ /* 0x000e220000002100 */
[----:B---3--:R-:W-:Y:S01]  /*10330*/  F2FP.SATFINITE.E5M2.F32.PACK_AB_MERGE_C R11, R11, R21, RZ ;  /* 0x000000150b0b723e */ /* 0x008fe200048060ff */
[----:B0-----:R-:W-:Y:S01]  /*10340*/  IMAD.SHL.U32 R8, R12, 0x100, RZ ;  /* 0x000001000c087824 */ /* 0x001fe200078e00ff */
[----:B------:R-:W-:-:S02]  /*10350*/  F2FP.SATFINITE.E5M2.F32.PACK_AB_MERGE_C R28, R28, R20, RZ ;  /* 0x000000141c1c723e */ /* 0x000fc400048060ff */
[----:B------:R-:W-:Y:S01]  /*10360*/  ISETP.GE.AND P0, PT, R23, UR12, PT ;  /* 0x0000000c17007c0c */ /* 0x000fe2000bf06270 */
[----:B------:R-:W-:Y:S01]  /*10370*/  IMAD.SHL.U32 R21, R12, 0x10, RZ ;  /* 0x000000100c157824 */ /* 0x000fe200078e00ff */
[----:B------:R-:W-:Y:S01]  /*10380*/  LOP3.LUT R8, R8, 0x6000, RZ, 0xc0, !PT ;  /* 0x0000600008087812 */ /* 0x000fe200078ec0ff */
[----:B------:R-:W0:Y:S01]  /*10390*/  LDCU UR12, c[0x0][0x39c] ;  /* 0x00007380ff0c77ac */ /* 0x000e220008000800 */
[----:B------:R-:W-:Y:S02]  /*103a0*/  F2FP.SATFINITE.E5M2.F32.PACK_AB_MERGE_C R3, R3, R27, RZ ;  /* 0x0000001b0303723e */ /* 0x000fe400048060ff */
[----:B------:R-:W-:Y:S02]  /*103b0*/  LOP3.LUT R21, R21, 0xf0, RZ, 0xc0, !PT ;  /* 0x000000f015157812 */ /* 0x000fe400078ec0ff */
[----:B--2---:R-:W-:Y:S01]  /*103c0*/  IADD3 R8, PT, PT, R8, UR5, R10 ;  /* 0x0000000508087c10 */ /* 0x004fe2000fffe00a */
[----:B------:R-:W-:-:S05]  /*103d0*/  VIADD R10, R26, 0x3 ;  /* 0x000000031a0a7836 */ /* 0x000fca0000000000 */
[----:B------:R-:W-:Y:S02]  /*103e0*/  ISETP.LT.AND P4, PT, R10, UR10, !P0 ;  /* 0x0000000a0a007c0c */ /* 0x000fe4000c781270 */
[----:B----4-:R-:W-:Y:S02]  /*103f0*/  F2FP.SATFINITE.E5M2.F32.PACK_AB_MERGE_C R25, R25, R24, RZ ;  /* 0x000000181919723e */ /* 0x010fe400048060ff */
[----:B------:R-:W2:Y:S04]  /*10400*/  LDL.LU R24, [R1+0x18] ;  /* 0x0000180001187983 */ /* 0x000ea80000300800 */
[----:B------:R1:W-:Y:S04]  /*10410*/  STL [R1+0x88], R25 ;  /* 0x0000881901007387 */ /* 0x0003e80000100800 */
[----:B-1----:R-:W2:Y:S04]  /*10420*/  LDL.LU R25, [R1+0x30] ;  /* 0x0000300001197983 */ /* 0x002ea80000300800 */
[----:B------:R1:W-:Y:S04]  /*10430*/  STL [R1+0x8c], R3 ;  /* 0x00008c0301007387 */ /* 0x0003e80000100800 */
[----:B------:R-:W3:Y:S04]  /*10440*/  LDL.LU R23, [R1+0x3c] ;  /* 0x00003c0001177983 */ /* 0x000ee80000300800 */
[----:B------:R-:W4:Y:S01]  /*10450*/  LDL.LU R27, [R1+0x14] ;  /* 0x00001400011b7983 */ /* 0x000f220000300800 */
[----:B-1----:R-:W-:-:S03]  /*10460*/  VIADD R3, R26, 0x1 ;  /* 0x000000011a037836 */ /* 0x002fc60000000000 */
[----:B------:R-:W2:Y:S02]  /*10470*/  LDL.LU R20, [R1+0x72c] ;  /* 0x00072c0001147983 */ /* 0x000ea40000300800 */
[----:B------:R-:W-:Y:S02]  /*10480*/  ISETP.LT.AND P2, PT, R3, UR4, !P0 ;  /* 0x0000000403007c0c */ /* 0x000fe4000c741270 */
[----:B------:R1:W-:Y:S01]  /*10490*/  STL [R1+0x80], R28 ;  /* 0x0000801c01007387 */ /* 0x0003e20000100800 */
[----:B------:R-:W-:Y:S01]  /*104a0*/  LOP3.LUT R3, R9, 0x300, RZ, 0xc0, !PT ;  /* 0x0000030009037812 */ /* 0x000fe200078ec0ff */
[----:B------:R-:W-:Y:S01]  /*104b0*/  VIADD R9, R26, 0x2 ;  /* 0x000000021a097836 */ /* 0x000fe20000000000 */
[----:B------:R-:W-:Y:S01]  /*104c0*/  LOP3.LUT R12, R12, 0x1ff, RZ, 0xc0, !PT ;  /* 0x000001ff0c0c7812 */ /* 0x000fe200078ec0ff */
[----:B------:R-:W0:Y:S01]  /*104d0*/  LDCU UR4, c[0x0][0x3b4] ;  /* 0x00007680ff0477ac */ /* 0x000e220008000800 */
[----:B-1----:R-:W2:Y:S04]  /*104e0*/  LDL.LU R28, [R1+0x10] ;  /* 0x00001000011c7983 */ /* 0x002ea80000300800 */
[----:B------:R1:W-:Y:S01]  /*104f0*/  STL [R1+0x84], R11 ;  /* 0x0000840b01007387 */ /* 0x0003e20000100800 */
[----:B------:R-:W-:Y:S01]  /*10500*/  ISETP.LT.AND P5, PT, R9, UR6, !P0 ;  /* 0x0000000609007c0c */ /* 0x000fe2000c7a1270 */
[----:B------:R-:W0:Y:S02]  /*10510*/  LDCU UR6, c[0x0][0x3b8] ;  /* 0x00007700ff0677ac */ /* 0x000e240008000800 */
[----:B------:R1:W-:Y:S02]  /*10520*/  STL [R1+0x694], R26 ;  /* 0x0006941a01007387 */ /* 0x0003e40000100800 */
[----:B-1----:R-:W-:Y:S01]  /*10530*/  VIADD R11, R26, 0x4 ;  /* 0x000000041a0b7836 */ /* 0x002fe20000000000 */
[----:B------:R-:W-:Y:S01]  /*10540*/  IADD3 R3, PT, PT, R3, R8, R21 ;  /* 0x0000000803037210 */ /* 0x000fe20007ffe015 */
[----:B------:R-:W2:Y:S03]  /*10550*/  LDL.LU R26, [R1+0x34] ;  /* 0x00003400011a7983 */ /* 0x000ea60000300800 */
[----:B------:R-:W-:Y:S01]  /*10560*/  ISETP.LT.AND P1, PT, R11, UR11, !P0 ;  /* 0x0000000b0b007c0c */ /* 0x000fe2000c721270 */
[----:B------:R-:W1:Y:S01]  /*10570*/  LDCU.64 UR10, c[0x0][0x390] ;  /* 0x00007200ff0a77ac */ /* 0x000e620008000a00 */
[----:B------:R-:W2:Y:S04]  /*10580*/  LDL.LU R9, [R1+0x448] ;  /* 0x0004480001097983 */ /* 0x000ea80000300800 */
[----:B------:R-:W2:Y:S04]  /*10590*/  LDL.LU R10, [R1+0x410] ;  /* 0x00041000010a7983 */ /* 0x000ea80000300800 */
[----:B------:R-:W3:Y:S04]  /*105a0*/  LDL.LU R11, [R1+0x440] ;  /* 0x00044000010b7983 */ /* 0x000ee80000300800 */
[----:B------:R-:W4:Y:S04]  /*105b0*/  LDL.LU R21, [R1+0x728] ;  /* 0x0007280001157983 */ /* 0x000f280000300800 */
[----:B------:R-:W4:Y:S01]  /*105c0*/  LDL.LU R8, [R1+0x44c] ;  /* 0x00044c0001087983 */ /* 0x000f220000300800 */
[----:B--2---:R-:W-:-:S02]  /*105d0*/  PRMT R10, R13, 0x5410, R10 ;  /* 0x000054100d0a7816 */ /* 0x004fc4000000000a */
[----:B---3--:R-:W-:Y:S02]  /*105e0*/  PRMT R9, R9, 0x5410, R11 ;  /* 0x0000541009097816 */ /* 0x008fe4000000000b */
[----:B------:R-:W-:Y:S02]  /*105f0*/  PRMT R11, R15, 0x5410, R14 ;  /* 0x000054100f0b7816 */ /* 0x000fe4000000000e */
[----:B----4-:R-:W-:Y:S02]  /*10600*/  PRMT R8, R8, 0x5410, R22 ;  /* 0x0000541008087816 */ /* 0x010fe40000000016 */
[----:B------:R-:W2:Y:S04]  /*10610*/  LDL.LU R22, [R1+0x724] ;  /* 0x0007240001167983 */ /* 0x000ea80000300800 */
[----:B------:R-:W3:Y:S04]  /*10620*/  LDL.LU R13, [R1+0x404] ;  /* 0x00040400010d7983 */ /* 0x000ee80000300800 */
[----:B------:R-:W4:Y:S04]  /*10630*/  LDL.LU R14, [R1+0x3f0] ;  /* 0x0003f000010e7983 */ /* 0x000f280000300800 */
[----:B------:R-:W4:Y:S04]  /*10640*/  LDL.LU R15, [R1+0x400] ;  /* 0x00040000010f7983 */ /* 0x000f280000300800 */
[----:B------:R0:W-:Y:S04]  /*10650*/  STSM.16.M88.4 [R3], R8 ;  /* 0x0000000803007844 */ /* 0x0001e80000000200 */
[----:B0-----:R-:W2:Y:S04]  /*10660*/  LDL.LU R8, [R1+0x164] ;  /* 0x0001640001087983 */ /* 0x001ea80000300800 */
[----:B------:R-:W3:Y:S04]  /*10670*/  LDL.LU R9, [R1+0x38] ;  /* 0x0000380001097983 */ /* 0x000ee80000300800 */
[----:B------:R-:W3:Y:S04]  /*10680*/  LDL.LU R10, [R1+0x160] ;  /* 0x00016000010a7983 */ /* 0x000ee80000300800 */
[----:B------:R-:W4:Y:S01]  /*10690*/  LDL.LU R11, [R1+0x1c] ;  /* 0x00001c00010b7983 */ /* 0x000f220000300800 */
[----:B--2---:R-:W-:-:S03]  /*106a0*/  PRMT R8, R8, 0x5410, R23 ;  /* 0x0000541008087816 */ /* 0x004fc60000000017 */
[----:B------:R-:W2:Y:S01]  /*106b0*/  LDL.LU R23, [R1+0x720] ;  /* 0x0007200001177983 */ /* 0x000ea20000300800 */
[----:B---3--:R-:W-:Y:S02]  /*106c0*/  PRMT R9, R10, 0x5410, R9 ;  /* 0x000054100a097816 */ /* 0x008fe40000000009 */
[----:B----4-:R-:W-:Y:S02]  /*106d0*/  PRMT R10, R26, 0x5410, R11 ;  /* 0x000054101a0a7816 */ /* 0x010fe4000000000b */
[----:B------:R-:W-:-:S05]  /*106e0*/  PRMT R11, R25, 0x5410, R24 ;  /* 0x00005410190b7816 */ /* 0x000fca0000000018 */
[----:B------:R0:W-:Y:S02]  /*106f0*/  STSM.16.M88.4 [R3+0x800], R8 ;  /* 0x0008000803007844 */ /* 0x0001e40000000200 */
[----:B0-----:R-:W-:Y:S02]  /*10700*/  PRMT R9, R28, 0x5410, R22 ;  /* 0x000054101c097816 */ /* 0x001fe40000000016 */
[----:B------:R-:W-:Y:S02]  /*10710*/  PRMT R10, R21, 0x5410, R19 ;  /* 0x00005410150a7816 */ /* 0x000fe40000000013 */
[----:B------:R-:W-:Y:S02]  /*10720*/  PRMT R11, R20, 0x5410, R18 ;  /* 0x00005410140b7816 */ /* 0x000fe40000000012 */
[----:B--2---:R-:W-:Y:S02]  /*10730*/  PRMT R8, R27, 0x5410, R23 ;  /* 0x000054101b087816 */ /* 0x004fe40000000017 */
[----:B------:R-:W2:Y:S04]  /*10740*/  LDL.LU R23, [R1+0x3f4] ;  /* 0x0003f40001177983 */ /* 0x000ea80000300800 */
[----:B------:R-:W3:Y:S04]  /*10750*/  LDL.LU R22, [R1+0x458] ;  /* 0x0004580001167983 */ /* 0x000ee80000300800 */
[----:B------:R-:W4:Y:S04]  /*10760*/  LDL.LU R26, [R1+0x2c] ;  /* 0x00002c00011a7983 */ /* 0x000f280000300800 */
[----:B------:R-:W4:Y:S04]  /*10770*/  LDL.LU R24, [R1+0x64] ;  /* 0x0000640001187983 */ /* 0x000f280000300800 */
[----:B------:R-:W3:Y:S04]  /*10780*/  LDL.LU R25, [R1] ;  /* 0x0000000001197983 */ /* 0x000ee80000300800 */
[----:B------:R-:W3:Y:S04]  /*10790*/  LDL.LU R27, [R1+0x8] ;  /* 0x00000800011b7983 */ /* 0x000ee80000300800 */
[----:B------:R-:W3:Y:S04]  /*107a0*/  LDL.LU R28, [R1+0x4] ;  /* 0x00000400011c7983 */ /* 0x000ee80000300800 */
[----:B------:R-:W3:Y:S04]  /*107b0*/  LDL.LU R21, [R1+0x45c] ;  /* 0x00045c0001157983 */ /* 0x000ee80000300800 */
[----:B------:R-:W3:Y:S04]  /*107c0*/  LDL.LU R19, [R1+0x450] ;  /* 0x0004500001137983 */ /* 0x000ee80000300800 */
[----:B------:R-:W4:Y:S04]  /*107d0*/  LDL.LU R18, [R1+0x454] ;  /* 0x0004540001127983 */ /* 0x000f280000300800 */
[----:B------:R0:W-:Y:S02]  /*107e0*/  STSM.16.M88.4 [R3+0x1000], R8 ;  /* 0x0010000803007844 */ /* 0x0001e40000000200 */
[----:B0-----:R-:W-:-:S02]  /*107f0*/  PRMT R8, R17, 0x5410, R7 ;  /* 0x0000541011087816 */ /* 0x001fc40000000007 */
[----:B------:R-:W-:Y:S02]  /*10800*/  PRMT R9, R16, 0x5410, R6 ;  /* 0x0000541010097816 */ /* 0x000fe40000000006 */
[----:B------:R-:W-:Y:S02]  /*10810*/  PRMT R10, R5, 0x5410, R0 ;  /* 0x00005410050a7816 */ /* 0x000fe40000000000 */
[----:B------:R-:W-:Y:S01]  /*10820*/  PRMT R11, R2, 0x5410, R4 ;  /* 0x00005410020b7816 */ /* 0x000fe20000000004 */
[----:B------:R-:W4:Y:S04]  /*10830*/  LDL.LU R0, [R1+0x68] ;  /* 0x0000680001007983 */ /* 0x000f280000300800 */
[----:B------:R0:W-:Y:S01]  /*10840*/  STSM.16.M88.4 [R3+0x1800], R8 ;  /* 0x0018000803007844 */ /* 0x0001e20000000200 */
[----:B------:R-:W-:Y:S01]  /*10850*/  LEA R12, R12, UR5, 0x4 ;  /* 0x000000050c0c7c11 */ /* 0x000fe2000f8e20ff */
[----:B------:R-:W1:Y:S02]  /*10860*/  LDCU UR5, c[0x0][0x3b8] ;  /* 0x00007700ff0577ac */ /* 0x000e640008000800 */
[----:B------:R-:W4:Y:S04]  /*10870*/  LDL.LU R2, [R1+0x60] ;  /* 0x0000600001027983 */ /* 0x000f280000300800 */
[----:B0-----:R-:W4:Y:S04]  /*10880*/  LDL.LU R8, [R1+0xd0] ;  /* 0x0000d00001087983 */ /* 0x001f280000300800 */
[----:B------:R-:W4:Y:S04]  /*10890*/  LDL.LU R9, [R1+0xd8] ;  /* 0x0000d80001097983 */ /* 0x000f280000300800 */
[----:B------:R-:W4:Y:S04]  /*108a0*/  LDL.LU R10, [R1+0x6c] ;  /* 0x00006c00010a7983 */ /* 0x000f280000300800 */
[----:B------:R-:W4:Y:S04]  /*108b0*/  LDL.LU R11, [R1+0xd4] ;  /* 0x0000d400010b7983 */ /* 0x000f280000300800 */
[----:B------:R-:W-:Y:S01]  /*108c0*/  STL [R1+0xa0], R12 ;  /* 0x0000a00c01007387 */ /* 0x000fe20000100800 */
[----:B------:R-:W-:Y:S01]  /*108d0*/  BAR.SYNC.DEFER_BLOCKING 0x0 ;  /* 0x0000000000007b1d */ /* 0x000fe20000010000 */
[----:B--2---:R-:W-:-:S02]  /*108e0*/  PRMT R6, R13, 0x5410, R23 ;  /* 0x000054100d067816 */ /* 0x004fc40000000017 */
[----:B---3--:R-:W-:Y:S02]  /*108f0*/  PRMT R5, R22, 0x5410, R19 ;  /* 0x0000541016057816 */ /* 0x008fe40000000013 */
[----:B----4-:R-:W-:Y:S02]  /*10900*/  PRMT R4, R21, 0x5410, R18 ;  /* 0x0000541015047816 */ /* 0x010fe40000000012 */
[----:B------:R-:W0:Y:S04]  /*10910*/  LDS.128 R20, [R12] ;  /* 0x000000000c147984 */ /* 0x000e280000000c00 */
[----:B------:R-:W2:Y:S04]  /*10920*/  LDS.128 R16, [R12+0x2000] ;  /* 0x002000000c107984 */ /* 0x000ea80000000c00 */
[----:B0-----:R0:W-:Y:S04]  /*10930*/  STL [R1+0x6b8], R20 ;  /* 0x0006b81401007387 */ /* 0x0011e80000100800 */
[----:B0-----:R-:W3:Y:S04]  /*10940*/  LDL.LU R20, [R1+0x158] ;  /* 0x0001580001147983 */ /* 0x001ee80000300800 */
[----:B------:R0:W-:Y:S04]  /*10950*/  STL [R1+0x6b4], R21 ;  /* 0x0006b41501007387 */ /* 0x0001e80000100800 */
[----:B0-----:R-:W3:Y:S04]  /*10960*/  LDL.LU R21, [R1+0x150] ;  /* 0x0001500001157983 */ /* 0x001ee80000300800 */
[----:B------:R0:W-:Y:S04]  /*10970*/  STL [R1+0x6b0], R22 ;  /* 0x0006b01601007387 */ /* 0x0001e80000100800 */
[----:B0-----:R-:W4:Y:S04]  /*10980*/  LDL.LU R22, [R1+0x15c] ;  /* 0x00015c0001167983 */ /* 0x001f280000300800 */
[----:B------:R0:W-:Y:S04]  /*10990*/  STL [R1+0x698], R23 ;  /* 0x0006981701007387 */ /* 0x0001e80000100800 */
[----:B0-----:R-:W4:Y:S04]  /*109a0*/  LDL.LU R23, [R1+0x154] ;  /* 0x0001540001177983 */ /* 0x001f280000300800 */
[----:B--2---:R-:W-:Y:S04]  /*109b0*/  STL.64 [R1+0x10], R16 ;  /* 0x0000101001007387 */ /* 0x004fe80000100a00 */
[----:B------:R-:W-:Y:S04]  /*109c0*/  STL.64 [R1+0x18], R18 ;  /* 0x0000181201007387 */ /* 0x000fe80000100a00 */
[----:B------:R-:W0:Y:S04]  /*109d0*/  LDS.128 R16, [R12+0x4000] ;  /* 0x004000000c107984 */ /* 0x000e280000000c00 */
[----:B0-----:R0:W-:Y:S04]  /*109e0*/  STL.64 [R1+0x6a8], R18 ;  /* 0x0006a81201007387 */ /* 0x0011e80000100a00 */
[----:B0-----:R-:W2:Y:S04]  /*109f0*/  LDL.LU R18, [R1+0x17c] ;  /* 0x00017c0001127983 */ /* 0x001ea80000300800 */
[----:B------:R-:W2:Y:S04]  /*10a00*/  LDL.LU R19, [R1+0x184] ;  /* 0x0001840001137983 */ /* 0x000ea80000300800 */
[----:B------:R0:W-:Y:S04]  /*10a10*/  STL.64 [R1+0x6a0], R16 ;  /* 0x0006a01001007387 */ /* 0x0001e80000100a00 */
[----:B0-----:R-:W2:Y:S04]  /*10a20*/  LDL.LU R16, [R1+0x180] ;  /* 0x0001800001107983 */ /* 0x001ea80000300800 */
[----:B------:R-:W2:Y:S01]  /*10a30*/  LDL.LU R17, [R1+0x188] ;  /* 0x0001880001117983 */ /* 0x000ea20000300800 */
[----:B------:R-:W-:-:S03]  /*10a40*/  PRMT R7, R15, 0x5410, R14 ;  /* 0x000054100f077816 */ /* 0x000fc6000000000e */
[----:B------:R-:W0:Y:S01]  /*10a50*/  LDS.128 R12, [R12+0x6000] ;  /* 0x006000000c0c7984 */ /* 0x000e220000000c00 */
[----:B------:R-:W-:Y:S06]  /*10a60*/  BAR.SYNC.DEFER_BLOCKING 0x0 ;  /* 0x0000000000007b1d */ /* 0x000fec0000010000 */
[----:B------:R-:W-:Y:S04]  /*10a70*/  STSM.16.M88.4 [R3], R4 ;  /* 0x0000000403007844 */ /* 0x000fe80000000200 */
[----:B0-----:R-:W-:Y:S04]  /*10a80*/  STL.64 [R1+0x30], R12 ;  /* 0x0000300c01007387 */ /* 0x001fe80000100a00 */
[----:B------:R0:W-:Y:S04]  /*10a90*/  STL.64 [R1+0x38], R14 ;  /* 0x0000380e01007387 */ /* 0x0001e80000100a00 */
[----:B0-----:R-:W2:Y:S04]  /*10aa0*/  LDL.LU.64 R14, [R1+0x718] ;  /* 0x00071800010e7983 */ /* 0x001ea80000300a00 */
[----:B------:R-:W2:Y:S01]  /*10ab0*/  LDL.LU.64 R12, [R1+0x710] ;  /* 0x00071000010c7983 */ /* 0x000ea20000300a00 */
[----:B---3--:R-:W-:-:S02]  /*10ac0*/  PRMT R7, R20, 0x5410, R21 ;  /* 0x0000541014077816 */ /* 0x008fc40000000015 */
[----:B----4-:R-:W-:Y:S02]  /*10ad0*/  PRMT R6, R22, 0x5410, R23 ;  /* 0x0000541016067816 */ /* 0x010fe40000000017 */
[----:B--2---:R-:W-:Y:S02]  /*10ae0*/  PRMT R5, R19, 0x5410, R18 ;  /* 0x0000541013057816 */ /* 0x004fe40000000012 */
[----:B------:R-:W-:-:S05]  /*10af0*/  PRMT R4, R17, 0x5410, R16 ;  /* 0x0000541011047816 */ /* 0x000fca0000000010 */
[----:B------:R0:W-:Y:S02]  /*10b00*/  STSM.16.M88.4 [R3+0x800], R4 ;  /* 0x0008000403007844 */ /* 0x0001e40000000200 */
[----:B0-----:R-:W-:Y:S02]  /*10b10*/  PRMT R4, R9, 0x5410, R8 ;  /* 0x0000541009047816 */ /* 0x001fe40000000008 */
[----:B------:R-:W-:Y:S02]  /*10b20*/  PRMT R5, R11, 0x5410, R10 ;  /* 0x000054100b057816 */ /* 0x000fe4000000000a */
[----:B------:R-:W-:Y:S02]  /*10b30*/  PRMT R6, R0, 0x5410, R2 ;  /* 0x0000541000067816 */ /* 0x000fe40000000002 */
[----:B------:R-:W-:Y:S02]  /*10b40*/  PRMT R7, R24, 0x5410, R26 ;  /* 0x0000541018077816 */ /* 0x000fe4000000001a */
[----:B------:R-:W2:Y:S04]  /*10b50*/  LDL.LU R24, [R1+0x364] ;  /* 0x0003640001187983 */ /* 0x000ea80000300800 */
[----:B------:R0:W-:Y:S02]  /*10b60*/  STSM.16.M88.4 [R3+0x1000], R4 ;  /* 0x0010000403007844 */ /* 0x0001e40000000200 */
[----:B0-----:R-:W-:-:S02]  /*10b70*/  PRMT R4, R27, 0x5410, R25 ;  /* 0x000054101b047816 */ /* 0x001fc40000000019 */
[----:B------:R-:W3:Y:S01]  /*10b80*/  LDL.LU R25, [R1+0x360] ;  /* 0x0003600001197983 */ /* 0x000ee20000300800 */
[----:B------:R-:W-:-:S03]  /*10b90*/  PRMT R5, R28, 0x5410, R29 ;  /* 0x000054101c057816 */ /* 0x000fc6000000001d */
[----:B------:R-:W4:Y:S04]  /*10ba0*/  LDL.LU R27, [R1+0x170] ;  /* 0x00017000011b7983 */ /* 0x000f280000300800 */
[----:B------:R-:W2:Y:S04]  /*10bb0*/  LDL.LU R28, [R1+0x16c] ;  /* 0x00016c00011c7983 */ /* 0x000ea80000300800 */
[----:B------:R-:W2:Y:S04]  /*10bc0*/  LDL.LU R29, [R1+0x9c] ;  /* 0x00009c00011d7983 */ /* 0x000ea80000300800 */
[----:B------:R-:W2:Y:S04]  /*10bd0*/  LDL.LU R16, [R1+0xbc] ;  /* 0x0000bc0001107983 */ /* 0x000ea80000300800 */
[----:B------:R-:W2:Y:S04]  /*10be0*/  LDL.LU R17, [R1+0x98] ;  /* 0x0000980001117983 */ /* 0x000ea80000300800 */
[----:B------:R-:W2:Y:S04]  /*10bf0*/  LDL.LU R18, [R1+0xb8] ;  /* 0x0000b80001127983 */ /* 0x000ea80000300800 */
[----:B------:R-:W2:Y:S04]  /*10c00*/  LDL.LU R19, [R1+0x20] ;  /* 0x0000200001137983 */ /* 0x000ea80000300800 */
[----:B--2---:R0:W-:Y:S04]  /*10c10*/  STL.64 [R1+0x6f8], R18 ;  /* 0x0006f81201007387 */ /* 0x0041e80000100a00 */
[----:B0-----:R-:W2:Y:S04]  /*10c20*/  LDL.LU R18, [R1+0x3e0] ;  /* 0x0003e00001127983 */ /* 0x001ea80000300800 */
[----:B------:R-:W2:Y:S04]  /*10c30*/  LDL R19, [R1+0xa0] ;  /* 0x0000a00001137983 */ /* 0x000ea80000100800 */
[----:B------:R0:W-:Y:S04]  /*10c40*/  STL.64 [R1+0x6f0], R16 ;  /* 0x0006f01001007387 */ /* 0x0001e80000100a00 */
[----:B0-----:R-:W2:Y:S04]  /*10c50*/  LDL.LU R16, [R1+0x3e4] ;  /* 0x0003e40001107983 */ /* 0x001ea80000300800 */
[----:B------:R-:W2:Y:S04]  /*10c60*/  LDL.LU R17, [R1+0x3d0] ;  /* 0x0003d00001117983 */ /* 0x000ea80000300800 */
[----:B------:R-:W2:Y:S04]  /*10c70*/  LDL.LU R23, [R1+0x28] ;  /* 0x0000280001177983 */ /* 0x000ea80000300800 */
[----:B------:R-:W2:Y:S04]  /*10c80*/  LDL.LU R22, [R1+0xc] ;  /* 0x00000c0001167983 */ /* 0x000ea80000300800 */
[----:B------:R-:W3:Y:S04]  /*10c90*/  LDL.LU R21, [R1+0x24] ;  /* 0x0000240001157983 */ /* 0x000ee80000300800 */
[----:B------:R-:W3:Y:S01]  /*10ca0*/  LDL.LU R20, [R1+0x434] ;  /* 0x0004340001147983 */ /* 0x000ee20000300800 */
[----:B------:R-:W-:-:S02]  /*10cb0*/  PRMT R6, R15, 0x5410, R13 ;  /* 0x000054100f067816 */ /* 0x000fc4000000000d */
[----:B------:R-:W-:-:S05]  /*10cc0*/  PRMT R7, R14, 0x5410, R12 ;  /* 0x000054100e077816 */ /* 0x000fca000000000c */
[----:B------:R-:W-:Y:S01]  /*10cd0*/  STSM.16.M88.4 [R3+0x1800], R4 ;  /* 0x0018000403007844 */ /* 0x000fe20000000200 */
[----:B------:R-:W-:Y:S06]  /*10ce0*/  BAR.SYNC.DEFER_BLOCKING 0x0 ;  /* 0x0000000000007b1d */ /* 0x000fec0000010000 */
[----:B--2---:R0:W-:Y:S04]  /*10cf0*/  STL.64 [R1+0x708], R22 ;  /* 0x0007081601007387 */ /* 0x0041e80000100a00 */
[----:B0-----:R-:W2:Y:S04]  /*10d00*/  LDL.LU R22, [R1+0x468] ;  /* 0x0004680001167983 */ /* 0x001ea80000300800 */
[----:B------:R-:W2:Y:S04]  /*10d10*/  LDL.LU R23, [R1+0x3d4] ;  /* 0x0003d40001177983 */ /* 0x000ea80000300800 */
[----:B---3--:R0:W-:Y:S04]  /*10d20*/  STL.64 [R1+0x700], R20 ;  /* 0x0007001401007387 */ /* 0x0081e80000100a00 */
[----:B0-----:R-:W3:Y:S04]  /*10d30*/  LDL.LU R20, [R1+0x46c] ;  /* 0x00046c0001147983 */ /* 0x001ee80000300800 */
[----:B------:R-:W3:Y:S04]  /*10d40*/  LDL.LU R21, [R1+0x460] ;  /* 0x0004600001157983 */ /* 0x000ee80000300800 */
        /* <DEDUP_REMOVED lines=11> */
[----:B------:R-:W4:Y:S01]  /*10e00*/  LDL.LU R7, [R1+0x464] ;  /* 0x0004640001077983 */ /* 0x000f220000300800 */
[----:B--2---:R-:W-:-:S02]  /*10e10*/  PRMT R6, R16, 0x5410, R23 ;  /* 0x0000541010067816 */ /* 0x004fc40000000017 */
[----:B---3--:R-:W-:Y:S02]  /*10e20*/  PRMT R5, R22, 0x5410, R21 ;  /* 0x0000541016057816 */ /* 0x008fe40000000015 */
[----:B----4-:R-:W-:Y:S02]  /*10e30*/  PRMT R4, R20, 0x5410, R7 ;  /* 0x0000541014047816 */ /* 0x010fe40000000007 */
[----:B------:R-:W0:Y:S04]  /*10e40*/  LDS.128 R20, [R19] ;  /* 0x0000000013147984 */ /* 0x000e280000000c00 */
[----:B0-----:R-:W-:Y:S04]  /*10e50*/  STL.64 [R1+0x40], R20 ;  /* 0x0000401401007387 */ /* 0x001fe80000100a00 */
[----:B------:R-:W-:Y:S04]  /*10e60*/  STL.64 [R1+0x48], R22 ;  /* 0x0000481601007387 */ /* 0x000fe80000100a00 */
[----:B------:R-:W0:Y:S01]  /*10e70*/  LDS.128 R20, [R19+0x2000] ;  /* 0x0020000013147984 */ /* 0x000e220000000c00 */
[----:B------:R-:W-:-:S03]  /*10e80*/  PRMT R7, R18, 0x5410, R17 ;  /* 0x0000541012077816 */ /* 0x000fc60000000011 */
[----:B0-----:R-:W-:Y:S04]  /*10e90*/  STL.64 [R1+0x50], R20 ;  /* 0x0000501401007387 */ /* 0x001fe80000100a00 */
[----:B------:R-:W-:Y:S04]  /*10ea0*/  STL.64 [R1+0x58], R22 ;  /* 0x0000581601007387 */ /* 0x000fe80000100a00 */
[----:B------:R-:W0:Y:S04]  /*10eb0*/  LDS.128 R20, [R19+0x4000] ;  /* 0x0040000013147984 */ /* 0x000e280000000c00 */
[----:B------:R-:W2:Y:S01]  /*10ec0*/  LDS.128 R16, [R19+0x6000] ;  /* 0x0060000013107984 */ /* 0x000ea20000000c00 */
[----:B------:R-:W-:Y:S06]  /*10ed0*/  BAR.SYNC.DEFER_BLOCKING 0x0 ;  /* 0x0000000000007b1d */ /* 0x000fec0000010000 */
[----:B------:R-:W-:Y:S04]  /*10ee0*/  STSM.16.M88.4 [R3], R4 ;  /* 0x0000000403007844 */ /* 0x000fe80000000200 */
[----:B0-----:R-:W-:Y:S04]  /*10ef0*/  STL.64 [R1+0x60], R20 ;  /* 0x0000601401007387 */ /* 0x001fe80000100a00 */
[----:B------:R0:W-:Y:S04]  /*10f00*/  STL.64 [R1+0x68], R22 ;  /* 0x0000681601007387 */ /* 0x0001e80000100a00 */
[----:B0-----:R-:W3:Y:S04]  /*10f10*/  LDL.LU.64 R22, [R1+0x708] ;  /* 0x0007080001167983 */ /* 0x001ee80000300a00 */
[----:B------:R-:W4:Y:S04]  /*10f20*/  LDL.LU.64 R20, [R1+0x700] ;  /* 0x0007000001147983 */ /* 0x000f280000300a00 */
[----:B--2---:R-:W-:Y:S04]  /*10f30*/  STL.64 [R1+0x70], R16 ;  /* 0x0000701001007387 */ /* 0x004fe80000100a00 */
[----:B------:R0:W-:Y:S04]  /*10f40*/  STL.64 [R1+0x78], R18 ;  /* 0x0000781201007387 */ /* 0x0001e80000100a00 */
[----:B0-----:R-:W2:Y:S04]  /*10f50*/  LDL.LU.64 R18, [R1+0x6f8] ;  /* 0x0006f80001127983 */ /* 0x001ea80000300a00 */
[----:B------:R-:W2:Y:S04]  /*10f60*/  LDL.LU.64 R16, [R1+0x6f0] ;  /* 0x0006f00001107983 */ /* 0x000ea80000300a00 */
[----:B------:R-:W2:Y:S04]  /*10f70*/  LDL.LU R4, [R1+0x374] ;  /* 0x0003740001047983 */ /* 0x000ea80000300800 */
[----:B------:R-:W3:Y:S04]  /*10f80*/  LDL.LU R5, [R1+0x370] ;  /* 0x0003700001057983 */ /* 0x000ee80000300800 */
[----:B------:R-:W3:Y:S04]  /*10f90*/  LDL.LU R6, [R1+0x178] ;  /* 0x0001780001067983 */ /* 0x000ee80000300800 */
[----:B------:R-:W3:Y:S01]  /*10fa0*/  LDL.LU R7, [R1+0x174] ;  /* 0x0001740001077983 */ /* 0x000ee20000300800 */
[----:B----4-:R-:W-:-:S02]  /*10fb0*/  PRMT R8, R8, 0x5410, R20 ;  /* 0x0000541008087816 */ /* 0x010fc40000000014 */
[----:B--2---:R-:W-:Y:S02]  /*10fc0*/  PRMT R4, R4, 0x5410, R24 ;  /* 0x0000541004047816 */ /* 0x004fe40000000018 */
[----:B------:R-:W2:Y:S01]  /*10fd0*/  LDL.LU R24, [R1+0x6ec] ;  /* 0x0006ec0001187983 */ /* 0x000ea20000300800 */
[----:B---3--:R-:W-:-:S03]  /*10fe0*/  PRMT R5, R5, 0x5410, R25 ;  /* 0x0000541005057816 */ /* 0x008fc60000000019 */
[----:B------:R-:W3:Y:S01]  /*10ff0*/  LDL.LU R25, [R1+0x6e8] ;  /* 0x0006e80001197983 */ /* 0x000ee20000300800 */
[----:B------:R-:W-:-:S03]  /*11000*/  PRMT R6, R6, 0x5410, R27 ;  /* 0x0000541006067816 */ /* 0x000fc6000000001b */
[----:B------:R-:W2:Y:S01]  /*11010*/  LDL.LU R27, [R1+0x6e4] ;  /* 0x0006e400011b7983 */ /* 0x000ea20000300800 */
[----:B------:R-:W-:-:S03]  /*11020*/  PRMT R7, R7, 0x5410, R28 ;  /* 0x0000541007077816 */ /* 0x000fc6000000001c */
[----:B------:R-:W3:Y:S04]  /*11030*/  LDL.LU R28, [R1+0x6e0] ;  /* 0x0006e000011c7983 */ /* 0x000ee80000300800 */
[----:B------:R0:W-:Y:S02]  /*11040*/  STSM.16.M88.4 [R3+0x800], R4 ;  /* 0x0008000403007844 */ /* 0x0001e40000000200 */
[----:B0-----:R-:W-:Y:S02]  /*11050*/  PRMT R6, R16, 0x5410, R29 ;  /* 0x0000541010067816 */ /* 0x001fe4000000001d */
[----:B------:R-:W4:Y:S04]  /*11060*/  LDL.LU R16, [R1+0x368] ;  /* 0x0003680001107983 */ /* 0x000f280000300800 */
[----:B------:R-:W2:Y:S01]  /*11070*/  LDL.LU R20, [R1+0x350] ;  /* 0x0003500001147983 */ /* 0x000ea20000300800 */
[----:B------:R-:W-:-:S02]  /*11080*/  PRMT R4, R12, 0x5410, R14 ;  /* 0x000054100c047816 */ /* 0x000fc4000000000e */
[----:B------:R-:W-:Y:S02]  /*11090*/  PRMT R5, R13, 0x5410, R15 ;  /* 0x000054100d057816 */ /* 0x000fe4000000000f */
[----:B------:R-:W-:-:S05]  /*110a0*/  PRMT R7, R18, 0x5410, R17 ;  /* 0x0000541012077816 */ /* 0x000fca0000000011 */
[----:B------:R0:W-:Y:S02]  /*110b0*/  STSM.16.M88.4 [R3+0x1000], R4 ;  /* 0x0010000403007844 */ /* 0x0001e40000000200 */
[----:B0-----:R-:W-:Y:S02]  /*110c0*/  PRMT R5, R21, 0x5410, R22 ;  /* 0x0000541015057816 */ /* 0x001fe40000000016 */
[----:B------:R-:W-:Y:S01]  /*110d0*/  PRMT R4, R23, 0x5410, R19 ;  /* 0x0000541017047816 */ /* 0x000fe20000000013 */
[----:B--2---:R0:W-:Y:S04]  /*110e0*/  STL [R1+0x6bc], R20 ;  /* 0x0006bc1401007387 */ /* 0x0041e80000100800 */
[----:B0-----:R-:W2:Y:S04]  /*110f0*/  LDL.LU R20, [R1+0x354] ;  /* 0x0003540001147983 */ /* 0x001ea80000300800 */
[----:B------:R-:W4:Y:S04]  /*11100*/  LDL.LU R17, [R1+0x358] ;  /* 0x0003580001117983 */ /* 0x000f280000300800 */
[----:B------:R-:W2:Y:S04]  /*11110*/  LDL.LU R21, [R1+0x2e4] ;  /* 0x0002e40001157983 */ /* 0x000ea80000300800 */
[----:B------:R-:W2:Y:S04]  /*11120*/  LDL.LU R18, [R1+0x2f0] ;  /* 0x0002f00001127983 */ /* 0x000ea80000300800 */
[----:B------:R-:W2:Y:S04]  /*11130*/  LDL.LU R22, [R1+0x2e0] ;  /* 0x0002e00001167983 */ /* 0x000ea80000300800 */
[----:B------:R-:W2:Y:S01]  /*11140*/  LDL.LU R19, [R1+0x2e8] ;  /* 0x0002e80001137983 */ /* 0x000ea20000300800 */
[----:B------:R-:W-:-:S02]  /*11150*/  PRMT R2, R2, 0x5410, R11 ;  /* 0x0000541002027816 */ /* 0x000fc4000000000b */
[----:B------:R-:W-:Y:S02]  /*11160*/  PRMT R0, R26, 0x5410, R0 ;  /* 0x000054101a007816 */ /* 0x000fe40000000000 */
[----:B---3--:R-:W-:Y:S02]  /*11170*/  PRMT R6, R28, 0x5410, R25 ;  /* 0x000054101c067816 */ /* 0x008fe40000000019 */
[----:B------:R-:W-:-:S05]  /*11180*/  PRMT R7, R27, 0x5410, R24 ;  /* 0x000054101b077816 */ /* 0x000fca0000000018 */
[----:B------:R-:W-:Y:S04]  /*11190*/  STSM.16.M88.4 [R3+0x1800], R4 ;  /* 0x0018000403007844 */ /* 0x000fe80000000200 */
[----:B--2---:R0:W-:Y:S04]  /*111a0*/  STL.64 [R1+0x6c8], R18 ;  /* 0x0006c81201007387 */ /* 0x0041e80000100a00 */
[----:B----4-:R-:W-:Y:S01]  /*111b0*/  STL.64 [R1+0x6c0], R16 ;  /* 0x0006c01001007387 */ /* 0x010fe20000100a00 */
[----:B0-----:R-:W-:Y:S02]  /*111c0*/  IMAD.MOV.U32 R18, RZ, RZ, R2 ;  /* 0x000000ffff127224 */ /* 0x001fe400078e0002 */
[----:B------:R-:W-:-:S05]  /*111d0*/  IMAD.MOV.U32 R19, RZ, RZ, R0 ;  /* 0x000000ffff137224 */ /* 0x000fca00078e0000 */
[----:B------:R0:W-:Y:S04]  /*111e0*/  STL.64 [R1+0x6d8], R18 ;  /* 0x0006d81201007387 */ /* 0x0001e80000100a00 */
[----:B0-----:R-:W2:Y:S01]  /*111f0*/  LDL R19, [R1+0xa0] ;  /* 0x0000a00001137983 */ /* 0x001ea20000100800 */
[----:B------:R-:W-:Y:S01]  /*11200*/  BAR.SYNC.DEFER_BLOCKING 0x0 ;  /* 0x0000000000007b1d */ /* 0x000fe20000010000 */
[----:B------:R-:W-:Y:S01]  /*11210*/  PRMT R4, R10, 0x5410, R9 ;  /* 0x000054100a047816 */ /* 0x000fe20000000009 */
[----:B------:R-:W-:-:S04]  /*11220*/  IMAD.MOV.U32 R16, RZ, RZ, R8 ;  /* 0x000000ffff107224 */ /* 0x000fc800078e0008 */
[----:B------:R-:W-:-:S05]  /*11230*/  IMAD.MOV.U32 R17, RZ, RZ, R4 ;  /* 0x000000ffff117224 */ /* 0x000fca00078e0004 */
[----:B------:R-:W-:Y:S04]  /*11240*/  STL.64 [R1+0x6d0], R16 ;  /* 0x0006d01001007387 */ /* 0x000fe80000100a00 */
        /* <DEDUP_REMOVED lines=9> */
[----:B--2---:R-:W0:Y:S04]  /*112e0*/  LDS.128 R12, [R19] ;  /* 0x00000000130c7984 */ /* 0x004e280000000c00 */
[----:B------:R-:W2:Y:S04]  /*112f0*/  LDS.128 R8, [R19+0x2000] ;  /* 0x0020000013087984 */ /* 0x000ea80000000c00 */
[----:B------:R-:W-:Y:S04]  /*11300*/  LDS.128 R4, [R19+0x4000] ;  /* 0x0040000013047984 */ /* 0x000fe80000000c00 */
[----:B------:R-:W1:Y:S04]  /*11310*/  LDS.128 R16, [R19+0x6000] ;  /* 0x0060000013107984 */ /* 0x000e680000000c00 */
[----:B0-----:R0:W-:Y:S04]  /*11320*/  STL [R1+0x680], R12 ;  /* 0x0006800c01007387 */ /* 0x0011e80000100800 */
[----:B0-----:R-:W3:Y:S04]  /*11330*/  LDL.LU R12, [R1+0xb0] ;  /* 0x0000b000010c7983 */ /* 0x001ee80000300800 */
[----:B------:R0:W-:Y:S04]  /*11340*/  STL [R1+0x67c], R13 ;  /* 0x00067c0d01007387 */ /* 0x0001e80000100800 */
[----:B0-----:R-:W3:Y:S04]  /*11350*/  LDL.LU R13, [R1+0x90] ;  /* 0x00009000010d7983 */ /* 0x001ee80000300800 */
[----:B------:R0:W-:Y:S04]  /*11360*/  STL [R1+0x678], R14 ;  /* 0x0006780e01007387 */ /* 0x0001e80000100800 */
[----:B0-----:R-:W3:Y:S04]  /*11370*/  LDL.LU R14, [R1+0xb4] ;  /* 0x0000b400010e7983 */ /* 0x001ee80000300800 */
[----:B------:R0:W-:Y:S04]  /*11380*/  STL [R1+0x674], R15 ;  /* 0x0006740f01007387 */ /* 0x0001e80000100800 */
[----:B0-----:R-:W3:Y:S04]  /*11390*/  LDL.LU R15, [R1+0x94] ;  /* 0x00009400010f7983 */ /* 0x001ee80000300800 */
[----:B--2---:R0:W-:Y:S04]  /*113a0*/  STL [R1+0x690], R8 ;  /* 0x0006900801007387 */ /* 0x0041e80000100800 */
[----:B0-----:R-:W3:Y:S04]  /*113b0*/  LDL.LU R8, [R1+0x168] ;  /* 0x0001680001087983 */ /* 0x001ee80000300800 */
[----:B------:R0:W-:Y:S04]  /*113c0*/  STL [R1+0x68c], R9 ;  /* 0x00068c0901007387 */ /* 0x0001e80000100800 */
[----:B0-----:R-:W2:Y:S04]  /*113d0*/  LDL.LU R9, [R1+0x14c] ;  /* 0x00014c0001097983 */ /* 0x001ea80000300800 */
[----:B------:R0:W-:Y:S04]  /*113e0*/  STL [R1+0x688], R10 ;  /* 0x0006880a01007387 */ /* 0x0001e80000100800 */
[----:B0-----:R-:W2:Y:S04]  /*113f0*/  LDL.LU R10, [R1+0xf8] ;  /* 0x0000f800010a7983 */ /* 0x001ea80000300800 */
[----:B------:R0:W-:Y:S04]  /*11400*/  STL [R1+0x684], R11 ;  /* 0x0006840b01007387 */ /* 0x0001e80000100800 */
[----:B0-----:R-:W2:Y:S04]  /*11410*/  LDL.LU R11, [R1+0xf0] ;  /* 0x0000f000010b7983 */ /* 0x001ea80000300800 */
[----:B-1----:R-:W-:Y:S04]  /*11420*/  STL.64 [R1+0x20], R16 ;  /* 0x0000201001007387 */ /* 0x002fe80000100a00 */
[----:B------:R0:W-:Y:S04]  /*11430*/  STL.64 [R1+0x28], R18 ;  /* 0x0000281201007387 */ /* 0x0001e80000100a00 */
[----:B0-----:R-:W2:Y:S04]  /*11440*/  LDL.LU.64 R18, [R1+0x6d8] ;  /* 0x0006d80001127983 */ /* 0x001ea80000300a00 */
[----:B------:R-:W2:Y:S01]  /*11450*/  LDL.LU.64 R16, [R1+0x6d0] ;  /* 0x0006d00001107983 */ /* 0x000ea20000300a00 */
[----:B------:R-:W-:Y:S06]  /*11460*/  BAR.SYNC.DEFER_BLOCKING 0x0 ;  /* 0x0000000000007b1d */ /* 0x000fec0000010000 */
[----:B--2---:R0:W-:Y:S04]  /*11470*/  STSM.16.M88.4 [R3], R16 ;  /* 0x0000001003007844 */ /* 0x0041e80000000200 */
[----:B0-----:R-:W2:Y:S04]  /*11480*/  LDL.LU.64 R18, [R1+0x6c8] ;  /* 0x0006c80001127983 */ /* 0x001ea80000300a00 */
[----:B------:R-:W2:Y:S02]  /*11490*/  LDL.LU.64 R16, [R1+0x6c0] ;  /* 0x0006c00001107983 */ /* 0x000ea40000300a00 */
[----:B--2---:R-:W-:-:S02]  /*114a0*/  PRMT R16, R16, 0x5410, R20 ;  /* 0x0000541010107816 */ /* 0x004fc40000000014 */
[----:B------:R-:W2:Y:S01]  /*114b0*/  LDL.LU R20, [R1+0x6bc] ;  /* 0x0006bc0001147983 */ /* 0x000ea20000300800 */
[----:B------:R-:W-:Y:S02]  /*114c0*/  PRMT R18, R18, 0x5410, R21 ;  /* 0x0000541012127816 */ /* 0x000fe40000000015 */
[----:B------:R-:W-:Y:S02]  /*114d0*/  PRMT R19, R19, 0x5410, R22 ;  /* 0x0000541013137816 */ /* 0x000fe40000000016 */
[----:B---3--:R-:W-:Y:S02]  /*114e0*/  PRMT R8, R8, 0x5410, R23 ;  /* 0x0000541008087816 */ /* 0x008fe40000000017 */
[----:B------:R-:W-:Y:S02]  /*114f0*/  PRMT R9, R9, 0x5410, R26 ;  /* 0x0000541009097816 */ /* 0x000fe4000000001a */
[----:B------:R-:W-:Y:S02]  /*11500*/  PRMT R10, R10, 0x5410, R11 ;  /* 0x000054100a0a7816 */ /* 0x000fe4000000000b */
[----:B------:R-:W-:-:S02]  /*11510*/  PRMT R11, R2, 0x5410, R27 ;  /* 0x00005410020b7816 */ /* 0x000fc4000000001b */
[----:B--2---:R-:W-:Y:S02]  /*11520*/  PRMT R17, R17, 0x5410, R20 ;  /* 0x0000541011117816 */ /* 0x004fe40000000014 */
[----:B------:R-:W2:Y:S04]  /*11530*/  LDL.LU R20, [R1+0x6b8] ;  /* 0x0006b80001147983 */ /* 0x000ea80000300800 */
[----:B------:R-:W3:Y:S04]  /*11540*/  LDL.LU R21, [R1+0x6b4] ;  /* 0x0006b40001157983 */ /* 0x000ee80000300800 */
[----:B------:R-:W3:Y:S04]  /*11550*/  LDL.LU R22, [R1+0x6b0] ;  /* 0x0006b00001167983 */ /* 0x000ee80000300800 */
[----:B------:R0:W-:Y:S04]  /*11560*/  STSM.16.M88.4 [R3+0x800], R16 ;  /* 0x0008001003007844 */ /* 0x0001e80000000200 */
[----:B0-----:R-:W3:Y:S04]  /*11570*/  LDL.LU.64 R18, [R1+0x6a8] ;  /* 0x0006a80001127983 */ /* 0x001ee80000300a00 */
[----:B------:R-:W3:Y:S04]  /*11580*/  LDL.LU.64 R16, [R1+0x6a0] ;  /* 0x0006a00001107983 */ /* 0x000ee80000300a00 */
[----:B------:R-:W3:Y:S04]  /*11590*/  LDL.LU R23, [R1+0x698] ;  /* 0x0006980001177983 */ /* 0x000ee80000300800 */
[----:B------:R-:W3:Y:S04]  /*115a0*/  LDL.LU R26, [R1+0x694] ;  /* 0x00069400011a7983 */ /* 0x000ee80000300800 */
[----:B------:R0:W-:Y:S02]  /*115b0*/  STSM.16.M88.4 [R3+0x1000], R8 ;  /* 0x0010000803007844 */ /* 0x0001e40000000200 */
[----:B0-----:R-:W-:-:S02]  /*115c0*/  PRMT R8, R14, 0x5410, R15 ;  /* 0x000054100e087816 */ /* 0x001fc4000000000f */
[----:B------:R-:W-:Y:S02]  /*115d0*/  PRMT R9, R12, 0x5410, R13 ;  /* 0x000054100c097816 */ /* 0x000fe4000000000d */
[----:B------:R-:W-:Y:S02]  /*115e0*/  PRMT R10, R25, 0x5410, R24 ;  /* 0x00005410190a7816 */ /* 0x000fe40000000018 */
[----:B------:R-:W-:-:S05]  /*115f0*/  PRMT R11, R29, 0x5410, R28 ;  /* 0x000054101d0b7816 */ /* 0x000fca000000001c */
[----:B------:R0:W-:Y:S04]  /*11600*/  STSM.16.M88.4 [R3+0x1800], R8 ;  /* 0x0018000803007844 */ /* 0x0001e80000000200 */
[----:B0-----:R-:W3:Y:S04]  /*11610*/  LDL.LU R11, [R1+0x10] ;  /* 0x00001000010b7983 */ /* 0x001ee80000300800 */
[----:B------:R-:W3:Y:S04]  /*11620*/  LDL.LU R10, [R1+0x14] ;  /* 0x00001400010a7983 */ /* 0x000ee80000300800 */
[----:B------:R-:W3:Y:S04]  /*11630*/  LDL.LU R9, [R1+0x18] ;  /* 0x0000180001097983 */ /* 0x000ee80000300800 */
[----:B------:R-:W3:Y:S04]  /*11640*/  LDL.LU R8, [R1+0x1c] ;  /* 0x00001c0001087983 */ /* 0x000ee80000300800 */
[----:B------:R-:W3:Y:S04]  /*11650*/  LDL.LU R15, [R1+0x30] ;  /* 0x00003000010f7983 */ /* 0x000ee80000300800 */
[----:B------:R-:W3:Y:S04]  /*11660*/  LDL.LU R14, [R1+0x34] ;  /* 0x00003400010e7983 */ /* 0x000ee80000300800 */
[----:B------:R-:W3:Y:S04]  /*11670*/  LDL.LU R13, [R1+0x38] ;  /* 0x00003800010d7983 */ /* 0x000ee80000300800 */
[----:B------:R-:W3:Y:S01]  /*11680*/  LDL.LU R12, [R1+0x3c] ;  /* 0x00003c00010c7983 */ /* 0x000ee20000300800 */
[----:B----4-:R-:W-:Y:S01]  /*11690*/  IMAD R0, R0, UR4, RZ ;  /* 0x0000000400007c24 */ /* 0x010fe2000f8e02ff */
[----:B------:R-:W0:Y:S01]  /*116a0*/  LDCU UR4, c[0x0][0x3b8] ;  /* 0x00007700ff0477ac */ /* 0x000e220008000800 */
[----:B------:R-:W-:Y:S03]  /*116b0*/  BAR.SYNC.DEFER_BLOCKING 0x0 ;  /* 0x0000000000007b1d */ /* 0x000fe60000010000 */
[----:B------:R-:W-:-:S04]  /*116c0*/  IADD3 R2, P6, PT, R0, UR10, RZ ;  /* 0x0000000a00027c10 */ /* 0x000fc8000ffde0ff */
[----:B------:R-:W-:Y:S01]  /*116d0*/  LEA.HI.X.SX32 R0, R0, UR11, 0x1, P6 ;  /* 0x0000000b00007c11 */ /* 0x000fe2000b0f0eff */
[----:B------:R-:W1:Y:S01]  /*116e0*/  LDCU UR11, c[0x0][0x39c] ;  /* 0x00007380ff0b77ac */ /* 0x000e620008000800 */
[----:B------:R-:W4:Y:S01]  /*116f0*/  LDCU UR10, c[0x0][0x3b8] ;  /* 0x00007700ff0a77ac */ /* 0x000f220008000800 */
[----:B--2---:R-:W-:Y:S01]  /*11700*/  PRMT R3, R20, 0x7770, RZ ;  /* 0x0000777014037816 */ /* 0x004fe200000000ff */
[C---:B---3--:R-:W-:Y:S01]  /*11710*/  IMAD R27, R26.reuse, UR5, RZ ;  /* 0x000000051a1b7c24 */ /* 0x048fe2000f8e02ff */
[C---:B------:R-:W-:Y:S01]  /*11720*/  ISETP.LT.AND P3, PT, R26.reuse, UR13, !P0 ;  /* 0x0000000d1a007c0c */ /* 0x040fe2000c761270 */
[----:B------:R-:W2:Y:S03]  /*11730*/  LDCU UR5, c[0x0][0x3b8] ;  /* 0x00007700ff0577ac */ /* 0x000ea60008000800 */
[C---:B------:R-:W-:Y:S01]  /*11740*/  IADD3 R24, P6, PT, R27.reuse, R2, RZ ;  /* 0x000000021b187210 */ /* 0x040fe20007fde0ff */
[----:B------:R-:W-:Y:S01]  /*11750*/  VIADD R29, R26, 0x5 ;  /* 0x000000051a1d7836 */ /* 0x000fe20000000000 */
[----:B------:R-:W3:Y:S02]  /*11760*/  LDCU UR13, c[0x0][0x39c] ;  /* 0x00007380ff0d77ac */ /* 0x000ee40008000800 */
[C---:B------:R-:W-:Y:S01]  /*11770*/  LEA.HI.X.SX32 R25, R27.reuse, R0, 0x1, P6 ;  /* 0x000000001b197211 */ /* 0x040fe200030f0eff */
[----:B------:R-:W-:Y:S01]  /*11780*/  VIADD R27, R27, UR6 ;  /* 0x000000061b1b7c36 */ /* 0x000fe20008000000 */
[----:B------:R-:W1:Y:S03]  /*11790*/  LDCU UR6, c[0x0][0x3b8] ;  /* 0x00007700ff0677ac */ /* 0x000e660008000800 */
[----:B------:R0:W-:Y:S01]  /*117a0*/  @P3 STG.E.U8 desc[UR8][R24.64], R3 ;  /* 0x0000000318003986 */ /* 0x0001e2000c101108 */
[----:B------:R-:W-:Y:S01]  /*117b0*/  ISETP.LT.AND P3, PT, R29, UR12, !P0 ;  /* 0x0000000c1d007c0c */ /* 0x000fe2000c761270 */
[----:B------:R-:W2:Y:S01]  /*117c0*/  LDCU UR12, c[0x0][0x39c] ;  /* 0x00007380ff0c77ac */ /* 0x000ea20008000800 */
[----:B------:R-:W-:-:S04]  /*117d0*/  IADD3 R28, P6, PT, R27, R2, RZ ;  /* 0x000000021b1c7210 */ /* 0x000fc80007fde0ff */
[C---:B------:R-:W-:Y:S01]  /*117e0*/  LEA.HI.X.SX32 R29, R27.reuse, R0, 0x1, P6 ;  /* 0x000000001b1d7211 */ /* 0x040fe200030f0eff */
[----:B0-----:R-:W-:Y:S01]  /*117f0*/  VIADD R3, R27, UR4 ;  /* 0x000000041b037c36 */ /* 0x001fe20008000000 */
[----:B------:R-:W-:Y:S01]  /*11800*/  PRMT R25, R20, 0x7771, RZ ;  /* 0x0000777114197816 */ /* 0x000fe200000000ff */
[----:B------:R-:W-:Y:S01]  /*11810*/  VIADD R27, R26, 0x6 ;  /* 0x000000061a1b7836 */ /* 0x000fe20000000000 */
[----:B------:R-:W0:Y:S02]  /*11820*/  LDCU UR4, c[0x0][0x3b8] ;  /* 0x00007700ff0477ac */ /* 0x000e240008000800 */
[----:B------:R-:W-:Y:S01]  /*11830*/  IADD3 R24, P6, PT, R3, R2, RZ ;  /* 0x0000000203187210 */ /* 0x000fe20007fde0ff */
[----:B------:R4:W-:Y:S01]  /*11840*/  @P2 STG.E.U8 desc[UR8][R28.64], R25 ;  /* 0x000000191c002986 */ /* 0x0009e2000c101108 */
[----:B-1----:R-:W-:Y:S01]  /*11850*/  ISETP.LT.AND P2, PT, R27, UR11, !P0 ;  /* 0x0000000b1b007c0c */ /* 0x002fe2000c741270 */
[C---:B--2---:R-:W-:Y:S01]  /*11860*/  VIADD R27, R3.reuse, UR5 ;  /* 0x00000005031b7c36 */ /* 0x044fe20008000000 */
[----:B------:R-:W1:Y:S01]  /*11870*/  LDCU UR11, c[0x0][0x39c] ;  /* 0x00007380ff0b77ac */ /* 0x000e620008000800 */
[----:B------:R-:W2:Y:S01]  /*11880*/  LDCU UR5, c[0x0][0x3b8] ;  /* 0x00007700ff0577ac */ /* 0x000ea20008000800 */
[----:B----4-:R-:W-:-:S02]  /*11890*/  LEA.HI.X.SX32 R25, R3, R0, 0x1, P6 ;  /* 0x0000000003197211 */ /* 0x010fc400030f0eff */
[----:B------:R-:W-:Y:S01]  /*118a0*/  PRMT R28, R21, 0x7770, RZ ;  /* 0x00007770151c7816 */ /* 0x000fe200000000ff */
[----:B------:R-:W-:-:S04]  /*118b0*/  VIADD R3, R26, 0x7 ;  /* 0x000000071a037836 */ /* 0x000fc80000000000 */
[----:B------:R4:W-:Y:S01]  /*118c0*/  @P5 STG.E.U8 desc[UR8][R24.64], R28 ;  /* 0x0000001c18005986 */ /* 0x0009e2000c101108 */
[----:B------:R-:W-:Y:S01]  /*118d0*/  ISETP.LT.AND P5, PT, R3, UR12, !P0 ;  /* 0x0000000c03007c0c */ /* 0x000fe2000c7a1270 */
[C---:B------:R-:W-:Y:S01]  /*118e0*/  VIADD R3, R27.reuse, UR10 ;  /* 0x0000000a1b037c36 */ /* 0x040fe20008000000 */
[----:B------:R-:W0:Y:S01]  /*118f0*/  LDCU UR12, c[0x0][0x39c] ;  /* 0x00007380ff0c77ac */ /* 0x000e220008000800 */
[----:B------:R-:W0:Y:S01]  /*11900*/  LDCU UR10, c[0x0][0x3b8] ;  /* 0x00007700ff0a77ac */ /* 0x000e220008000800 */
[----:B----4-:R-:W-:Y:S02]  /*11910*/  IADD3 R28, P6, PT, R27, R2, RZ ;  /* 0x000000021b1c7210 */ /* 0x010fe40007fde0ff */
[----:B------:R-:W-:Y:S02]  /*11920*/  PRMT R25, R21, 0x7771, RZ ;  /* 0x0000777115197816 */ /* 0x000fe400000000ff */
[----:B------:R-:W-:Y:S01]  /*11930*/  LEA.HI.X.SX32 R29, R27, R0, 0x1, P6 ;  /* 0x000000001b1d7211 */ /* 0x000fe200030f0eff */
[----:B------:R-:W-:Y:S01]  /*11940*/  VIADD R27, R26, 0x8 ;  /* 0x000000081a1b7836 */ /* 0x000fe20000000000 */
[----:B------:R-:W-:-:S03]  /*11950*/  IADD3 R24, P6, PT, R3, R2, RZ ;  /* 0x0000000203187210 */ /* 0x000fc60007fde0ff */
[----:B------:R4:W-:Y:S01]  /*11960*/  @P4 STG.E.U8 desc[UR8][R28.64], R25 ;  /* 0x000000191c004986 */ /* 0x0009e2000c101108 */
[----:B---3--:R-:W-:Y:S01]  /*11970*/  ISETP.LT.AND P4, PT, R27, UR13, !P0 ;  /* 0x0000000d1b007c0c */ /* 0x008fe2000c781270 */
[C---:B0-----:R-:W-:Y:S01]  /*11980*/  VIADD R27, R3.reuse, UR4 ;  /* 0x00000004031b7c36 */ /* 0x041fe20008000000 */
[----:B------:R-:W0:Y:S01]  /*11990*/  LDCU UR13, c[0x0][0x39c] ;  /* 0x00007380ff0d77ac */ /* 0x000e220008000800 */
[----:B------:R-:W3:Y:S01]  /*119a0*/  LDCU UR4, c[0x0][0x3b8] ;  /* 0x00007700ff0477ac */ /* 0x000ee20008000800 */
[----:B----4-:R-:W-:Y:S01]  /*119b0*/  LEA.HI.X.SX32 R25, R3, R0, 0x1, P6 ;  /* 0x0000000003197211 */ /* 0x010fe200030f0eff */
[----:B------:R-:W-:Y:S01]  /*119c0*/  VIADD R3, R26, 0x9 ;  /* 0x000000091a037836 */ /* 0x000fe20000000000 */
[----:B------:R-:W-:-:S05]  /*119d0*/  PRMT R28, R22, 0x7770, RZ ;  /* 0x00007770161c7816 */ /* 0x000fca00000000ff */
[----:B------:R4:W-:Y:S01]  /*119e0*/  @P1 STG.E.U8 desc[UR8][R24.64], R28 ;  /* 0x0000001c18001986 */ /* 0x0009e2000c101108 */
[----:B-1----:R-:W-:Y:S01]  /*119f0*/  ISETP.LT.AND P1, PT, R3, UR11, !P0 ;  /* 0x0000000b03007c0c */ /* 0x002fe2000c721270 */
[----:B------:R-:W1:Y:S01]  /*11a00*/  LDCU UR11, c[0x0][0x39c] ;  /* 0x00007380ff0b77ac */ /* 0x000e620008000800 */
[C---:B------:R-:W-:Y:S01]  /*11a10*/  VIADD R3, R27.reuse, UR6 ;  /* 0x000000061b037c36 */ /* 0x040fe20008000000 */
[----:B------:R-:W0:Y:S01]  /*11a20*/  LDCU UR6, c[0x0][0x3b8] ;  /* 0x00007700ff0677ac */ /* 0x000e220008000800 */
[C---:B----4-:R-:W-:Y:S02]  /*11a30*/  IADD3 R28, P6, PT, R27.reuse, R2, RZ ;  /* 0x000000021b1c7210 */ /* 0x050fe40007fde0ff */
[----:B------:R-:W-:Y:S02]  /*11a40*/  PRMT R25, R22, 0x7771, RZ ;  /* 0x0000777116197816 */ /* 0x000fe400000000ff */
[----:B------:R-:W-:Y:S01]  /*11a50*/  LEA.HI.X.SX32 R29, R27, R0, 0x1, P6 ;  /* 0x000000001b1d7211 */ /* 0x000fe200030f0eff */
[----:B------:R-:W-:Y:S01]  /*11a60*/  VIADD R27, R26, 0xa ;  /* 0x0000000a1a1b7836 */ /* 0x000fe20000000000 */
[----:B------:R-:W-:-:S03]  /*11a70*/  IADD3 R24, P6, PT, R3, R2, RZ ;  /* 0x0000000203187210 */ /* 0x000fc60007fde0ff */
[----:B------:R4:W-:Y:S01]  /*11a80*/  @P3 STG.E.U8 desc[UR8][R28.64], R25 ;  /* 0x000000191c003986 */ /* 0x0009e2000c101108 */
[----:B------:R-:W-:Y:S01]  /*11a90*/  ISETP.LT.AND P3, PT, R27, UR12, !P0 ;  /* 0x0000000c1b007c0c */ /* 0x000fe2000c761270 */
[C---:B--2---:R-:W-:Y:S01]  /*11aa0*/  VIADD R27, R3.reuse, UR5 ;  /* 0x00000005031b7c36 */ /* 0x044fe20008000000 */
[----:B------:R-:W2:Y:S01]  /*11ab0*/  LDCU UR12, c[0x0][0x39c] ;  /* 0x00007380ff0c77ac */ /* 0x000ea20008000800 */
[----:B------:R-:W0:Y:S01]  /*11ac0*/  LDCU UR5, c[0x0][0x3b8] ;  /* 0x00007700ff0577ac */ /* 0x000e220008000800 */
        /* <DEDUP_REMOVED lines=8> */
[----:B----4-:R-:W-:Y:S02]  /*11b50*/  IADD3 R28, P6, PT, R27, R2, RZ ;  /* 0x000000021b1c7210 */ /* 0x010fe40007fde0ff */
[----:B------:R-:W-:Y:S02]  /*11b60*/  PRMT R25, R23, 0x7771, RZ ;  /* 0x0000777117197816 */ /* 0x000fe400000000ff */
[----:B------:R-:W-:Y:S01]  /*11b70*/  LEA.HI.X.SX32 R29, R27, R0, 0x1, P6 ;  /* 0x000000001b1d7211 */ /* 0x000fe200030f0eff */
[----:B------:R-:W-:Y:S01]  /*11b80*/  VIADD R27, R26, 0xc ;  /* 0x0000000c1a1b7836 */ /* 0x000fe20000000000 */
[----:B------:R-:W-:-:S03]  /*11b90*/  IADD3 R24, P6, PT, R3, R2, RZ ;  /* 0x0000000203187210 */ /* 0x000fc60007fde0ff */
[----:B------:R4:W-:Y:S01]  /*11ba0*/  @P5 STG.E.U8 desc[UR8][R28.64], R25 ;  /* 0x000000191c005986 */ /* 0x0009e2000c101108 */
[----:B0-----:R-:W-:Y:S01]  /*11bb0*/  ISETP.LT.AND P5, PT, R27, UR13, !P0 ;  /* 0x0000000d1b007c0c */ /* 0x001fe2000c7a1270 */
[C---:B---3--:R-:W-:Y:S01]  /*11bc0*/  VIADD R27, R3.reuse, UR4 ;  /* 0x00000004031b7c36 */ /* 0x048fe20008000000 */
        /* <DEDUP_REMOVED lines=16> */
[----:B--2---:R-:W-:Y:S01]  /*11cd0*/  ISETP.LT.AND P1, PT, R27, UR12, !P0 ;  /* 0x0000000c1b007c0c */ /* 0x004fe2000c721270 */
[C---:B------:R-:W-:Y:S01]  /*11ce0*/  VIADD R27, R3.reuse, UR5 ;  /* 0x00000005031b7c36 */ /* 0x040fe20008000000 */
        /* <DEDUP_REMOVED lines=197> */
[----:B------:R-:W-:Y:S01]  /*12940*/  VIADD R27, R26, 0x25 ;  /* 0x000000251a1b7836 */ /* 0x000fe20000000000 */
[----:B------:R-:W0:Y:S01]  /*12950*/  LDCU UR13, c[0x0][0x39c] ;  /* 0x00007380ff0d77ac */ /* 0x000e220008000800 */
[C---:B----4-:R-:W-:Y:S02]  /*12960*/  LEA.HI.X.SX32 R25, R3.reuse, R0, 0x1, P6 ;  /* 0x0000000003197211 */ /* 0x050fe400030f0eff */
[----:B------:R-:W-:Y:S01]  /*12970*/  PRMT R28, R20, 0x7772, RZ ;  /* 0x00007772141c7816 */ /* 0x000fe200000000ff */
[----:B---3--:R-:W-:Y:S01]  /*12980*/  VIADD R3, R3, UR4 ;  /* 0x0000000403037c36 */ /* 0x008fe20008000000 */
[----:B------:R-:W3:Y:S03]  /*12990*/  LDCU UR4, c[0x0][0x3b8] ;  /* 0x00007700ff0477ac */ /* 0x000ee60008000800 */
[----:B------:R4:W-:Y:S01]  /*129a0*/  @P5 STG.E.U8 desc[UR8][R24.64], R28 ;  /* 0x0000001c18005986 */ /* 0x0009e2000c101108 */
[----:B-1----:R-:W-:Y:S01]  /*129b0*/  ISETP.LT.AND P5, PT, R27, UR11, !P0 ;  /* 0x0000000b1b007c0c */ /* 0x002fe2000c7a1270 */
[----:B------:R-:W1:Y:S01]  /*129c0*/  LDCU UR11, c[0x0][0x39c] ;  /* 0x00007380ff0b77ac */ /* 0x000e620008000800 */
[C---:B------:R-:W-:Y:S01]  /*129d0*/  VIADD R27, R3.reuse, UR6 ;  /* 0x00000006031b7c36 */ /* 0x040fe20008000000 */
[----:B------:R-:W0:Y:S01]  /*129e0*/  LDCU UR6, c[0x0][0x3b8] ;  /* 0x00007700ff0677ac */ /* 0x000e220008000800 */
[----:B----4-:R-:W-:-:S04]  /*129f0*/  IADD3 R28, P6, PT, R3, R2, RZ ;  /* 0x00000002031c7210 */ /* 0x010fc80007fde0ff */
[----:B------:R-:W-:Y:S02]  /*12a00*/  LEA.HI.X.SX32 R29, R3, R0, 0x1, P6 ;  /* 0x00000000031d7211 */ /* 0x000fe400030f0eff */
[----:B------:R-:W-:Y:S01]  /*12a10*/  PRMT R3, R20, 0x7773, RZ ;  /* 0x0000777314037816 */ /* 0x000fe200000000ff */
[----:B------:R-:W-:Y:S01]  /*12a20*/  VIADD R20, R26, 0x26 ;  /* 0x000000261a147836 */ /* 0x000fe20000000000 */
[----:B------:R-:W-:-:S03]  /*12a30*/  IADD3 R24, P6, PT, R27, R2, RZ ;  /* 0x000000021b187210 */ /* 0x000fc60007fde0ff */
[----:B------:R4:W-:Y:S01]  /*12a40*/  @P4 STG.E.U8 desc[UR8][R28.64], R3 ;  /* 0x000000031c004986 */ /* 0x0009e2000c101108 */
[----:B--2---:R-:W-:Y:S01]  /*12a50*/  ISETP.LT.AND P4, PT, R20, UR12, !P0 ;  /* 0x0000000c14007c0c */ /* 0x004fe2000c781270 */
[----:B------:R-:W-:Y:S01]  /*12a60*/  VIADD R20, R26, 0x27 ;  /* 0x000000271a147836 */ /* 0x000fe20000000000 */
[----:B------:R-:W-:Y:S01]  /*12a70*/  LEA.HI.X.SX32 R25, R27, R0, 0x1, P6 ;  /* 0x000000001b197211 */ /* 0x000fe200030f0eff */
[----:B------:R-:W2:Y:S01]  /*12a80*/  LDCU UR12, c[0x0][0x39c] ;  /* 0x00007380ff0c77ac */ /* 0x000ea20008000800 */
[----:B----4-:R-:W-:Y:S01]  /*12a90*/  PRMT R28, R21, 0x7772, RZ ;  /* 0x00007772151c7816 */ /* 0x010fe200000000ff */
[----:B------:R-:W-:Y:S01]  /*12aa0*/  VIADD R3, R27, UR5 ;  /* 0x000000051b037c36 */ /* 0x000fe20008000000 */
[----:B------:R-:W4:Y:S03]  /*12ab0*/  LDCU UR5, c[0x0][0x3b8] ;  /* 0x00007700ff0577ac */ /* 0x000f260008000800 */
[----:B------:R0:W-:Y:S01]  /*12ac0*/  @P1 STG.E.U8 desc[UR8][R24.64], R28 ;  /* 0x0000001c18001986 */ /* 0x0001e2000c101108 */
[----:B-1----:R-:W-:Y:S01]  /*12ad0*/  ISETP.LT.AND P1, PT, R20, UR11, !P0 ;  /* 0x0000000b14007c0c */ /* 0x002fe2000c721270 */
[----:B------:R-:W1:Y:S01]  /*12ae0*/  LDCU UR11, c[0x0][0x39c] ;  /* 0x00007380ff0b77ac */ /* 0x000e620008000800 */
[C---:B------:R-:W-:Y:S01]  /*12af0*/  VIADD R27, R3.reuse, UR10 ;  /* 0x0000000a031b7c36 */ /* 0x040fe20008000000 */
[----:B------:R-:W1:Y:S01]  /*12b00*/  LDCU UR10, c[0x0][0x3b8] ;  /* 0x00007700ff0a77ac */ /* 0x000e620008000800 */
[----:B0-----:R-:W-:-:S04]  /*12b10*/  IADD3 R24, P6, PT, R3, R2, RZ ;  /* 0x0000000203187210 */ /* 0x001fc80007fde0ff */
[----:B------:R-:W-:Y:S02]  /*12b20*/  LEA.HI.X.SX32 R25, R3, R0, 0x1, P6 ;  /* 0x0000000003197211 */ /* 0x000fe400030f0eff */
[----:B------:R-:W-:Y:S01]  /*12b30*/  PRMT R3, R21, 0x7773, RZ ;  /* 0x0000777315037816 */ /* 0x000fe200000000ff */
[----:B------:R-:W-:Y:S01]  /*12b40*/  VIADD R21, R26, 0x28 ;  /* 0x000000281a157836 */ /* 0x000fe20000000000 */
[----:B------:R-:W-:-:S03]  /*12b50*/  IADD3 R20, P6, PT, R27, R2, RZ ;  /* 0x000000021b147210 */ /* 0x000fc60007fde0ff */
[----:B------:R0:W-:Y:S01]  /*12b60*/  @P3 STG.E.U8 desc[UR8][R24.64], R3 ;  /* 0x0000000318003986 */ /* 0x0001e2000c101108 */
[----:B------:R-:W-:Y:S01]  /*12b70*/  ISETP.LT.AND P3, PT, R21, UR13, !P0 ;  /* 0x0000000d15007c0c */ /* 0x000fe2000c761270 */
[----:B------:R-:W2:Y:S01]  /*12b80*/  LDCU UR13, c[0x0][0x39c] ;  /* 0x00007380ff0d77ac */ /* 0x000ea20008000800 */
[C---:B------:R-:W-:Y:S01]  /*12b90*/  LEA.HI.X.SX32 R21, R27.reuse, R0, 0x1, P6 ;  /* 0x000000001b157211 */ /* 0x040fe200030f0eff */
[----:B---3--:R-:W-:Y:S01]  /*12ba0*/  VIADD R27, R27, UR4 ;  /* 0x000000041b1b7c36 */ /* 0x008fe20008000000 */
[----:B------:R-:W3:Y:S01]  /*12bb0*/  LDCU UR4, c[0x0][0x3b8] ;  /* 0x00007700ff0477ac */ /* 0x000ee20008000800 */
[----:B0-----:R-:W-:Y:S01]  /*12bc0*/  PRMT R24, R22, 0x7772, RZ ;  /* 0x0000777216187816 */ /* 0x001fe200000000ff */
[----:B------:R-:W-:-:S04]  /*12bd0*/  VIADD R3, R26, 0x29 ;  /* 0x000000291a037836 */ /* 0x000fc80000000000 */
[----:B------:R0:W-:Y:S01]  /*12be0*/  @P2 STG.E.U8 desc[UR8][R20.64], R24 ;  /* 0x0000001814002986 */ /* 0x0001e2000c101108 */
[----:B-1----:R-:W-:Y:S01]  /*12bf0*/  ISETP.LT.AND P2, PT, R3, UR11, !P0 ;  /* 0x0000000b03007c0c */ /* 0x002fe2000c741270 */
[----:B------:R-:W1:Y:S01]  /*12c00*/  LDCU UR11, c[0x0][0x39c] ;  /* 0x00007380ff0b77ac */ /* 0x000e620008000800 */
[C---:B------:R-:W-:Y:S01]  /*12c10*/  VIADD R3, R27.reuse, UR6 ;  /* 0x000000061b037c36 */ /* 0x040fe20008000000 */
[----:B------:R-:W-:Y:S01]  /*12c20*/  PRMT R22, R22, 0x7773, RZ ;  /* 0x0000777316167816 */ /* 0x000fe200000000ff */
[----:B------:R-:W-:Y:S01]  /*12c30*/  VIADD R25, R26, 0x2a ;  /* 0x0000002a1a197836 */ /* 0x000fe20000000000 */
[----:B------:R-:W1:Y:S01]  /*12c40*/  LDCU UR6, c[0x0][0x3b8] ;  /* 0x00007700ff0677ac */ /* 0x000e620008000800 */
[----:B0-----:R-:W-:-:S04]  /*12c50*/  IADD3 R20, P6, PT, R27, R2, RZ ;  /* 0x000000021b147210 */ /* 0x001fc80007fde0ff */
[----:B------:R-:W-:Y:S02]  /*12c60*/  LEA.HI.X.SX32 R21, R27, R0, 0x1, P6 ;  /* 0x000000001b157211 */ /* 0x000fe400030f0eff */
[----:B------:R-:W-:-:S03]  /*12c70*/  IADD3 R24, P6, PT, R3, R2, RZ ;  /* 0x0000000203187210 */ /* 0x000fc60007fde0ff */
[----:B------:R0:W-:Y:S01]  /*12c80*/  @P5 STG.E.U8 desc[UR8][R20.64], R22 ;  /* 0x0000001614005986 */ /* 0x0001e2000c101108 */
[----:B--2---:R-:W-:Y:S01]  /*12c90*/  ISETP.LT.AND P5, PT, R25, UR12, !P0 ;  /* 0x0000000c19007c0c */ /* 0x004fe2000c7a1270 */
[----:B------:R-:W2:Y:S01]  /*12ca0*/  LDCU UR12, c[0x0][0x39c] ;  /* 0x00007380ff0c77ac */ /* 0x000ea20008000800 */
[C---:B------:R-:W-:Y:S01]  /*12cb0*/  LEA.HI.X.SX32 R25, R3.reuse, R0, 0x1, P6 ;  /* 0x0000000003197211 */ /* 0x040fe200030f0eff */
[----:B----4-:R-:W-:Y:S01]  /*12cc0*/  VIADD R3, R3, UR5 ;  /* 0x0000000503037c36 */ /* 0x010fe20008000000 */
[----:B------:R-:W4:Y:S01]  /*12cd0*/  LDCU UR5, c[0x0][0x3b8] ;  /* 0x00007700ff0577ac */ /* 0x000f220008000800 */
[----:B0-----:R-:W-:Y:S01]  /*12ce0*/  PRMT R20, R23, 0x7772, RZ ;  /* 0x0000777217147816 */ /* 0x001fe200000000ff */
[----:B------:R-:W-:-:S04]  /*12cf0*/  VIADD R21, R26, 0x2b ;  /* 0x0000002b1a157836 */ /* 0x000fc80000000000 */
[----:B------:R0:W-:Y:S01]  /*12d00*/  @P4 STG.E.U8 desc[UR8][R24.64], R20 ;  /* 0x0000001418004986 */ /* 0x0001e2000c101108 */
[----:B-1----:R-:W-:Y:S01]  /*12d10*/  ISETP.LT.AND P4, PT, R21, UR11, !P0 ;  /* 0x0000000b15007c0c */ /* 0x002fe2000c781270 */
[----:B------:R-:W1:Y:S01]  /*12d20*/  LDCU UR11, c[0x0][0x39c] ;  /* 0x00007380ff0b77ac */ /* 0x000e620008000800 */
[C---:B------:R-:W-:Y:S01]  /*12d30*/  VIADD R22, R3.reuse, UR10 ;  /* 0x0000000a03167c36 */ /* 0x040fe20008000000 */
[----:B------:R-:W1:Y:S01]  /*12d40*/  LDCU UR10, c[0x0][0x3b8] ;  /* 0x00007700ff0a77ac */ /* 0x000e620008000800 */
[----:B0-----:R-:W-:-:S04]  /*12d50*/  IADD3 R20, P6, PT, R3, R2, RZ ;  /* 0x0000000203147210 */ /* 0x001fc80007fde0ff */
[----:B------:R-:W-:Y:S02]  /*12d60*/  LEA.HI.X.SX32 R21, R3, R0, 0x1, P6 ;  /* 0x0000000003157211 */ /* 0x000fe400030f0eff */
[----:B------:R-:W-:Y:S02]  /*12d70*/  PRMT R3, R23, 0x7773, RZ ;  /* 0x0000777317037816 */ /* 0x000fe400000000ff */
[----:B------:R-:W-:-:S03]  /*12d80*/  IADD3 R24, P6, PT, R22, R2, RZ ;  /* 0x0000000216187210 */ /* 0x000fc60007fde0ff */
[----:B------:R0:W-:Y:S01]  /*12d90*/  @P1 STG.E.U8 desc[UR8][R20.64], R3 ;  /* 0x0000000314001986 */ /* 0x0001e2000c101108 */
[----:B------:R-:W-:Y:S01]  /*12da0*/  LEA.HI.X.SX32 R25, R22, R0, 0x1, P6 ;  /* 0x0000000016197211 */ /* 0x000fe200030f0eff */
[C---:B------:R-:W-:Y:S01]  /*12db0*/  VIADD R23, R26.reuse, 0x2c ;  /* 0x0000002c1a177836 */ /* 0x040fe20000000000 */
[----:B0-----:R-:W-:Y:S01]  /*12dc0*/  PRMT R21, R11, 0x7772, RZ ;  /* 0x000077720b157816 */ /* 0x001fe200000000ff */
[----:B------:R-:W-:Y:S02]  /*12dd0*/  VIADD R20, R26, 0x2d ;  /* 0x0000002d1a147836 */ /* 0x000fe40000000000 */
[----:B---3--:R-:W-:Y:S01]  /*12de0*/  VIADD R3, R22, UR4 ;  /* 0x0000000416037c36 */ /* 0x008fe20008000000 */
[----:B------:R-:W-:Y:S01]  /*12df0*/  ISETP.LT.AND P1, PT, R23, UR13, !P0 ;  /* 0x0000000d17007c0c */ /* 0x000fe2000c721270 */
[----:B------:R0:W-:Y:S01]  /*12e00*/  @P3 STG.E.U8 desc[UR8][R24.64], R21 ;  /* 0x0000001518003986 */ /* 0x0001e2000c101108 */
[----:B-1----:R-:W-:Y:S01]  /*12e10*/  ISETP.LT.AND P3, PT, R20, UR11, !P0 ;  /* 0x0000000b14007c0c */ /* 0x002fe2000c761270 */
[----:B------:R-:W1:Y:S01]  /*12e20*/  LDCU UR11, c[0x0][0x39c] ;  /* 0x00007380ff0b77ac */ /* 0x000e620008000800 */
[C---:B------:R-:W-:Y:S01]  /*12e30*/  IADD3 R22, P6, PT, R3.reuse, R2, RZ ;  /* 0x0000000203167210 */ /* 0x040fe20007fde0ff */
[----:B------:R-:W3:Y:S03]  /*12e40*/  LDCU UR13, c[0x0][0x39c] ;  /* 0x00007380ff0d77ac */ /* 0x000ee60008000800 */
[C---:B------:R-:W-:Y:S01]  /*12e50*/  LEA.HI.X.SX32 R23, R3.reuse, R0, 0x1, P6 ;  /* 0x0000000003177211 */ /* 0x040fe200030f0eff */
[----:B------:R-:W1:Y:S01]  /*12e60*/  LDCU UR4, c[0x0][0x3b8] ;  /* 0x00007700ff0477ac */ /* 0x000e620008000800 */
[----:B0-----:R-:W-:Y:S01]  /*12e70*/  VIADD R24, R3, UR6 ;  /* 0x0000000603187c36 */ /* 0x001fe20008000000 */
[----:B------:R-:W-:Y:S01]  /*12e80*/  PRMT R3, R11, 0x7773, RZ ;  /* 0x000077730b037816 */ /* 0x000fe200000000ff */
[----:B------:R-:W-:Y:S01]  /*12e90*/  VIADD R21, R26, 0x2e ;  /* 0x0000002e1a157836 */ /* 0x000fe20000000000 */
[----:B------:R-:W0:Y:S02]  /*12ea0*/  LDCU UR6, c[0x0][0x3b8] ;  /* 0x00007700ff0677ac */ /* 0x000e240008000800 */
[C---:B------:R-:W-:Y:S01]  /*12eb0*/  IADD3 R20, P6, PT, R24.reuse, R2, RZ ;  /* 0x0000000218147210 */ /* 0x040fe20007fde0ff */
[----:B------:R1:W-:Y:S01]  /*12ec0*/  @P2 STG.E.U8 desc[UR8][R22.64], R3 ;  /* 0x0000000316002986 */ /* 0x0003e2000c101108 */
[----:B--2---:R-:W-:Y:S01]  /*12ed0*/  ISETP.LT.AND P2, PT, R21, UR12, !P0 ;  /* 0x0000000c15007c0c */ /* 0x004fe2000c741270 */
[----:B------:R-:W2:Y:S01]  /*12ee0*/  LDCU UR12, c[0x0][0x39c] ;  /* 0x00007380ff0c77ac */ /* 0x000ea20008000800 */
[----:B------:R-:W-:-:S02]  /*12ef0*/  LEA.HI.X.SX32 R21, R24, R0, 0x1, P6 ;  /* 0x0000000018157211 */ /* 0x000fc400030f0eff */
[----:B-1----:R-:W-:Y:S01]  /*12f00*/  PRMT R23, R10, 0x7772, RZ ;  /* 0x000077720a177816 */ /* 0x002fe200000000ff */
[----:B------:R-:W-:Y:S02]  /*12f10*/  VIADD R22, R26, 0x2f ;  /* 0x0000002f1a167836 */ /* 0x000fe40000000000 */
[----:B----4-:R-:W-:Y:S01]  /*12f20*/  VIADD R3, R24, UR5 ;  /* 0x0000000518037c36 */ /* 0x010fe20008000000 */
[----:B------:R-:W1:Y:S01]  /*12f30*/  LDCU UR5, c[0x0][0x3b8] ;  /* 0x00007700ff0577ac */ /* 0x000e620008000800 */
[----:B------:R4:W-:Y:S01]  /*12f40*/  @P5 STG.E.U8 desc[UR8][R20.64], R23 ;  /* 0x0000001714005986 */ /* 0x0009e2000c101108 */
[----:B------:R-:W-:Y:S01]  /*12f50*/  ISETP.LT.AND P5, PT, R22, UR11, !P0 ;  /* 0x0000000b16007c0c */ /* 0x000fe2000c7a1270 */
[----:B------:R-:W0:Y:S01]  /*12f60*/  LDCU UR11, c[0x0][0x39c] ;  /* 0x00007380ff0b77ac */ /* 0x000e220008000800 */
[C---:B------:R-:W-:Y:S01]  /*12f70*/  VIADD R24, R3.reuse, UR10 ;  /* 0x0000000a03187c36 */ /* 0x040fe20008000000 */
[----:B------:R-:W0:Y:S01]  /*12f80*/  LDCU UR10, c[0x0][0x3b8] ;  /* 0x00007700ff0a77ac */ /* 0x000e220008000800 */
[----:B----4-:R-:W-:Y:S01]  /*12f90*/  IADD3 R20, P6, PT, R3, R2, RZ ;  /* 0x0000000203147210 */ /* 0x010fe20007fde0ff */
[----:B------:R-:W-:-:S03]  /*12fa0*/  VIADD R23, R26, 0x30 ;  /* 0x000000301a177836 */ /* 0x000fc60000000000 */
[----:B------:R-:W-:Y:S02]  /*12fb0*/  LEA.HI.X.SX32 R21, R3, R0, 0x1, P6 ;  /* 0x0000000003157211 */ /* 0x000fe400030f0eff */
[----:B------:R-:W-:Y:S02]  /*12fc0*/  PRMT R3, R10, 0x7773, RZ ;  /* 0x000077730a037816 */ /* 0x000fe400000000ff */
[----:B------:R-:W-:-:S03]  /*12fd0*/  IADD3 R22, P6, PT, R24, R2, RZ ;  /* 0x0000000218167210 */ /* 0x000fc60007fde0ff */
[----:B------:R4:W-:Y:S01]  /*12fe0*/  @P4 STG.E.U8 desc[UR8][R20.64], R3 ;  /* 0x0000000314004986 */ /* 0x0009e2000c101108 */
[----:B---3--:R-:W-:Y:S01]  /*12ff0*/  ISETP.LT.AND P4, PT, R23, UR13, !P0 ;  /* 0x0000000d17007c0c */ /* 0x008fe2000c781270 */
[----:B------:R-:W3:Y:S01]  /*13000*/  LDCU UR13, c[0x0][0x39c] ;  /* 0x00007380ff0d77ac */ /* 0x000ee20008000800 */
[C---:B------:R-:W-:Y:S02]  /*13010*/  LEA.HI.X.SX32 R23, R24.reuse, R0, 0x1, P6 ;  /* 0x0000000018177211 */ /* 0x040fe400030f0eff */
[----:B----4-:R-:W-:Y:S01]  /*13020*/  PRMT R20, R9, 0x7772, RZ ;  /* 0x0000777209147816 */ /* 0x010fe200000000ff */
[----:B------:R-:W-:Y:S01]  /*13030*/  VIADD R21, R24, UR4 ;  /* 0x0000000418157c36 */ /* 0x000fe20008000000 */
[----:B------:R-:W4:Y:S01]  /*13040*/  LDCU UR4, c[0x0][0x3b8] ;  /* 0x00007700ff0477ac */ /* 0x000f220008000800 */
[----:B------:R-:W-:Y:S02]  /*13050*/  VIADD R3, R26, 0x31 ;  /* 0x000000311a037836 */ /* 0x000fe40000000000 */
[----:B------:R1:W-:Y:S03]  /*13060*/  @P1 STG.E.U8 desc[UR8][R22.64], R20 ;  /* 0x0000001416001986 */ /* 0x0003e6000c101108 */
[----:B0-----:R-:W-:Y:S01]  /*13070*/  ISETP.LT.AND P1, PT, R3, UR11, !P0 ;  /* 0x0000000b03007c0c */ /* 0x001fe2000c721270 */
[----:B------:R-:W0:Y:S01]  /*13080*/  LDCU UR11, c[0x0][0x39c] ;  /* 0x00007380ff0b77ac */ /* 0x000e220008000800 */
[----:B------:R-:W-:-:S02]  /*13090*/  VIADD R3, R21, UR6 ;  /* 0x0000000615037c36 */ /* 0x000fc40008000000 */
[----:B------:R-:W-:Y:S01]  /*130a0*/  VIADD R24, R26, 0x32 ;  /* 0x000000321a187836 */ /* 0x000fe20000000000 */
[----:B------:R-:W0:Y:S01]  /*130b0*/  LDCU UR6, c[0x0][0x3b8] ;  /* 0x00007700ff0677ac */ /* 0x000e220008000800 */
[----:B-1----:R-:W-:Y:S02]  /*130c0*/  IADD3 R20, P6, PT, R21, R2, RZ ;  /* 0x0000000215147210 */ /* 0x002fe40007fde0ff */
[----:B------:R-:W-:Y:S02]  /*130d0*/  PRMT R23, R9, 0x7773, RZ ;  /* 0x0000777309177816 */ /* 0x000fe400000000ff */
[----:B------:R-:W-:Y:S02]  /*130e0*/  LEA.HI.X.SX32 R21, R21, R0, 0x1, P6 ;  /* 0x0000000015157211 */ /* 0x000fe400030f0eff */
[----:B------:R-:W-:-:S03]  /*130f0*/  IADD3 R22, P6, PT, R3, R2, RZ ;  /* 0x0000000203167210 */ /* 0x000fc60007fde0ff */
[----:B------:R1:W-:Y:S02]  /*13100*/  @P3 STG.E.U8 desc[UR8][R20.64], R23 ;  /* 0x0000001714003986 */ /* 0x0003e4000c101108 */
[C---:B-1----:R-:W-:Y:S01]  /*13110*/  LEA.HI.X.SX32 R23, R3.reuse, R0, 0x1, P6 ;  /* 0x0000000003177211 */ /* 0x042fe200030f0eff */
[----:B------:R-:W-:Y:S01]  /*13120*/  VIADD R3, R3, UR5 ;  /* 0x0000000503037c36 */ /* 0x000fe20008000000 */
[----:B------:R-:W-:Y:S01]  /*13130*/  PRMT R20, R8, 0x7772, RZ ;  /* 0x0000777208147816 */ /* 0x000fe200000000ff */
[----:B------:R-:W-:Y:S01]  /*13140*/  VIADD R21, R26, 0x33 ;  /* 0x000000331a157836 */ /* 0x000fe20000000000 */
[----:B--2---:R-:W-:Y:S01]  /*13150*/  ISETP.LT.AND P3, PT, R24, UR12, !P0 ;  /* 0x0000000c18007c0c */ /* 0x004fe2000c761270 */
[----:B------:R-:W1:Y:S02]  /*13160*/  LDCU UR12, c[0x0][0x39c] ;  /* 0x00007380ff0c77ac */ /* 0x000e640008000800 */
[----:B------:R2:W-:Y:S01]  /*13170*/  @P2 STG.E.U8 desc[UR8][R22.64], R20 ;  /* 0x0000001416002986 */ /* 0x0005e2000c101108 */
[----:B0-----:R-:W-:Y:S01]  /*13180*/  ISETP.LT.AND P2, PT, R21, UR11, !P0 ;  /* 0x0000000b15007c0c */ /* 0x001fe2000c741270 */
[----:B------:R-:W0:Y:S01]  /*13190*/  LDCU UR11, c[0x0][0x39c] ;  /* 0x00007380ff0b77ac */ /* 0x000e220008000800 */
[----:B------:R-:W0:Y:S01]  /*131a0*/  LDCU UR5, c[0x0][0x3b8] ;  /* 0x00007700ff0577ac */ /* 0x000e220008000800 */
[C---:B--2---:R-:W-:Y:S01]  /*131b0*/  IADD3 R20, P6, PT, R3.reuse, R2, RZ ;  /* 0x0000000203147210 */ /* 0x044fe20007fde0ff */
[C---:B------:R-:W-:Y:S01]  /*131c0*/  VIADD R22, R3.reuse, UR10 ;  /* 0x0000000a03167c36 */ /* 0x040fe20008000000 */
[----:B------:R-:W2:Y:S02]  /*131d0*/  LDCU UR10, c[0x0][0x3b8] ;  /* 0x00007700ff0a77ac */ /* 0x000ea40008000800 */
[----:B------:R-:W-:-:S02]  /*131e0*/  LEA.HI.X.SX32 R21, R3, R0, 0x1, P6 ;  /* 0x0000000003157211 */ /* 0x000fc400030f0eff */
[----:B------:R-:W-:Y:S02]  /*131f0*/  PRMT R3, R8, 0x7773, RZ ;  /* 0x0000777308037816 */ /* 0x000fe400000000ff */
[----:B------:R-:W2:Y:S01]  /*13200*/  LDL.LU R8, [R1+0x40] ;  /* 0x0000400001087983 */ /* 0x000ea20000300800 */
[----:B------:R-:W-:-:S03]  /*13210*/  IADD3 R24, P6, PT, R22, R2, RZ ;  /* 0x0000000216187210 */ /* 0x000fc60007fde0ff */
[----:B------:R0:W-:Y:S01]  /*13220*/  @P5 STG.E.U8 desc[UR8][R20.64], R3 ;  /* 0x0000000314005986 */ /* 0x0001e2000c101108 */
[----:B------:R-:W-:Y:S01]  /*13230*/  LEA.HI.X.SX32 R25, R22, R0, 0x1, P6 ;  /* 0x0000000016197211 */ /* 0x000fe200030f0eff */
[----:B------:R-:W-:Y:S02]  /*13240*/  VIADD R23, R26, 0x34 ;  /* 0x000000341a177836 */ /* 0x000fe40000000000 */
[----:B------:R-:W2:Y:S01]  /*13250*/  LDL.LU R9, [R1+0x44] ;  /* 0x0000440001097983 */ /* 0x000ea20000300800 */
[----:B0-----:R-:W-:Y:S01]  /*13260*/  PRMT R20, R16, 0x7772, RZ ;  /* 0x0000777210147816 */ /* 0x001fe200000000ff */
[----:B------:R-:W-:Y:S02]  /*13270*/  VIADD R21, R26, 0x35 ;  /* 0x000000351a157836 */ /* 0x000fe40000000000 */
[----:B----4-:R-:W-:Y:S01]  /*13280*/  VIADD R3, R22, UR4 ;  /* 0x0000000416037c36 */ /* 0x010fe20008000000 */
[----:B---3--:R-:W-:Y:S01]  /*13290*/  ISETP.LT.AND P5, PT, R23, UR13, !P0 ;  /* 0x0000000d17007c0c */ /* 0x008fe2000c7a1270 */
[----:B------:R0:W-:Y:S01]  /*132a0*/  @P4 STG.E.U8 desc[UR8][R24.64], R20 ;  /* 0x0000001418004986 */ /* 0x0001e2000c101108 */
[----:B------:R-:W-:Y:S01]  /*132b0*/  ISETP.LT.AND P4, PT, R21, UR11, !P0 ;  /* 0x0000000b15007c0c */ /* 0x000fe2000c781270 */
[----:B------:R-:W3:Y:S02]  /*132c0*/  LDCU UR11, c[0x0][0x39c] ;  /* 0x00007380ff0b77ac */ /* 0x000ee40008000800 */
[----:B------:R-:W4:Y:S01]  /*132d0*/  LDL.LU R10, [R1+0x48] ;  /* 0x00004800010a7983 */ /* 0x000f220000300800 */
[----:B------:R-:W1:Y:S03]  /*132e0*/  LDCU UR13, c[0x0][0x39c] ;  /* 0x00007380ff0d77ac */ /* 0x000e660008000800 */
[----:B------:R-:W4:Y:S01]  /*132f0*/  LDL.LU R11, [R1+0x50] ;  /* 0x00005000010b7983 */ /* 0x000f220000300800 */
[----:B------:R-:W2:Y:S01]  /*13300*/  LDCU UR4, c[0x0][0x3b8] ;  /* 0x00007700ff0477ac */ /* 0x000ea20008000800 */
[C---:B0-----:R-:W-:Y:S01]  /*13310*/  IADD3 R20, P6, PT, R3.reuse, R2, RZ ;  /* 0x0000000203147210 */ /* 0x041fe20007fde0ff */
[C---:B------:R-:W-:Y:S01]  /*13320*/  VIADD R24, R3.reuse, UR6 ;  /* 0x0000000603187c36 */ /* 0x040fe20008000000 */
[----:B------:R-:W0:Y:S02]  /*13330*/  LDCU UR6, c[0x0][0x3b8] ;  /* 0x00007700ff0677ac */ /* 0x000e240008000800 */
[----:B------:R-:W-:-:S02]  /*13340*/  LEA.HI.X.SX32 R21, R3, R0, 0x1, P6 ;  /* 0x0000000003157211 */ /* 0x000fc400030f0eff */
[----:B------:R-:W-:Y:S01]  /*13350*/  PRMT R3, R16, 0x7773, RZ ;  /* 0x0000777310037816 */ /* 0x000fe200000000ff */
[----:B------:R-:W-:Y:S01]  /*13360*/  VIADD R16, R26, 0x36 ;  /* 0x000000361a107836 */ /* 0x000fe20000000000 */
[----:B------:R-:W-:-:S03]  /*13370*/  IADD3 R22, P6, PT, R24, R2, RZ ;  /* 0x0000000218167210 */ /* 0x000fc60007fde0ff */
[----:B------:R0:W-:Y:S01]  /*13380*/  @P1 STG.E.U8 desc[UR8][R20.64], R3 ;  /* 0x0000000314001986 */ /* 0x0001e2000c101108 */
[----:B-1----:R-:W-:Y:S01]  /*13390*/  ISETP.LT.AND P1, PT, R16, UR12, !P0 ;  /* 0x0000000c10007c0c */ /* 0x002fe2000c721270 */
[----:B------:R-:W-:Y:S01]  /*133a0*/  VIADD R16, R26, 0x37 ;  /* 0x000000371a107836 */ /* 0x000fe20000000000 */
[C---:B------:R-:W-:Y:S01]  /*133b0*/  LEA.HI.X.SX32 R23, R24.reuse, R0, 0x1, P6 ;  /* 0x0000000018177211 */ /* 0x040fe200030f0eff */
[----:B------:R-:W1:Y:S01]  /*133c0*/  LDCU UR12, c[0x0][0x39c] ;  /* 0x00007380ff0c77ac */ /* 0x000e620008000800 */
[----:B0-----:R-:W-:Y:S01]  /*133d0*/  PRMT R20, R17, 0x7772, RZ ;  /* 0x0000777211147816 */ /* 0x001fe200000000ff */
[----:B------:R-:W-:Y:S01]  /*133e0*/  VIADD R3, R24, UR5 ;  /* 0x0000000518037c36 */ /* 0x000fe20008000000 */
[----:B------:R-:W0:Y:S03]  /*133f0*/  LDCU UR5, c[0x0][0x3b8] ;  /* 0x00007700ff0577ac */ /* 0x000e260008000800 */
[----:B------:R1:W-:Y:S01]  /*13400*/  @P3 STG.E.U8 desc[UR8][R22.64], R20 ;  /* 0x0000001416003986 */ /* 0x0003e2000c101108 */
[----:B---3--:R-:W-:Y:S01]  /*13410*/  ISETP.LT.AND P3, PT, R16, UR11, !P0 ;  /* 0x0000000b10007c0c */ /* 0x008fe2000c761270 */
[----:B------:R-:W3:Y:S01]  /*13420*/  LDCU UR11, c[0x0][0x39c] ;  /* 0x00007380ff0b77ac */ /* 0x000ee20008000800 */
[C---:B-1----:R-:W-:Y:S01]  /*13430*/  IADD3 R20, P6, PT, R3.reuse, R2, RZ ;  /* 0x0000000203147210 */ /* 0x042fe20007fde0ff */
[C---:B--2---:R-:W-:Y:S01]  /*13440*/  VIADD R22, R3.reuse, UR10 ;  /* 0x0000000a03167c36 */ /* 0x044fe20008000000 */
[----:B------:R-:W1:Y:S02]  /*13450*/  LDCU UR10, c[0x0][0x3b8] ;  /* 0x00007700ff0a77ac */ /* 0x000e640008000800 */
[----:B------:R-:W-:-:S02]  /*13460*/  LEA.HI.X.SX32 R21, R3, R0, 0x1, P6 ;  /* 0x0000000003157211 */ /* 0x000fc400030f0eff */
[----:B------:R-:W-:Y:S01]  /*13470*/  PRMT R3, R17, 0x7773, RZ ;  /* 0x0000777311037816 */ /* 0x000fe200000000ff */
[----:B------:R-:W-:Y:S01]  /*13480*/  VIADD R17, R26, 0x38 ;  /* 0x000000381a117836 */ /* 0x000fe20000000000 */
[----:B------:R-:W-:-:S03]  /*13490*/  IADD3 R16, P6, PT, R22, R2, RZ ;  /* 0x0000000216107210 */ /* 0x000fc60007fde0ff */
[----:B------:R2:W-:Y:S01]  /*134a0*/  @P2 STG.E.U8 desc[UR8][R20.64], R3 ;  /* 0x0000000314002986 */ /* 0x0005e2000c101108 */
[----:B------:R-:W-:Y:S01]  /*134b0*/  ISETP.LT.AND P2, PT, R17, UR13, !P0 ;  /* 0x0000000d11007c0c */ /* 0x000fe2000c741270 */
[----:B------:R-:W0:Y:S01]  /*134c0*/  LDCU UR13, c[0x0][0x39c] ;  /* 0x00007380ff0d77ac */ /* 0x000e220008000800 */
[C---:B------:R-:W-:Y:S01]  /*134d0*/  LEA.HI.X.SX32 R17, R22.reuse, R0, 0x1, P6 ;  /* 0x0000000016117211 */ /* 0x040fe200030f0eff */
[----:B------:R-:W-:Y:S01]  /*134e0*/  VIADD R22, R22, UR4 ;  /* 0x0000000416167c36 */ /* 0x000fe20008000000 */
[----:B------:R-:W0:Y:S01]  /*134f0*/  LDCU UR4, c[0x0][0x3b8] ;  /* 0x00007700ff0477ac */ /* 0x000e220008000800 */
[----:B--2---:R-:W-:Y:S01]  /*13500*/  PRMT R20, R18, 0x7772, RZ ;  /* 0x0000777212147816 */ /* 0x004fe200000000ff */
[----:B------:R-:W-:-:S04]  /*13510*/  VIADD R3, R26, 0x39 ;  /* 0x000000391a037836 */ /* 0x000fc80000000000 */
[----:B------:R2:W-:Y:S01]  /*13520*/  @P5 STG.E.U8 desc[UR8][R16.64], R20 ;  /* 0x0000001410005986 */ /* 0x0005e2000c101108 */
[----:B---3--:R-:W-:Y:S01]  /*13530*/  ISETP.LT.AND P5, PT, R3, UR11, !P0 ;  /* 0x0000000b03007c0c */ /* 0x008fe2000c7a1270 */
[----:B------:R-:W3:Y:S01]  /*13540*/  LDCU UR11, c[0x0][0x39c] ;  /* 0x00007380ff0b77ac */ /* 0x000ee20008000800 */
[----:B------:R-:W-:Y:S01]  /*13550*/  VIADD R3, R22, UR6 ;  /* 0x0000000616037c36 */ /* 0x000fe20008000000 */
[----:B------:R-:W-:Y:S01]  /*13560*/  PRMT R18, R18, 0x7773, RZ ;  /* 0x0000777312127816 */ /* 0x000fe200000000ff */
[----:B------:R-:W-:Y:S01]  /*13570*/  VIADD R21, R26, 0x3a ;  /* 0x0000003a1a157836 */ /* 0x000fe20000000000 */
[----:B------:R-:W0:Y:S01]  /*13580*/  LDCU UR6, c[0x0][0x3b8] ;  /* 0x00007700ff0677ac */ /* 0x000e220008000800 */
[----:B--2---:R-:W-:-:S04]  /*13590*/  IADD3 R16, P6, PT, R22, R2, RZ ;  /* 0x0000000216107210 */ /* 0x004fc80007fde0ff */
[----:B------:R-:W-:Y:S02]  /*135a0*/  LEA.HI.X.SX32 R17, R22, R0, 0x1, P6 ;  /* 0x0000000016117211 */ /* 0x000fe400030f0eff */
[----:B------:R-:W-:-:S03]  /*135b0*/  IADD3 R20, P6, PT, R3, R2, RZ ;  /* 0x0000000203147210 */ /* 0x000fc60007fde0ff */
[----:B------:R2:W-:Y:S01]  /*135c0*/  @P4 STG.E.U8 desc[UR8][R16.64], R18 ;  /* 0x0000001210004986 */ /* 0x0005e2000c101108 */
[----:B------:R-:W-:Y:S01]  /*135d0*/  ISETP.LT.AND P4, PT, R21, UR12, !P0 ;  /* 0x0000000c15007c0c */ /* 0x000fe2000c781270 */
[----:B------:R-:W1:Y:S01]  /*135e0*/  LDCU UR12, c[0x0][0x39c] ;  /* 0x00007380ff0c77ac */ /* 0x000e620008000800 */
[C---:B------:R-:W-:Y:S01]  /*135f0*/  LEA.HI.X.SX32 R21, R3.reuse, R0, 0x1, P6 ;  /* 0x0000000003157211 */ /* 0x040fe200030f0eff */
[----:B0-----:R-:W-:Y:S01]  /*13600*/  VIADD R3, R3, UR5 ;  /* 0x0000000503037c36 */ /* 0x001fe20008000000 */
[----:B------:R-:W0:Y:S01]  /*13610*/  LDCU UR5, c[0x0][0x3b8] ;  /* 0x00007700ff0577ac */ /* 0x000e220008000800 */
[----:B--2---:R-:W-:Y:S01]  /*13620*/  PRMT R16, R19, 0x7772, RZ ;  /* 0x0000777213107816 */ /* 0x004fe200000000ff */
[----:B------:R-:W-:-:S04]  /*13630*/  VIADD R17, R26, 0x3b ;  /* 0x0000003b1a117836 */ /* 0x000fc80000000000 */
[----:B------:R2:W-:Y:S01]  /*13640*/  @P1 STG.E.U8 desc[UR8][R20.64], R16 ;  /* 0x0000001014001986 */ /* 0x0005e2000c101108 */
[----:B---3--:R-:W-:Y:S01]  /*13650*/  ISETP.LT.AND P1, PT, R17, UR11, !P0 ;  /* 0x0000000b11007c0c */ /* 0x008fe2000c721270 */
[----:B------:R-:W3:Y:S01]  /*13660*/  LDCU UR11, c[0x0][0x39c] ;  /* 0x00007380ff0b77ac */ /* 0x000ee20008000800 */
[C---:B-1----:R-:W-:Y:S01]  /*13670*/  VIADD R18, R3.reuse, UR10 ;  /* 0x0000000a03127c36 */ /* 0x042fe20008000000 */
[----:B------:R-:W1:Y:S01]  /*13680*/  LDCU UR10, c[0x0][0x3b8] ;  /* 0x00007700ff0a77ac */ /* 0x000e620008000800 */
[----:B--2---:R-:W-:-:S04]  /*13690*/  IADD3 R16, P6, PT, R3, R2, RZ ;  /* 0x0000000203107210 */ /* 0x004fc80007fde0ff */
[----:B------:R-:W-:Y:S02]  /*136a0*/  LEA.HI.X.SX32 R17, R3, R0, 0x1, P6 ;  /* 0x0000000003117211 */ /* 0x000fe400030f0eff */
[----:B------:R-:W-:Y:S02]  /*136b0*/  PRMT R3, R19, 0x7773, RZ ;  /* 0x0000777313037816 */ /* 0x000fe400000000ff */
[----:B------:R-:W-:-:S03]  /*136c0*/  IADD3 R20, P6, PT, R18, R2, RZ ;  /* 0x0000000212147210 */ /* 0x000fc60007fde0ff */
[----:B------:R2:W-:Y:S01]  /*136d0*/  @P3 STG.E.U8 desc[UR8][R16.64], R3 ;  /* 0x0000000310003986 */ /* 0x0005e2000c101108 */
[----:B------:R-:W-:Y:S01]  /*136e0*/  LEA.HI.X.SX32 R21, R18, R0, 0x1, P6 ;  /* 0x0000000012157211 */ /* 0x000fe200030f0eff */
[C---:B------:R-:W-:Y:S01]  /*136f0*/  VIADD R19, R26.reuse, 0x3c ;  /* 0x0000003c1a137836 */ /* 0x040fe20000000000 */
[----:B--2---:R-:W-:Y:S01]  /*13700*/  PRMT R17, R15, 0x7772, RZ ;  /* 0x000077720f117816 */ /* 0x004fe200000000ff */
[----:B------:R-:W-:Y:S02]  /*13710*/  VIADD R16, R26, 0x3d ;  /* 0x0000003d1a107836 */ /* 0x000fe40000000000 */
[----:B------:R-:W-:Y:S01]  /*13720*/  VIADD R3, R18, UR4 ;  /* 0x0000000412037c36 */ /* 0x000fe20008000000 */
[----:B------:R-:W-:Y:S01]  /*13730*/  ISETP.LT.AND P3, PT, R19, UR13, !P0 ;  /* 0x0000000d13007c0c */ /* 0x000fe2000c761270 */
[----:B------:R2:W-:Y:S01]  /*13740*/  @P2 STG.E.U8 desc[UR8][R20.64], R17 ;  /* 0x0000001114002986 */ /* 0x0005e2000c101108 */
[----:B---3--:R-:W-:Y:S01]  /*13750*/  ISETP.LT.AND P2, PT, R16, UR11, !P0 ;  /* 0x0000000b10007c0c */ /* 0x008fe2000c741270 */
[----:B------:R-:W3:Y:S01]  /*13760*/  LDCU UR11, c[0x0][0x39c] ;  /* 0x00007380ff0b77ac */ /* 0x000ee20008000800 */
[C---:B------:R-:W-:Y:S01]  /*13770*/  IADD3 R18, P6, PT, R3.reuse, R2, RZ ;  /* 0x0000000203127210 */ /* 0x040fe20007fde0ff */
[----:B------:R-:W0:Y:S03]  /*13780*/  LDCU UR13, c[0x0][0x39c] ;  /* 0x00007380ff0d77ac */ /* 0x000e260008000800 */
[C---:B------:R-:W-:Y:S01]  /*13790*/  LEA.HI.X.SX32 R19, R3.reuse, R0, 0x1, P6 ;  /* 0x0000000003137211 */ /* 0x040fe200030f0eff */
[----:B------:R-:W0:Y:S01]  /*137a0*/  LDCU UR4, c[0x0][0x3b8] ;  /* 0x00007700ff0477ac */ /* 0x000e220008000800 */
[----:B--2---:R-:W-:Y:S01]  /*137b0*/  VIADD R20, R3, UR6 ;  /* 0x0000000603147c36 */ /* 0x004fe20008000000 */
[----:B------:R-:W-:Y:S01]  /*137c0*/  PRMT R3, R15, 0x7773, RZ ;  /* 0x000077730f037816 */ /* 0x000fe200000000ff */
[----:B------:R-:W-:Y:S01]  /*137d0*/  VIADD R17, R26, 0x3e ;  /* 0x0000003e1a117836 */ /* 0x000fe20000000000 */
[----:B------:R-:W2:Y:S02]  /*137e0*/  LDCU UR6, c[0x0][0x3b8] ;  /* 0x00007700ff0677ac */ /* 0x000ea40008000800 */
[C---:B------:R-:W-:Y:S01]  /*137f0*/  IADD3 R16, P6, PT, R20.reuse, R2, RZ ;  /* 0x0000000214107210 */ /* 0x040fe20007fde0ff */
[----:B------:R0:W-:Y:S01]  /*13800*/  @P5 STG.E.U8 desc[UR8][R18.64], R3 ;  /* 0x0000000312005986 */ /* 0x0001e2000c101108 */
[----:B------:R-:W-:Y:S01]  /*13810*/  ISETP.LT.AND P5, PT, R17, UR12, !P0 ;  /* 0x0000000c11007c0c */ /* 0x000fe2000c7a1270 */
[----:B------:R-:W1:Y:S01]  /*13820*/  LDCU UR12, c[0x0][0x39c] ;  /* 0x00007380ff0c77ac */ /* 0x000e620008000800 */
[----:B------:R-:W-:-:S02]  /*13830*/  LEA.HI.X.SX32 R17, R20, R0, 0x1, P6 ;  /* 0x0000000014117211 */ /* 0x000fc400030f0eff */
[----:B0-----:R-:W-:Y:S01]  /*13840*/  PRMT R19, R14, 0x7772, RZ ;  /* 0x000077720e137816 */ /* 0x001fe200000000ff */
[----:B------:R-:W-:Y:S02]  /*13850*/  VIADD R18, R26, 0x3f ;  /* 0x0000003f1a127836 */ /* 0x000fe40000000000 */
[----:B------:R-:W-:Y:S01]  /*13860*/  VIADD R3, R20, UR5 ;  /* 0x0000000514037c36 */ /* 0x000fe20008000000 */
[----:B------:R-:W0:Y:S01]  /*13870*/  LDCU UR5, c[0x0][0x3b8] ;  /* 0x00007700ff0577ac */ /* 0x000e220008000800 */
[----:B------:R0:W-:Y:S01]  /*13880*/  @P4 STG.E.U8 desc[UR8][R16.64], R19 ;  /* 0x0000001310004986 */ /* 0x0001e2000c101108 */
[----:B---3--:R-:W-:Y:S01]  /*13890*/  ISETP.LT.AND P4, PT, R18, UR11, !P0 ;  /* 0x0000000b12007c0c */ /* 0x008fe2000c781270 */
[----:B------:R-:W3:Y:S01]  /*138a0*/  LDCU UR11, c[0x0][0x39c] ;  /* 0x00007380ff0b77ac */ /* 0x000ee20008000800 */
[C---:B-1----:R-:W-:Y:S01]  /*138b0*/  VIADD R20, R3.reuse, UR10 ;  /* 0x0000000a03147c36 */ /* 0x042fe20008000000 */
[----:B------:R-:W1:Y:S01]  /*138c0*/  LDCU UR10, c[0x0][0x3b8] ;  /* 0x00007700ff0a77ac */ /* 0x000e620008000800 */
[----:B0-----:R-:W-:Y:S01]  /*138d0*/  IADD3 R16, P6, PT, R3, R2, RZ ;  /* 0x0000000203107210 */ /* 0x001fe20007fde0ff */
[----:B------:R-:W-:-:S03]  /*138e0*/  VIADD R19, R26, 0x40 ;  /* 0x000000401a137836 */ /* 0x000fc60000000000 */
[----:B------:R-:W-:Y:S02]  /*138f0*/  LEA.HI.X.SX32 R17, R3, R0, 0x1, P6 ;  /* 0x0000000003117211 */ /* 0x000fe400030f0eff */
[----:B------:R-:W-:Y:S02]  /*13900*/  PRMT R3, R14, 0x7773, RZ ;  /* 0x000077730e037816 */ /* 0x000fe400000000ff */
[----:B------:R-:W-:-:S03]  /*13910*/  IADD3 R18, P6, PT, R20, R2, RZ ;  /* 0x0000000214127210 */ /* 0x000fc60007fde0ff */
[----:B------:R0:W-:Y:S01]  /*13920*/  @P1 STG.E.U8 desc[UR8][R16.64], R3 ;  /* 0x0000000310001986 */ /* 0x0001e2000c101108 */
[----:B------:R-:W-:Y:S01]  /*13930*/  ISETP.LT.AND P1, PT, R19, UR13, !P0 ;  /* 0x0000000d13007c0c */ /* 0x000fe2000c721270 */
[----:B------:R-:W1:Y:S01]  /*13940*/  LDCU UR13, c[0x0][0x39c] ;  /* 0x00007380ff0d77ac */ /* 0x000e620008000800 */
[C---:B------:R-:W-:Y:S02]  /*13950*/  LEA.HI.X.SX32 R19, R20.reuse, R0, 0x1, P6 ;  /* 0x0000000014137211 */ /* 0x040fe400030f0eff */
[----:B0-----:R-:W-:Y:S01]  /*13960*/  PRMT R16, R13, 0x7772, RZ ;  /* 0x000077720d107816 */ /* 0x001fe200000000ff */
[----:B------:R-:W-:Y:S01]  /*13970*/  VIADD R17, R20, UR4 ;  /* 0x0000000414117c36 */ /* 0x000fe20008000000 */
[----:B------:R-:W0:Y:S01]  /*13980*/  LDCU UR4, c[0x0][0x3b8] ;  /* 0x00007700ff0477ac */ /* 0x000e220008000800 */
[----:B------:R-:W-:Y:S02]  /*13990*/  VIADD R3, R26, 0x41 ;  /* 0x000000411a037836 */ /* 0x000fe40000000000 */
[----:B------:R1:W-:Y:S03]  /*139a0*/  @P3 STG.E.U8 desc[UR8][R18.64], R16 ;  /* 0x0000001012003986 */ /* 0x0003e6000c101108 */
[----:B---3--:R-:W-:Y:S01]  /*139b0*/  ISETP.LT.AND P3, PT, R3, UR11, !P0 ;  /* 0x0000000b03007c0c */ /* 0x008fe2000c761270 */
[----:B------:R-:W3:Y:S01]  /*139c0*/  LDCU UR11, c[0x0][0x39c] ;  /* 0x00007380ff0b77ac */ /* 0x000ee20008000800 */
[----:B--2---:R-:W-:-:S02]  /*139d0*/  VIADD R3, R17, UR6 ;  /* 0x0000000611037c36 */ /* 0x004fc40008000000 */
[----:B------:R-:W-:Y:S01]  /*139e0*/  VIADD R20, R26, 0x42 ;  /* 0x000000421a147836 */ /* 0x000fe20000000000 */
[----:B------:R-:W2:Y:S01]  /*139f0*/  LDCU UR6, c[0x0][0x3b8] ;  /* 0x00007700ff0677ac */ /* 0x000ea20008000800 */
        /* <DEDUP_REMOVED lines=9> */
[----:B------:R-:W-:Y:S01]  /*13a90*/  ISETP.LT.AND P2, PT, R20, UR12, !P0 ;  /* 0x0000000c14007c0c */ /* 0x000fe2000c741270 */
[----:B------:R-:W1:Y:S02]  /*13aa0*/  LDCU UR5, c[0x0][0x3b8] ;  /* 0x00007700ff0577ac */ /* 0x000e640008000800 */
[----:B------:R0:W-:Y:S01]  /*13ab0*/  @P5 STG.E.U8 desc[UR8][R18.64], R16 ;  /* 0x0000001012005986 */ /* 0x0001e2000c101108 */
[----:B---3--:R-:W-:Y:S01]  /*13ac0*/  ISETP.LT.AND P5, PT, R17, UR11, !P0 ;  /* 0x0000000b11007c0c */ /* 0x008fe2000c7a1270 */
[----:B------:R-:W3:Y:S01]  /*13ad0*/  LDCU UR11, c[0x0][0x39c] ;  /* 0x00007380ff0b77ac */ /* 0x000ee20008000800 */
[----:B------:R-:W1:Y:S01]  /*13ae0*/  LDCU UR12, c[0x0][0x39c] ;  /* 0x00007380ff0c77ac */ /* 0x000e620008000800 */
[C---:B0-----:R-:W-:Y:S01]  /*13af0*/  IADD3 R16, P6, PT, R3.reuse, R2, RZ ;  /* 0x0000000203107210 */ /* 0x041fe20007fde0ff */
[C---:B------:R-:W-:Y:S01]  /*13b00*/  VIADD R18, R3.reuse, UR10 ;  /* 0x0000000a03127c36 */ /* 0x040fe20008000000 */
[----:B------:R-:W0:Y:S02]  /*13b10*/  LDCU UR10, c[0x0][0x3b8] ;  /* 0x00007700ff0a77ac */ /* 0x000e240008000800 */
[----:B------:R-:W-:-:S02]  /*13b20*/  LEA.HI.X.SX32 R17, R3, R0, 0x1, P6 ;  /* 0x0000000003117211 */ /* 0x000fc400030f0eff */
[----:B------:R-:W-:Y:S02]  /*13b30*/  PRMT R3, R12, 0x7773, RZ ;  /* 0x000077730c037816 */ /* 0x000fe400000000ff */
[----:B------:R-:W4:Y:S01]  /*13b40*/  LDL.LU R12, [R1+0x54] ;  /* 0x00005400010c7983 */ /* 0x000f220000300800 */
[----:B------:R-:W-:-:S03]  /*13b50*/  IADD3 R20, P6, PT, R18, R2, RZ ;  /* 0x0000000212147210 */ /* 0x000fc60007fde0ff */
[----:B------:R-:W4:Y:S01]  /*13b60*/  LDL.LU R13, [R1+0x58] ;  /* 0x00005800010d7983 */ /* 0x000f220000300800 */
[----:B------:R-:W-:-:S03]  /*13b70*/  LEA.HI.X.SX32 R21, R18, R0, 0x1, P6 ;  /* 0x0000000012157211 */ /* 0x000fc600030f0eff */
[----:B------:R-:W4:Y:S04]  /*13b80*/  LDL.LU R14, [R1+0x5c] ;  /* 0x00005c00010e7983 */ /* 0x000f280000300800 */
[----:B------:R-:W4:Y:S04]  /*13b90*/  LDL.LU R15, [R1+0x60] ;  /* 0x00006000010f7983 */ /* 0x000f280000300800 */
[----:B------:R-:W4:Y:S04]  /*13ba0*/  LDL.LU R22, [R1+0x64] ;  /* 0x0000640001167983 */ /* 0x000f280000300800 */
[----:B------:R0:W-:Y:S04]  /*13bb0*/  @P4 STG.E.U8 desc[UR8][R16.64], R3 ;  /* 0x0000000310004986 */ /* 0x0001e8000c101108 */
[----:B------:R-:W4:Y:S04]  /*13bc0*/  LDL.LU R23, [R1+0x68] ;  /* 0x0000680001177983 */ /* 0x000f280000300800 */
[----:B------:R-:W4:Y:S01]  /*13bd0*/  LDL.LU R24, [R1+0x6c] ;  /* 0x00006c0001187983 */ /* 0x000f220000300800 */
[----:B0-----:R-:W-:-:S03]  /*13be0*/  PRMT R16, R8, 0x7770, RZ ;  /* 0x0000777008107816 */ /* 0x001fc600000000ff */
[----:B------:R-:W4:Y:S04]  /*13bf0*/  LDL.LU R25, [R1+0x70] ;  /* 0x0000700001197983 */ /* 0x000f280000300800 */
[----:B------:R-:W4:Y:S04]  /*13c00*/  LDL.LU R27, [R1+0x74] ;  /* 0x00007400011b7983 */ /* 0x000f280000300800 */
[----:B------:R-:W4:Y:S04]  /*13c10*/  LDL.LU R28, [R1+0x78] ;  /* 0x00007800011c7983 */ /* 0x000f280000300800 */
[----:B------:R-:W4:Y:S04]  /*13c20*/  LDL.LU R29, [R1+0x7c] ;  /* 0x00007c00011d7983 */ /* 0x000f280000300800 */
[----:B------:R0:W-:Y:S04]  /*13c30*/  @P1 STG.E.U8 desc[UR8][R20.64], R16 ;  /* 0x0000001014001986 */ /* 0x0001e8000c101108 */
[----:B0-----:R-:W4:Y:S01]  /*13c40*/  LDL.LU R21, [R1+0x4c] ;  /* 0x00004c0001157983 */ /* 0x001f220000300800 */
[----:B------:R-:W-:-:S02]  /*13c50*/  VIADD R3, R26, 0x45 ;  /* 0x000000451a037836 */ /* 0x000fc40000000000 */
[----:B------:R-:W-:Y:S01]  /*13c60*/  VIADD R18, R18, UR4 ;  /* 0x0000000412127c36 */ /* 0x000fe20008000000 */
[----:B------:R-:W0:Y:S01]  /*13c70*/  LDCU UR4, c[0x0][0x3b8] ;  /* 0x00007700ff0477ac */ /* 0x000e220008000800 */
[----:B------:R-:W-:Y:S01]  /*13c80*/  VIADD R19, R26, 0x44 ;  /* 0x000000441a137836 */ /* 0x000fe20000000000 */
[----:B---3--:R-:W-:Y:S01]  /*13c90*/  ISETP.LT.AND P1, PT, R3, UR11, !P0 ;  /* 0x0000000b03007c0c */ /* 0x008fe2000c721270 */
[----:B------:R-:W3:Y:S01]  /*13ca0*/  LDCU UR11, c[0x0][0x39c] ;  /* 0x00007380ff0b77ac */ /* 0x000ee20008000800 */
[C---:B------:R-:W-:Y:S01]  /*13cb0*/  IADD3 R16, P6, PT, R18.reuse, R2, RZ ;  /* 0x0000000212107210 */ /* 0x040fe20007fde0ff */
[C---:B--2---:R-:W-:Y:S01]  /*13cc0*/  VIADD R3, R18.reuse, UR6 ;  /* 0x0000000612037c36 */ /* 0x044fe20008000000 */
[----:B------:R-:W-:Y:S01]  /*13cd0*/  ISETP.LT.AND P4, PT, R19, UR13, !P0 ;  /* 0x0000000d13007c0c */ /* 0x000fe2000c781270 */
[----:B------:R-:W2:Y:S01]  /*13ce0*/  LDCU UR6, c[0x0][0x3b8] ;  /* 0x00007700ff0677ac */ /* 0x000ea20008000800 */
[----:B------:R-:W-:Y:S02]  /*13cf0*/  LEA.HI.X.SX32 R17, R18, R0, 0x1, P6 ;  /* 0x0000000012117211 */ /* 0x000fe400030f0eff */
[----:B------:R-:W-:Y:S01]  /*13d00*/  PRMT R19, R8, 0x7771, RZ ;  /* 0x0000777108137816 */ /* 0x000fe200000000ff */
[C---:B------:R-:W-:Y:S01]  /*13d10*/  VIADD R20, R26.reuse, 0x46 ;  /* 0x000000461a147836 */ /* 0x040fe20000000000 */
[C---:B------:R-:W-:Y:S01]  /*13d20*/  IADD3 R18, P6, PT, R3.reuse, R2, RZ ;  /* 0x0000000203127210 */ /* 0x040fe20007fde0ff */
[----:B------:R-:W0:Y:S02]  /*13d30*/  LDCU UR13, c[0x0][0x39c] ;  /* 0x00007380ff0d77ac */ /* 0x000e240008000800 */
[----:B------:R1:W-:Y:S02]  /*13d40*/  @P3 STG.E.U8 desc[UR8][R16.64], R19 ;  /* 0x0000001310003986 */ /* 0x0003e4000c101108 */
[C---:B-1----:R-:W-:Y:S01]  /*13d50*/  LEA.HI.X.SX32 R19, R3.reuse, R0, 0x1, P6 ;  /* 0x0000000003137211 */ /* 0x042fe200030f0eff */
[----:B------:R-:W-:Y:S01]  /*13d60*/  VIADD R17, R3, UR5 ;  /* 0x0000000503117c36 */ /* 0x000fe20008000000 */
[----:B------:R-:W-:Y:S01]  /*13d70*/  PRMT R16, R9, 0x7770, RZ ;  /* 0x0000777009107816 */ /* 0x000fe200000000ff */
[----:B------:R-:W-:Y:S01]  /*13d80*/  VIADD R3, R26, 0x47 ;  /* 0x000000471a037836 */ /* 0x000fe20000000000 */
[----:B------:R-:W1:Y:S03]  /*13d90*/  LDCU UR5, c[0x0][0x3b8] ;  /* 0x00007700ff0577ac */ /* 0x000e660008000800 */
[----:B------:R0:W-:Y:S01]  /*13da0*/  @P2 STG.E.U8 desc[UR8][R18.64], R16 ;  /* 0x0000001012002986 */ /* 0x0001e2000c101108 */
[----:B---3--:R-:W-:Y:S01]  /*13db0*/  ISETP.LT.AND P2, PT, R3, UR11, !P0 ;  /* 0x0000000b03007c0c */ /* 0x008fe2000c741270 */
[----:B------:R-:W3:Y:S01]  /*13dc0*/  LDCU UR11, c[0x0][0x39c] ;  /* 0x00007380ff0b77ac */ /* 0x000ee20008000800 */
[C---:B------:R-:W-:Y:S01]  /*13dd0*/  VIADD R3, R17.reuse, UR10 ;  /* 0x0000000a11037c36 */ /* 0x040fe20008000000 */
[----:B------:R-:W-:Y:S01]  /*13de0*/  ISETP.LT.AND P3, PT, R20, UR12, !P0 ;  /* 0x0000000c14007c0c */ /* 0x000fe2000c761270 */
[----:B------:R-:W1:Y:S01]  /*13df0*/  LDCU UR10, c[0x0][0x3b8] ;  /* 0x00007700ff0a77ac */ /* 0x000e620008000800 */
[----:B0-----:R-:W-:-:S02]  /*13e00*/  IADD3 R16, P6, PT, R17, R2, RZ ;  /* 0x0000000211107210 */ /* 0x001fc40007fde0ff */
[----:B------:R-:W-:Y:S01]  /*13e10*/  PRMT R19, R9, 0x7771, RZ ;  /* 0x0000777109137816 */ /* 0x000fe200000000ff */
[----:B------:R-:W-:Y:S01]  /*13e20*/  VIADD R20, R26, 0x48 ;  /* 0x000000481a147836 */ /* 0x000fe20000000000 */
[----:B------:R-:W-:Y:S01]  /*13e30*/  LEA.HI.X.SX32 R17, R17, R0, 0x1, P6 ;  /* 0x0000000011117211 */ /* 0x000fe200030f0eff */
[----:B------:R-:W0:Y:S01]  /*13e40*/  LDCU UR12, c[0x0][0x39c] ;  /* 0x00007380ff0c77ac */ /* 0x000e220008000800 */
[----:B------:R-:W-:-:S03]  /*13e50*/  IADD3 R18, P6, PT, R3, R2, RZ ;  /* 0x0000000203127210 */ /* 0x000fc60007fde0ff */
[----:B------:R1:W-:Y:S02]  /*13e60*/  @P5 STG.E.U8 desc[UR8][R16.64], R19 ;  /* 0x0000001310005986 */ /* 0x0003e4000c101108 */
[C---:B-1----:R-:W-:Y:S01]  /*13e70*/  LEA.HI.X.SX32 R19, R3.reuse, R0, 0x1, P6 ;  /* 0x0000000003137211 */ /* 0x042fe200030f0eff */
[----:B------:R-:W-:Y:S01]  /*13e80*/  VIADD R17, R3, UR4 ;  /* 0x0000000403117c36 */ /* 0x000fe20008000000 */
[----:B----4-:R-:W-:Y:S01]  /*13e90*/  PRMT R16, R10, 0x7770, RZ ;  /* 0x000077700a107816 */ /* 0x010fe200000000ff */
[----:B------:R-:W-:Y:S01]  /*13ea0*/  VIADD R3, R26, 0x49 ;  /* 0x000000491a037836 */ /* 0x000fe20000000000 */
[----:B------:R-:W1:Y:S03]  /*13eb0*/  LDCU UR4, c[0x0][0x3b8] ;  /* 0x00007700ff0477ac */ /* 0x000e660008000800 */
[----:B------:R4:W-:Y:S01]  /*13ec0*/  @P4 STG.E.U8 desc[UR8][R18.64], R16 ;  /* 0x0000001012004986 */ /* 0x0009e2000c101108 */
[----:B---3--:R-:W-:Y:S01]  /*13ed0*/  ISETP.LT.AND P4, PT, R3, UR11, !P0 ;  /* 0x0000000b03007c0c */ /* 0x008fe2000c781270 */
[----:B------:R-:W3:Y:S01]  /*13ee0*/  LDCU UR11, c[0x0][0x39c] ;  /* 0x00007380ff0b77ac */ /* 0x000ee20008000800 */
[C---:B--2---:R-:W-:Y:S01]  /*13ef0*/  VIADD R3, R17.reuse, UR6 ;  /* 0x0000000611037c36 */ /* 0x044fe20008000000 */
[----:B------:R-:W-:Y:S01]  /*13f00*/  ISETP.LT.AND P5, PT, R20, UR13, !P0 ;  /* 0x0000000d14007c0c */ /* 0x000fe2000c7a1270 */
[----:B------:R-:W2:Y:S01]  /*13f10*/  LDCU UR6, c[0x0][0x3b8] ;  /* 0x00007700ff0677ac */ /* 0x000ea20008000800 */
[----:B----4-:R-:W-:-:S02]  /*13f20*/  IADD3 R16, P6, PT, R17, R2, RZ ;  /* 0x0000000211107210 */ /* 0x010fc40007fde0ff */
[----:B------:R-:W-:Y:S01]  /*13f30*/  PRMT R19, R10, 0x7771, RZ ;  /* 0x000077710a137816 */ /* 0x000fe200000000ff */
[----:B------:R-:W-:Y:S01]  /*13f40*/  VIADD R20, R26, 0x4a ;  /* 0x0000004a1a147836 */ /* 0x000fe20000000000 */
[----:B------:R-:W-:Y:S01]  /*13f50*/  LEA.HI.X.SX32 R17, R17, R0, 0x1, P6 ;  /* 0x0000000011117211 */ /* 0x000fe200030f0eff */
[----:B------:R-:W4:Y:S01]  /*13f60*/  LDCU UR13, c[0x0][0x39c] ;  /* 0x00007380ff0d77ac */ /* 0x000f220008000800 */
[----:B------:R-:W-:-:S03]  /*13f70*/  IADD3 R18, P6, PT, R3, R2, RZ ;  /* 0x0000000203127210 */ /* 0x000fc60007fde0ff */
[----:B------:R0:W-:Y:S02]  /*13f80*/  @P1 STG.E.U8 desc[UR8][R16.64], R19 ;  /* 0x0000001310001986 */ /* 0x0001e4000c101108 */
[C---:B0-----:R-:W-:Y:S01]  /*13f90*/  LEA.HI.X.SX32 R19, R3.reuse, R0, 0x1, P6 ;  /* 0x0000000003137211 */ /* 0x041fe200030f0eff */
[----:B------:R-:W-:Y:S01]  /*13fa0*/  VIADD R17, R3, UR5 ;  /* 0x0000000503117c36 */ /* 0x000fe20008000000 */
[----:B------:R-:W0:Y:S01]  /*13fb0*/  LDCU UR5, c[0x0][0x3b8] ;  /* 0x00007700ff0577ac */ /* 0x000e220008000800 */
[----:B------:R-:W-:Y:S01]  /*13fc0*/  VIADD R3, R26, 0x4b ;  /* 0x0000004b1a037836 */ /* 0x000fe20000000000 */
[----:B------:R-:W-:Y:S01]  /*13fd0*/  ISETP.LT.AND P1, PT, R20, UR12, !P0 ;  /* 0x0000000c14007c0c */ /* 0x000fe2000c721270 */
[----:B------:R-:W-:Y:S01]  /*13fe0*/  VIADD R20, R26, 0x4c ;  /* 0x0000004c1a147836 */ /* 0x000fe20000000000 */
[----:B------:R-:W0:Y:S01]  /*13ff0*/  LDCU UR12, c[0x0][0x39c] ;  /* 0x00007380ff0c77ac */ /* 0x000e220008000800 */
[----:B------:R-:W-:-:S05]  /*14000*/  PRMT R16, R21, 0x7770, RZ ;  /* 0x0000777015107816 */ /* 0x000fca00000000ff */
[----:B------:R0:W-:Y:S01]  /*14010*/  @P3 STG.E.U8 desc[UR8][R18.64], R16 ;  /* 0x0000001012003986 */ /* 0x0001e2000c101108 */
[----:B---3--:R-:W-:Y:S01]  /*14020*/  ISETP.LT.AND P3, PT, R3, UR11, !P0 ;  /* 0x0000000b03007c0c */ /* 0x008fe2000c761270 */
[----:B------:R-:W3:Y:S01]  /*14030*/  LDCU UR11, c[0x0][0x39c] ;  /* 0x00007380ff0b77ac */ /* 0x000ee20008000800 */
[C---:B------:R-:W-:Y:S01]  /*14040*/  VIADD R3, R17.reuse, UR10 ;  /* 0x0000000a11037c36 */ /* 0x040fe20008000000 */
[----:B------:R-:W1:Y:S01]  /*14050*/  LDCU UR10, c[0x0][0x3b8] ;  /* 0x00007700ff0a77ac */ /* 0x000e620008000800 */
[----:B0-----:R-:W-:Y:S02]  /*14060*/  IADD3 R16, P6, PT, R17, R2, RZ ;  /* 0x0000000211107210 */ /* 0x001fe40007fde0ff */
[----:B------:R-:W-:Y:S02]  /*14070*/  PRMT R19, R21, 0x7771, RZ ;  /* 0x0000777115137816 */ /* 0x000fe400000000ff */
[----:B------:R-:W-:Y:S02]  /*14080*/  LEA.HI.X.SX32 R17, R17, R0, 0x1, P6 ;  /* 0x0000000011117211 */ /* 0x000fe400030f0eff */
[----:B------:R-:W-:-:S03]  /*14090*/  IADD3 R18, P6, PT, R3, R2, RZ ;  /* 0x0000000203127210 */ /* 0x000fc60007fde0ff */
[----:B------:R0:W-:Y:S02]  /*140a0*/  @P2 STG.E.U8 desc[UR8][R16.64], R19 ;  /* 0x0000001310002986 */ /* 0x0001e4000c101108 */
[C---:B0-----:R-:W-:Y:S01]  /*140b0*/  LEA.HI.X.SX32 R19, R3.reuse, R0, 0x1, P6 ;  /* 0x0000000003137211 */ /* 0x041fe200030f0eff */
[----:B-1----:R-:W-:Y:S01]  /*140c0*/  VIADD R17, R3, UR4 ;  /* 0x0000000403117c36 */ /* 0x002fe20008000000 */
[----:B------:R-:W-:Y:S01]  /*140d0*/  PRMT R16, R11, 0x7770, RZ ;  /* 0x000077700b107816 */ /* 0x000fe200000000ff */
[----:B------:R-:W-:Y:S01]  /*140e0*/  VIADD R3, R26, 0x4d ;  /* 0x0000004d1a037836 */ /* 0x000fe20000000000 */
[----:B------:R-:W0:Y:S03]  /*140f0*/  LDCU UR4, c[0x0][0x3b8] ;  /* 0x00007700ff0477ac */ /* 0x000e260008000800 */
[----:B------:R1:W-:Y:S01]  /*14100*/  @P5 STG.E.U8 desc[UR8][R18.64], R16 ;  /* 0x0000001012005986 */ /* 0x0003e2000c101108 */
[----:B---3--:R-:W-:Y:S01]  /*14110*/  ISETP.LT.AND P5, PT, R3, UR11, !P0 ;  /* 0x0000000b03007c0c */ /* 0x008fe2000c7a1270 */
[----:B------:R-:W3:Y:S01]  /*14120*/  LDCU UR11, c[0x0][0x39c] ;  /* 0x00007380ff0b77ac */ /* 0x000ee20008000800 */
[C---:B--2---:R-:W-:Y:S01]  /*14130*/  VIADD R3, R17.reuse, UR6 ;  /* 0x0000000611037c36 */ /* 0x044fe20008000000 */
[----:B----4-:R-:W-:Y:S01]  /*14140*/  ISETP.LT.AND P2, PT, R20, UR13, !P0 ;  /* 0x0000000d14007c0c */ /* 0x010fe2000c741270 */
[----:B------:R-:W2:Y:S01]  /*14150*/  LDCU UR6, c[0x0][0x3b8] ;  /* 0x00007700ff0677ac */ /* 0x000ea20008000800 */
[----:B-1----:R-:W-:-:S02]  /*14160*/  IADD3 R16, P6, PT, R17, R2, RZ ;  /* 0x0000000211107210 */ /* 0x002fc40007fde0ff */
[----:B------:R-:W-:Y:S01]  /*14170*/  PRMT R19, R11, 0x7771, RZ ;  /* 0x000077710b137816 */ /* 0x000fe200000000ff */
[----:B------:R-:W-:Y:S01]  /*14180*/  VIADD R20, R26, 0x4e ;  /* 0x0000004e1a147836 */ /* 0x000fe20000000000 */
[----:B------:R-:W-:Y:S01]  /*14190*/  LEA.HI.X.SX32 R17, R17, R0, 0x1, P6 ;  /* 0x0000000011117211 */ /* 0x000fe200030f0eff */
[----:B------:R-:W1:Y:S01]  /*141a0*/  LDCU UR13, c[0x0][0x39c] ;  /* 0x00007380ff0d77ac */ /* 0x000e620008000800 */
[----:B------:R-:W-:-:S03]  /*141b0*/  IADD3 R18, P6, PT, R3, R2, RZ ;  /* 0x0000000203127210 */ /* 0x000fc60007fde0ff */
[----:B------:R4:W-:Y:S02]  /*141c0*/  @P4 STG.E.U8 desc[UR8][R16.64], R19 ;  /* 0x0000001310004986 */ /* 0x0009e4000c101108 */
[C---:B----4-:R-:W-:Y:S01]  /*141d0*/  LEA.HI.X.SX32 R19, R3.reuse, R0, 0x1, P6 ;  /* 0x0000000003137211 */ /* 0x050fe200030f0eff */
[----:B------:R-:W-:Y:S01]  /*141e0*/  VIADD R17, R3, UR5 ;  /* 0x0000000503117c36 */ /* 0x000fe20008000000 */
[----:B------:R-:W-:Y:S01]  /*141f0*/  PRMT R16, R12, 0x7770, RZ ;  /* 0x000077700c107816 */ /* 0x000fe200000000ff */
[----:B------:R-:W-:Y:S01]  /*14200*/  VIADD R3, R26, 0x4f ;  /* 0x0000004f1a037836 */ /* 0x000fe20000000000 */
[----:B------:R-:W4:Y:S03]  /*14210*/  LDCU UR5, c[0x0][0x3b8] ;  /* 0x00007700ff0577ac */ /* 0x000f260008000800 */
        /* <DEDUP_REMOVED lines=32> */
[----:B----4-:R-:W-:Y:S01]  /*14420*/  VIADD R17, R3, UR5 ;  /* 0x0000000503117c36 */ /* 0x010fe20008000000 */
        /* <DEDUP_REMOVED lines=8> */
[----:B------:R-:W0:Y:S01]  /*144b0*/  LDCU UR10, c[0x0][0x3b8] ;  /* 0x00007700ff0a77ac */ /* 0x000e220008000800 */
        /* <DEDUP_REMOVED lines=9> */
[----:B------:R-:W-:Y:S01]  /*14550*/  PRMT R16, R15, 0x7770, RZ ;  /* 0x000077700f107816 */ /* 0x000fe200000000ff */
[----:B------:R-:W-:Y:S01]  /*14560*/  VIADD R3, R26, 0x55 ;  /* 0x000000551a037836 */ /* 0x000fe20000000000 */
[----:B------:R-:W0:Y:S03]  /*14570*/  LDCU UR4, c[0x0][0x3b8] ;  /* 0x00007700ff0477ac */ /* 0x000e260008000800 */
[----:B------:R1:W-:Y:S01]  /*14580*/  @P3 STG.E.U8 desc[UR8][R18.64], R16 ;  /* 0x0000001012003986 */ /* 0x0003e2000c101108 */
[----:B---3--:R-:W-:Y:S01]  /*14590*/  ISETP.LT.AND P3, PT, R3, UR11, !P0 ;  /* 0x0000000b03007c0c */ /* 0x008fe2000c761270 */
[----:B------:R-:W3:Y:S01]  /*145a0*/  LDCU UR11, c[0x0][0x39c] ;  /* 0x00007380ff0b77ac */ /* 0x000ee20008000800 */
[C---:B--2---:R-:W-:Y:S01]  /*145b0*/  VIADD R3, R17.reuse, UR6 ;  /* 0x0000000611037c36 */ /* 0x044fe20008000000 */
[----:B------:R-:W-:Y:S01]  /*145c0*/  ISETP.LT.AND P1, PT, R20, UR13, !P0 ;  /* 0x0000000d14007c0c */ /* 0x000fe2000c721270 */
        /* <DEDUP_REMOVED lines=16> */
[C---:B------:R-:W-:Y:S01]  /*146d0*/  VIADD R3, R17.reuse, UR10 ;  /* 0x0000000a11037c36 */ /* 0x040fe20008000000 */
[----:B----4-:R-:W-:Y:S01]  /*146e0*/  ISETP.LT.AND P2, PT, R20, UR12, !P0 ;  /* 0x0000000c14007c0c */ /* 0x010fe2000c741270 */
[----:B------:R-:W4:Y:S01]  /*146f0*/  LDCU UR10, c[0x0][0x3b8] ;  /* 0x00007700ff0a77ac */ /* 0x000f220008000800 */
        /* <DEDUP_REMOVED lines=33> */
[C---:B----4-:R-:W-:Y:S01]  /*14910*/  VIADD R3, R17.reuse, UR10 ;  /* 0x0000000a11037c36 */ /* 0x050fe20008000000 */
[----:B------:R-:W-:Y:S01]  /*14920*/  ISETP.LT.AND P3, PT, R20, UR12, !P0 ;  /* 0x0000000c14007c0c */ /* 0x000fe2000c761270 */
        /* <DEDUP_REMOVED lines=37> */
[----:B------:R-:W0:Y:S01]  /*14b80*/  LDCU UR12, c[0x0][0x39c] ;  /* 0x00007380ff0c77ac */ /* 0x000e220008000800 */
[----:B-1----:R-:W-:-:S02]  /*14b90*/  IADD3 R16, P6, PT, R17, R2, RZ ;  /* 0x0000000211107210 */ /* 0x002fc40007fde0ff */
        /* <DEDUP_REMOVED lines=12> */
[----:B--2---:R-:W-:-:S02]  /*14c60*/  VIADD R3, R17, UR6 ;  /* 0x0000000611037c36 */ /* 0x004fc40008000000 */
[----:B------:R-:W-:Y:S01]  /*14c70*/  VIADD R20, R26, 0x60 ;  /* 0x000000601a147836 */ /* 0x000fe20000000000 */
[----:B------:R-:W2:Y:S01]  /*14c80*/  LDCU UR6, c[0x0][0x3b8] ;  /* 0x00007700ff0677ac */ /* 0x000ea20008000800 */
[C---:B0-----:R-:W-:Y:S02]  /*14c90*/  IADD3 R16, P6, PT, R17.reuse, R2, RZ ;  /* 0x0000000211107210 */ /* 0x041fe40007fde0ff */
[----:B------:R-:W-:Y:S02]  /*14ca0*/  PRMT R19, R28, 0x7771, RZ ;  /* 0x000077711c137816 */ /* 0x000fe400000000ff */
[----:B------:R-:W-:Y:S02]  /*14cb0*/  LEA.HI.X.SX32 R17, R17, R0, 0x1, P6 ;  /* 0x0000000011117211 */ /* 0x000fe400030f0eff */
[----:B------:R-:W-:-:S03]  /*14cc0*/  IADD3 R18, P6, PT, R3, R2, RZ ;  /* 0x0000000203127210 */ /* 0x000fc60007fde0ff */
[----:B------:R0:W-:Y:S01]  /*14cd0*/  @P4 STG.E.U8 desc[UR8][R16.64], R19 ;  /* 0x0000001310004986 */ /* 0x0001e2000c101108 */
[----:B------:R-:W-:Y:S01]  /*14ce0*/  ISETP.LT.AND P2, PT, R20, UR13, !P0 ;  /* 0x0000000d14007c0c */ /* 0x000fe2000c741270 */
[----:B------:R-:W1:Y:S01]  /*14cf0*/  LDCU UR13, c[0x0][0x39c] ;  /* 0x00007380ff0d77ac */ /* 0x000e620008000800 */
        /* <DEDUP_REMOVED lines=8> */
[----:B----4-:R-:W-:-:S02]  /*14d80*/  VIADD R3, R17, UR10 ;  /* 0x0000000a11037c36 */ /* 0x010fc40008000000 */
[----:B------:R-:W-:Y:S01]  /*14d90*/  VIADD R20, R26, 0x62 ;  /* 0x000000621a147836 */ /* 0x000fe20000000000 */
[----:B------:R-:W4:Y:S01]  /*14da0*/  LDCU UR10, c[0x0][0x3b8] ;  /* 0x00007700ff0a77ac */ /* 0x000f220008000800 */
[----:B-1----:R-:W-:Y:S02]  /*14db0*/  IADD3 R16, P6, PT, R17, R2, RZ ;  /* 0x0000000211107210 */ /* 0x002fe40007fde0ff */
[----:B------:R-:W-:Y:S02]  /*14dc0*/  PRMT R19, R29, 0x7771, RZ ;  /* 0x000077711d137816 */ /* 0x000fe400000000ff */
[----:B------:R-:W-:Y:S02]  /*14dd0*/  LEA.HI.X.SX32 R17, R17, R0, 0x1, P6 ;  /* 0x0000000011117211 */ /* 0x000fe400030f0eff */
[C---:B------:R-:W-:Y:S02]  /*14de0*/  IADD3 R18, P6, PT, R3.reuse, R2, RZ ;  /* 0x0000000203127210 */ /* 0x040fe40007fde0ff */
[----:B------:R-:W-:Y:S01]  /*14df0*/  ISETP.LT.AND P4, PT, R20, UR12, !P0 ;  /* 0x0000000c14007c0c */ /* 0x000fe2000c781270 */
[----:B------:R1:W-:Y:S01]  /*14e00*/  @P3 STG.E.U8 desc[UR8][R16.64], R19 ;  /* 0x0000001310003986 */ /* 0x0003e2000c101108 */
[----:B------:R-:W0:Y:S01]  /*14e10*/  LDCU UR12, c[0x0][0x39c] ;  /* 0x00007380ff0c77ac */ /* 0x000e220008000800 */
[C---:B------:R-:W-:Y:S01]  /*14e20*/  VIADD R20, R26.reuse, 0x64 ;  /* 0x000000641a147836 */ /* 0x040fe20000000000 */
[C---:B-1----:R-:W-:Y:S01]  /*14e30*/  LEA.HI.X.SX32 R19, R3.reuse, R0, 0x1, P6 ;  /* 0x0000000003137211 */ /* 0x042fe200030f0eff */
[----:B------:R-:W-:Y:S01]  /*14e40*/  VIADD R16, R26, 0x65 ;  /* 0x000000651a107836 */ /* 0x000fe20000000000 */
[----:B------:R-:W-:Y:S01]  /*14e50*/  PRMT R17, R8, 0x7772, RZ ;  /* 0x0000777208117816 */ /* 0x000fe200000000ff */
[----:B------:R-:W-:Y:S01]  /*14e60*/  VIADD R3, R3, UR4 ;  /* 0x0000000403037c36 */ /* 0x000fe20008000000 */
[----:B------:R-:W-:Y:S01]  /*14e70*/  ISETP.LT.AND P3, PT, R20, UR13, !P0 ;  /* 0x0000000d14007c0c */ /* 0x000fe2000c761270 */
[----:B------:R-:W1:Y:S02]  /*14e80*/  LDCU UR13, c[0x0][0x39c] ;  /* 0x00007380ff0d77ac */ /* 0x000e640008000800 */
[----:B------:R0:W-:Y:S01]  /*14e90*/  @P2 STG.E.U8 desc[UR8][R18.64], R17 ;  /* 0x0000001112002986 */ /* 0x0001e2000c101108 */
[----:B---3--:R-:W-:Y:S01]  /*14ea0*/  ISETP.LT.AND P2, PT, R16, UR11, !P0 ;  /* 0x0000000b10007c0c */ /* 0x008fe2000c741270 */
[----:B------:R-:W3:Y:S01]  /*14eb0*/  LDCU UR11, c[0x0][0x39c] ;  /* 0x00007380ff0b77ac */ /* 0x000ee20008000800 */
[C---:B--2---:R-:W-:Y:S01]  /*14ec0*/  VIADD R20, R3.reuse, UR6 ;  /* 0x0000000603147c36 */ /* 0x044fe20008000000 */
[----:B------:R-:W2:Y:S01]  /*14ed0*/  LDCU UR4, c[0x0][0x3b8] ;  /* 0x00007700ff0477ac */ /* 0x000ea20008000800 */
[----:B------:R-:W1:Y:S01]  /*14ee0*/  LDCU UR6, c[0x0][0x3b8] ;  /* 0x00007700ff0677ac */ /* 0x000e620008000800 */
[----:B0-----:R-:W-:Y:S01]  /*14ef0*/  IADD3 R18, P6, PT, R3, R2, RZ ;  /* 0x0000000203127210 */ /* 0x001fe20007fde0ff */
[----:B------:R-:W-:-:S03]  /*14f00*/  VIADD R17, R26, 0x66 ;  /* 0x000000661a117836 */ /* 0x000fc60000000000 */
[----:B------:R-:W-:Y:S02]  /*14f10*/  LEA.HI.X.SX32 R19, R3, R0, 0x1, P6 ;  /* 0x0000000003137211 */ /* 0x000fe400030f0eff */
[----:B------:R-:W-:Y:S02]  /*14f20*/  PRMT R3, R8, 0x7773, RZ ;  /* 0x0000777308037816 */ /* 0x000fe400000000ff */
[C---:B------:R-:W-:Y:S01]  /*14f30*/  IADD3 R16, P6, PT, R20.reuse, R2, RZ ;  /* 0x0000000214107210 */ /* 0x040fe20007fde0ff */
[----:B------:R-:W2:Y:S04]  /*14f40*/  LDL.LU R8, [R1+0x690] ;  /* 0x0006900001087983 */ /* 0x000ea80000300800 */
        /* <DEDUP_REMOVED lines=11> */
[C---:B----4-:R-:W-:Y:S01]  /*15000*/  VIADD R20, R3.reuse, UR10 ;  /* 0x0000000a03147c36 */ /* 0x050fe20008000000 */
[----:B------:R-:W4:Y:S01]  /*15010*/  LDCU UR10, c[0x0][0x3b8] ;  /* 0x00007700ff0a77ac */ /* 0x000f220008000800 */
[----:B-1----:R-:W-:Y:S01]  /*15020*/  IADD3 R16, P6, PT, R3, R2, RZ ;  /* 0x0000000203107210 */ /* 0x002fe20007fde0ff */
[----:B------:R-:W-:-:S03]  /*15030*/  VIADD R19, R26, 0x68 ;  /* 0x000000681a137836 */ /* 0x000fc60000000000 */
[----:B------:R-:W-:Y:S02]  /*15040*/  LEA.HI.X.SX32 R17, R3, R0, 0x1, P6 ;  /* 0x0000000003117211 */ /* 0x000fe400030f0eff */
[----:B------:R-:W-:Y:S02]  /*15050*/  PRMT R3, R9, 0x7773, RZ ;  /* 0x0000777309037816 */ /* 0x000fe400000000ff */
[C---:B------:R-:W-:Y:S01]  /*15060*/  IADD3 R18, P6, PT, R20.reuse, R2, RZ ;  /* 0x0000000214127210 */ /* 0x040fe20007fde0ff */
[----:B------:R-:W2:Y:S04]  /*15070*/  LDL.LU R9, [R1+0x68c] ;  /* 0x00068c0001097983 */ /* 0x000ea80000300800 */
[----:B------:R1:W-:Y:S01]  /*15080*/  @P1 STG.E.U8 desc[UR8][R16.64], R3 ;  /* 0x0000000310001986 */ /* 0x0003e2000c101108 */
[----:B------:R-:W-:Y:S01]  /*15090*/  ISETP.LT.AND P1, PT, R19, UR13, !P0 ;  /* 0x0000000d13007c0c */ /* 0x000fe2000c721270 */
[----:B------:R-:W0:Y:S01]  /*150a0*/  LDCU UR13, c[0x0][0x39c] ;  /* 0x00007380ff0d77ac */ /* 0x000e220008000800 */
[----:B------:R-:W-:-:S02]  /*150b0*/  LEA.HI.X.SX32 R19, R20, R0, 0x1, P6 ;  /* 0x0000000014137211 */ /* 0x000fc400030f0eff */
[----:B-1----:R-:W-:Y:S01]  /*150c0*/  PRMT R16, R10, 0x7772, RZ ;  /* 0x000077720a107816 */ /* 0x002fe200000000ff */
[----:B------:R-:W-:Y:S02]  /*150d0*/  VIADD R3, R26, 0x69 ;  /* 0x000000691a037836 */ /* 0x000fe40000000000 */
[----:B--2---:R-:W-:Y:S01]  /*150e0*/  VIADD R17, R20, UR4 ;  /* 0x0000000414117c36 */ /* 0x004fe20008000000 */
[----:B------:R-:W1:Y:S01]  /*150f0*/  LDCU UR4, c[0x0][0x3b8] ;  /* 0x00007700ff0477ac */ /* 0x000e620008000800 */
[----:B------:R2:W-:Y:S01]  /*15100*/  @P3 STG.E.U8 desc[UR8][R18.64], R16 ;  /* 0x0000001012003986 */ /* 0x0005e2000c101108 */
[----:B---3--:R-:W-:Y:S01]  /*15110*/  ISETP.LT.AND P3, PT, R3, UR11, !P0 ;  /* 0x0000000b03007c0c */ /* 0x008fe2000c761270 */
[----:B------:R-:W3:Y:S01]  /*15120*/  LDCU UR11, c[0x0][0x39c] ;  /* 0x00007380ff0b77ac */ /* 0x000ee20008000800 */
[C---:B------:R-:W-:Y:S02]  /*15130*/  VIADD R3, R17.reuse, UR6 ;  /* 0x0000000611037c36 */ /* 0x040fe40008000000 */
[----:B------:R-:W-:Y:S01]  /*15140*/  VIADD R20, R26, 0x6a ;  /* 0x0000006a1a147836 */ /* 0x000fe20000000000 */
[----:B------:R-:W0:Y:S01]  /*15150*/  LDCU UR6, c[0x0][0x3b8] ;  /* 0x00007700ff0677ac */ /* 0x000e220008000800 */
[----:B--2---:R-:W-:-:S02]  /*15160*/  IADD3 R16, P6, PT, R17, R2, RZ ;  /* 0x0000000211107210 */ /* 0x004fc40007fde0ff */
[----:B------:R-:W-:Y:S02]  /*15170*/  PRMT R19, R10, 0x7773, RZ ;  /* 0x000077730a137816 */ /* 0x000fe400000000ff */
[----:B------:R-:W-:Y:S01]  /*15180*/  LEA.HI.X.SX32 R17, R17, R0, 0x1, P6 ;  /* 0x0000000011117211 */ /* 0x000fe200030f0eff */
[----:B------:R-:W2:Y:S01]  /*15190*/  LDL.LU R10, [R1+0x688] ;  /* 0x00068800010a7983 */ /* 0x000ea20000300800 */
[----:B------:R-:W-:-:S03]  /*151a0*/  IADD3 R18, P6, PT, R3, R2, RZ ;  /* 0x0000000203127210 */ /* 0x000fc60007fde0ff */
[----:B------:R0:W-:Y:S02]  /*151b0*/  @P2 STG.E.U8 desc[UR8][R16.64], R19 ;  /* 0x0000001310002986 */ /* 0x0001e4000c101108 */
[----:B0-----:R-:W-:Y:S01]  /*151c0*/  LEA.HI.X.SX32 R19, R3, R0, 0x1, P6 ;  /* 0x0000000003137211 */ /* 0x001fe200030f0eff */
[----:B------:R-:W-:Y:S01]  /*151d0*/  VIADD R17, R26, 0x6b ;  /* 0x0000006b1a117836 */ /* 0x000fe20000000000 */
[----:B------:R-:W-:Y:S01]  /*151e0*/  PRMT R16, R21, 0x7772, RZ ;  /* 0x0000777215107816 */ /* 0x000fe200000000ff */
[----:B------:R-:W-:Y:S01]  /*151f0*/  VIADD R3, R3, UR5 ;  /* 0x0000000503037c36 */ /* 0x000fe20008000000 */
[----:B------:R-:W-:Y:S01]  /*15200*/  ISETP.LT.AND P2, PT, R20, UR12, !P0 ;  /* 0x0000000c14007c0c */ /* 0x000fe2000c741270 */
[----:B------:R-:W0:Y:S02]  /*15210*/  LDCU UR12, c[0x0][0x39c] ;  /* 0x00007380ff0c77ac */ /* 0x000e240008000800 */
[----:B------:R1:W-:Y:S01]  /*15220*/  @P5 STG.E.U8 desc[UR8][R18.64], R16 ;  /* 0x0000001012005986 */ /* 0x0003e2000c101108 */
[----:B---3--:R-:W-:Y:S01]  /*15230*/  ISETP.LT.AND P5, PT, R17, UR11, !P0 ;  /* 0x0000000b11007c0c */ /* 0x008fe2000c7a1270 */
[----:B------:R-:W3:Y:S01]  /*15240*/  LDCU UR11, c[0x0][0x39c] ;  /* 0x00007380ff0b77ac */ /* 0x000ee20008000800 */
[----:B------:R-:W0:Y:S01]  /*15250*/  LDCU UR5, c[0x0][0x3b8] ;  /* 0x00007700ff0577ac */ /* 0x000e220008000800 */
[C---:B-1----:R-:W-:Y:S01]  /*15260*/  IADD3 R16, P6, PT, R3.reuse, R2, RZ ;  /* 0x0000000203107210 */ /* 0x042fe20007fde0ff */
[C---:B----4-:R-:W-:Y:S01]  /*15270*/  VIADD R18, R3.reuse, UR10 ;  /* 0x0000000a03127c36 */ /* 0x050fe20008000000 */
[----:B------:R-:W1:Y:S02]  /*15280*/  LDCU UR10, c[0x0][0x3b8] ;  /* 0x00007700ff0a77ac */ /* 0x000e640008000800 */
[----:B------:R-:W-:-:S02]  /*15290*/  LEA.HI.X.SX32 R17, R3, R0, 0x1, P6 ;  /* 0x0000000003117211 */ /* 0x000fc400030f0eff */
[----:B------:R-:W-:Y:S02]  /*152a0*/  PRMT R3, R21, 0x7773, RZ ;  /* 0x0000777315037816 */ /* 0x000fe400000000ff */
[----:B------:R-:W-:-:S03]  /*152b0*/  IADD3 R20, P6, PT, R18, R2, RZ ;  /* 0x0000000212147210 */ /* 0x000fc60007fde0ff */
[----:B------:R4:W-:Y:S01]  /*152c0*/  @P4 STG.E.U8 desc[UR8][R16.64], R3 ;  /* 0x0000000310004986 */ /* 0x0009e2000c101108 */
[----:B------:R-:W-:Y:S01]  /*152d0*/  LEA.HI.X.SX32 R21, R18, R0, 0x1, P6 ;  /* 0x0000000012157211 */ /* 0x000fe200030f0eff */
[----:B------:R-:W-:Y:S02]  /*152e0*/  VIADD R19, R26, 0x6c ;  /* 0x0000006c1a137836 */ /* 0x000fe40000000000 */
[----:B----4-:R-:W-:Y:S01]  /*152f0*/  VIADD R3, R18, UR4 ;  /* 0x0000000412037c36 */ /* 0x010fe20008000000 */
[----:B------:R-:W-:Y:S01]  /*15300*/  PRMT R17, R11, 0x7772, RZ ;  /* 0x000077720b117816 */ /* 0x000fe200000000ff */
[----:B------:R-:W-:Y:S01]  /*15310*/  VIADD R16, R26, 0x6d ;  /* 0x0000006d1a107836 */ /* 0x000fe20000000000 */
[----:B------:R-:W-:Y:S01]  /*15320*/  ISETP.LT.AND P4, PT, R19, UR13, !P0 ;  /* 0x0000000d13007c0c */ /* 0x000fe2000c781270 */
[----:B------:R-:W4:Y:S01]  /*15330*/  LDCU UR13, c[0x0][0x39c] ;  /* 0x00007380ff0d77ac */ /* 0x000f220008000800 */
[C---:B------:R-:W-:Y:S01]  /*15340*/  IADD3 R18, P6, PT, R3.reuse, R2, RZ ;  /* 0x0000000203127210 */ /* 0x040fe20007fde0ff */
[----:B------:R0:W-:Y:S01]  /*15350*/  @P1 STG.E.U8 desc[UR8][R20.64], R17 ;  /* 0x0000001114001986 */ /* 0x0001e2000c101108 */
[----:B---3--:R-:W-:Y:S01]  /*15360*/  ISETP.LT.AND P1, PT, R16, UR11, !P0 ;  /* 0x0000000b10007c0c */ /* 0x008fe2000c721270 */
[----:B------:R-:W3:Y:S01]  /*15370*/  LDCU UR11, c[0x0][0x39c] ;  /* 0x00007380ff0b77ac */ /* 0x000ee20008000800 */
[C---:B------:R-:W-:Y:S01]  /*15380*/  LEA.HI.X.SX32 R19, R3.reuse, R0, 0x1, P6 ;  /* 0x0000000003137211 */ /* 0x040fe200030f0eff */
[----:B------:R-:W1:Y:S01]  /*15390*/  LDCU UR4, c[0x0][0x3b8] ;  /* 0x00007700ff0477ac */ /* 0x000e620008000800 */
[----:B0-----:R-:W-:Y:S01]  /*153a0*/  VIADD R20, R3, UR6 ;  /* 0x0000000603147c36 */ /* 0x001fe20008000000 */
[----:B------:R-:W-:Y:S01]  /*153b0*/  PRMT R3, R11, 0x7773, RZ ;  /* 0x000077730b037816 */ /* 0x000fe200000000ff */
[----:B------:R-:W-:Y:S01]  /*153c0*/  VIADD R17, R26, 0x6e ;  /* 0x0000006e1a117836 */ /* 0x000fe20000000000 */
[----:B------:R-:W2:Y:S01]  /*153d0*/  LDL.LU R11, [R1+0x684] ;  /* 0x00068400010b7983 */ /* 0x000ea20000300800 */
[----:B------:R-:W0:Y:S01]  /*153e0*/  LDCU UR6, c[0x0][0x3b8] ;  /* 0x00007700ff0677ac */ /* 0x000e220008000800 */
[----:B------:R-:W-:-:S02]  /*153f0*/  IADD3 R16, P6, PT, R20, R2, RZ ;  /* 0x0000000214107210 */ /* 0x000fc40007fde0ff */
[----:B------:R1:W-:Y:S01]  /*15400*/  @P3 STG.E.U8 desc[UR8][R18.64], R3 ;  /* 0x0000000312003986 */ /* 0x0003e2000c101108 */
[----:B------:R-:W-:Y:S01]  /*15410*/  ISETP.LT.AND P3, PT, R17, UR12, !P0 ;  /* 0x0000000c11007c0c */ /* 0x000fe2000c761270 */
[----:B------:R-:W0:Y:S01]  /*15420*/  LDCU UR12, c[0x0][0x39c] ;  /* 0x00007380ff0c77ac */ /* 0x000e220008000800 */
[----:B------:R-:W-:Y:S02]  /*15430*/  LEA.HI.X.SX32 R17, R20, R0, 0x1, P6 ;  /* 0x0000000014117211 */ /* 0x000fe400030f0eff */
[----:B-1----:R-:W-:Y:S01]  /*15440*/  PRMT R19, R12, 0x7772, RZ ;  /* 0x000077720c137816 */ /* 0x002fe200000000ff */
[----:B------:R-:W-:Y:S01]  /*15450*/  VIADD R3, R20, UR5 ;  /* 0x0000000514037c36 */ /* 0x000fe20008000000 */
[----:B------:R-:W1:Y:S01]  /*15460*/  LDCU UR5, c[0x0][0x3b8] ;  /* 0x00007700ff0577ac */ /* 0x000e620008000800 */
[----:B------:R-:W-:Y:S02]  /*15470*/  VIADD R18, R26, 0x6f ;  /* 0x0000006f1a127836 */ /* 0x000fe40000000000 */
[----:B------:R0:W-:Y:S01]  /*15480*/  @P2 STG.E.U8 desc[UR8][R16.64], R19 ;  /* 0x0000001310002986 */ /* 0x0001e2000c101108 */
[C---:B------:R-:W-:Y:S01]  /*15490*/  VIADD R20, R3.reuse, UR10 ;  /* 0x0000000a03147c36 */ /* 0x040fe20008000000 */
[----:B------:R-:W1:Y:S01]  /*154a0*/  LDCU UR10, c[0x0][0x3b8] ;  /* 0x00007700ff0a77ac */ /* 0x000e620008000800 */
[----:B---3--:R-:W-:Y:S01]  /*154b0*/  ISETP.LT.AND P2, PT, R18, UR11, !P0 ;  /* 0x0000000b12007c0c */ /* 0x008fe2000c741270 */
[----:B------:R-:W3:Y:S01]  /*154c0*/  LDCU UR11, c[0x0][0x39c] ;  /* 0x00007380ff0b77ac */ /* 0x000ee20008000800 */
[----:B0-----:R-:W-:-:S04]  /*154d0*/  IADD3 R16, P6, PT, R3, R2, RZ ;  /* 0x0000000203107210 */ /* 0x001fc80007fde0ff */
[----:B------:R-:W-:Y:S02]  /*154e0*/  LEA.HI.X.SX32 R17, R3, R0, 0x1, P6 ;  /* 0x0000000003117211 */ /* 0x000fe400030f0eff */
[----:B------:R-:W-:Y:S02]  /*154f0*/  PRMT R3, R12, 0x7773, RZ ;  /* 0x000077730c037816 */ /* 0x000fe400000000ff */
[----:B------:R-:W2:Y:S01]  /*15500*/  LDL.LU R12, [R1+0x680] ;  /* 0x00068000010c7983 */ /* 0x000ea20000300800 */
[----:B------:R-:W-:Y:S01]  /*15510*/  VIADD R19, R26, 0x70 ;  /* 0x000000701a137836 */ /* 0x000fe20000000000 */
[C---:B------:R-:W-:Y:S02]  /*15520*/  IADD3 R18, P6, PT, R20.reuse, R2, RZ ;  /* 0x0000000214127210 */ /* 0x040fe40007fde0ff */
[----:B------:R0:W-:Y:S02]  /*15530*/  @P5 STG.E.U8 desc[UR8][R16.64], R3 ;  /* 0x0000000310005986 */ /* 0x0001e4000c101108 */
[----:B----4-:R-:W-:Y:S01]  /*15540*/  ISETP.LT.AND P5, PT, R19, UR13, !P0 ;  /* 0x0000000d13007c0c */ /* 0x010fe2000c7a1270 */
[----:B------:R-:W4:Y:S01]  /*15550*/  LDCU UR13, c[0x0][0x39c] ;  /* 0x00007380ff0d77ac */ /* 0x000f220008000800 */
[----:B------:R-:W-:-:S02]  /*15560*/  LEA.HI.X.SX32 R19, R20, R0, 0x1, P6 ;  /* 0x0000000014137211 */ /* 0x000fc400030f0eff */
[----:B0-----:R-:W-:Y:S01]  /*15570*/  PRMT R16, R13, 0x7772, RZ ;  /* 0x000077720d107816 */ /* 0x001fe200000000ff */
[----:B------:R-:W-:Y:S01]  /*15580*/  VIADD R17, R20, UR4 ;  /* 0x0000000414117c36 */ /* 0x000fe20008000000 */
[----:B------:R-:W0:Y:S01]  /*15590*/  LDCU UR4, c[0x0][0x3b8] ;  /* 0x00007700ff0477ac */ /* 0x000e220008000800 */
[----:B------:R-:W-:Y:S02]  /*155a0*/  VIADD R3, R26, 0x71 ;  /* 0x000000711a037836 */ /* 0x000fe40000000000 */
[----:B------:R1:W-:Y:S03]  /*155b0*/  @P4 STG.E.U8 desc[UR8][R18.64], R16 ;  /* 0x0000001012004986 */ /* 0x0003e6000c101108 */
[----:B---3--:R-:W-:Y:S01]  /*155c0*/  ISETP.LT.AND P4, PT, R3, UR11, !P0 ;  /* 0x0000000b03007c0c */ /* 0x008fe2000c781270 */
[----:B------:R-:W3:Y:S01]  /*155d0*/  LDCU UR11, c[0x0][0x39c] ;  /* 0x00007380ff0b77ac */ /* 0x000ee20008000800 */
[C---:B------:R-:W-:Y:S01]  /*155e0*/  VIADD R3, R17.reuse, UR6 ;  /* 0x0000000611037c36 */ /* 0x040fe20008000000 */
[----:B------:R-:W0:Y:S01]  /*155f0*/  LDCU UR6, c[0x0][0x3b8] ;  /* 0x00007700ff0677ac */ /* 0x000e220008000800 */
[----:B-1----:R-:W-:-:S02]  /*15600*/  IADD3 R16, P6, PT, R17, R2, RZ ;  /* 0x0000000211107210 */ /* 0x002fc40007fde0ff */
[----:B------:R-:W-:Y:S02]  /*15610*/  PRMT R19, R13, 0x7773, RZ ;  /* 0x000077730d137816 */ /* 0x000fe400000000ff */
[----:B------:R-:W2:Y:S01]  /*15620*/  LDL.LU R13, [R1+0x67c] ;  /* 0x00067c00010d7983 */ /* 0x000ea20000300800 */
[----:B------:R-:W-:Y:S02]  /*15630*/  LEA.HI.X.SX32 R17, R17, R0, 0x1, P6 ;  /* 0x0000000011117211 */ /* 0x000fe400030f0eff */
[----:B------:R-:W-:-:S03]  /*15640*/  IADD3 R18, P6, PT, R3, R2, RZ ;  /* 0x0000000203127210 */ /* 0x000fc60007fde0ff */
[----:B------:R1:W-:Y:S02]  /*15650*/  @P1 STG.E.U8 desc[UR8][R16.64], R19 ;  /* 0x0000001310001986 */ /* 0x0003e4000c101108 */
[C---:B-1----:R-:W-:Y:S01]  /*15660*/  LEA.HI.X.SX32 R19, R3.reuse, R0, 0x1, P6 ;  /* 0x0000000003137211 */ /* 0x042fe200030f0eff */
[----:B------:R-:W-:Y:S01]  /*15670*/  VIADD R3, R3, UR5 ;  /* 0x0000000503037c36 */ /* 0x000fe20008000000 */
[----:B------:R-:W-:Y:S01]  /*15680*/  PRMT R16, R14, 0x7772, RZ ;  /* 0x000077720e107816 */ /* 0x000fe200000000ff */
[C---:B------:R-:W-:Y:S01]  /*15690*/  VIADD R17, R26.reuse, 0x73 ;  /* 0x000000731a117836 */ /* 0x040fe20000000000 */
[----:B------:R-:W1:Y:S03]  /*156a0*/  LDCU UR5, c[0x0][0x3b8] ;  /* 0x00007700ff0577ac */ /* 0x000e660008000800 */
[----:B------:R0:W-:Y:S01]  /*156b0*/  @P3 STG.E.U8 desc[UR8][R18.64], R16 ;  /* 0x0000001012003986 */ /* 0x0001e2000c101108 */
[----:B---3--:R-:W-:Y:S01]  /*156c0*/  ISETP.LT.AND P3, PT, R17, UR11, !P0 ;  /* 0x0000000b11007c0c */ /* 0x008fe2000c761270 */
[----:B------:R-:W-:Y:S01]  /*156d0*/  VIADD R20, R26, 0x72 ;  /* 0x000000721a147836 */ /* 0x000fe20000000000 */
[----:B------:R-:W3:Y:S01]  /*156e0*/  LDCU UR11, c[0x0][0x39c] ;  /* 0x00007380ff0b77ac */ /* 0x000ee20008000800 */
[C---:B0-----:R-:W-:Y:S01]  /*156f0*/  IADD3 R16, P6, PT, R3.reuse, R2, RZ ;  /* 0x0000000203107210 */ /* 0x041fe20007fde0ff */
[----:B------:R-:W-:-:S02]  /*15700*/  VIADD R18, R3, UR10 ;  /* 0x0000000a03127c36 */ /* 0x000fc40008000000 */
[----:B------:R-:W-:Y:S01]  /*15710*/  ISETP.LT.AND P1, PT, R20, UR12, !P0 ;  /* 0x0000000c14007c0c */ /* 0x000fe2000c721270 */
[----:B------:R-:W-:Y:S01]  /*15720*/  VIADD R19, R26, 0x74 ;  /* 0x000000741a137836 */ /* 0x000fe20000000000 */
[----:B------:R-:W-:Y:S01]  /*15730*/  LEA.HI.X.SX32 R17, R3, R0, 0x1, P6 ;  /* 0x0000000003117211 */ /* 0x000fe200030f0eff */
[----:B------:R-:W0:Y:S01]  /*15740*/  LDCU UR12, c[0x0][0x39c] ;  /* 0x00007380ff0c77ac */ /* 0x000e220008000800 */
[----:B------:R-:W-:Y:S02]  /*15750*/  PRMT R3, R14, 0x7773, RZ ;  /* 0x000077730e037816 */ /* 0x000fe400000000ff */
[----:B------:R-:W2:Y:S01]  /*15760*/  LDL.LU R14, [R1+0x678] ;  /* 0x00067800010e7983 */ /* 0x000ea20000300800 */
[C---:B------:R-:W-:Y:S01]  /*15770*/  IADD3 R20, P6, PT, R18.reuse, R2, RZ ;  /* 0x0000000212147210 */ /* 0x040fe20007fde0ff */
[----:B------:R-:W0:Y:S02]  /*15780*/  LDCU UR10, c[0x0][0x3b8] ;  /* 0x00007700ff0a77ac */ /* 0x000e240008000800 */
[----:B------:R1:W-:Y:S01]  /*15790*/  @P2 STG.E.U8 desc[UR8][R16.64], R3 ;  /* 0x0000000310002986 */ /* 0x0003e2000c101108 */
[----:B------:R-:W-:-:S02]  /*157a0*/  LEA.HI.X.SX32 R21, R18, R0, 0x1, P6 ;  /* 0x0000000012157211 */ /* 0x000fc400030f0eff */
[----:B----4-:R-:W-:Y:S01]  /*157b0*/  ISETP.LT.AND P2, PT, R19, UR13, !P0 ;  /* 0x0000000d13007c0c */ /* 0x010fe2000c741270 */
[----:B------:R-:W4:Y:S01]  /*157c0*/  LDCU UR13, c[0x0][0x39c] ;  /* 0x00007380ff0d77ac */ /* 0x000f220008000800 */
[----:B-1----:R-:W-:Y:S01]  /*157d0*/  VIADD R3, R18, UR4 ;  /* 0x0000000412037c36 */ /* 0x002fe20008000000 */
[----:B------:R-:W-:Y:S01]  /*157e0*/  PRMT R17, R15, 0x7772, RZ ;  /* 0x000077720f117816 */ /* 0x000fe200000000ff */
[C---:B------:R-:W-:Y:S01]  /*157f0*/  VIADD R16, R26.reuse, 0x75 ;  /* 0x000000751a107836 */ /* 0x040fe20000000000 */
[----:B------:R-:W1:Y:S02]  /*15800*/  LDCU UR4, c[0x0][0x3b8] ;  /* 0x00007700ff0477ac */ /* 0x000e640008000800 */
[C---:B------:R-:W-:Y:S01]  /*15810*/  IADD3 R18, P6, PT, R3.reuse, R2, RZ ;  /* 0x0000000203127210 */ /* 0x040fe20007fde0ff */
[----:B------:R0:W-:Y:S03]  /*15820*/  @P5 STG.E.U8 desc[UR8][R20.64], R17 ;  /* 0x0000001114005986 */ /* 0x0001e6000c101108 */
[C---:B------:R-:W-:Y:S01]  /*15830*/  LEA.HI.X.SX32 R19, R3.reuse, R0, 0x1, P6 ;  /* 0x0000000003137211 */ /* 0x040fe200030f0eff */
[----:B0-----:R-:W-:Y:S01]  /*15840*/  VIADD R20, R3, UR6 ;  /* 0x0000000603147c36 */ /* 0x001fe20008000000 */
[----:B------:R-:W-:Y:S01]  /*15850*/  PRMT R3, R15, 0x7773, RZ ;  /* 0x000077730f037816 */ /* 0x000fe200000000ff */
[----:B------:R-:W-:Y:S01]  /*15860*/  VIADD R17, R26, 0x76 ;  /* 0x000000761a117836 */ /* 0x000fe20000000000 */
[----:B------:R-:W2:Y:S01]  /*15870*/  LDL.LU R15, [R1+0x674] ;  /* 0x00067400010f7983 */ /* 0x000ea20000300800 */
[----:B---3--:R-:W-:Y:S01]  /*15880*/  ISETP.LT.AND P5, PT, R16, UR11, !P0 ;  /* 0x0000000b10007c0c */ /* 0x008fe2000c7a1270 */
[----:B------:R-:W0:Y:S01]  /*15890*/  LDCU UR11, c[0x0][0x39c] ;  /* 0x00007380ff0b77ac */ /* 0x000e220008000800 */
[C---:B------:R-:W-:Y:S01]  /*158a0*/  IADD3 R16, P6, PT, R20.reuse, R2, RZ ;  /* 0x0000000214107210 */ /* 0x040fe20007fde0ff */
[----:B------:R3:W-:Y:S01]  /*158b0*/  @P4 STG.E.U8 desc[UR8][R18.64], R3 ;  /* 0x0000000312004986 */ /* 0x0007e2000c101108 */
[----:B------:R-:W-:Y:S01]  /*158c0*/  ISETP.LT.AND P4, PT, R17, UR12, !P0 ;  /* 0x0000000c11007c0c */ /* 0x000fe2000c781270 */
[----:B------:R-:W1:Y:S01]  /*158d0*/  LDCU UR6, c[0x0][0x3b8] ;  /* 0x00007700ff0677ac */ /* 0x000e620008000800 */
[----:B------:R-:W-:Y:S01]  /*158e0*/  LEA.HI.X.SX32 R17, R20, R0, 0x1, P6 ;  /* 0x0000000014117211 */ /* 0x000fe200030f0eff */
[----:B------:R-:W1:Y:S01]  /*158f0*/  LDCU UR12, c[0x0][0x39c] ;  /* 0x00007380ff0c77ac */ /* 0x000e620008000800 */
[----:B---3--:R-:W-:Y:S01]  /*15900*/  PRMT R19, R22, 0x7772, RZ ;  /* 0x0000777216137816 */ /* 0x008fe200000000ff */
[----:B------:R-:W-:-:S02]  /*15910*/  VIADD R18, R26, 0x77 ;  /* 0x000000771a127836 */ /* 0x000fc40000000000 */
[----:B------:R-:W-:Y:S01]  /*15920*/  VIADD R3, R20, UR5 ;  /* 0x0000000514037c36 */ /* 0x000fe20008000000 */
[----:B------:R-:W3:Y:S01]  /*15930*/  LDCU UR5, c[0x0][0x3b8] ;  /* 0x00007700ff0577ac */ /* 0x000ee20008000800 */
[----:B------:R1:W-:Y:S01]  /*15940*/  @P1 STG.E.U8 desc[UR8][R16.64], R19 ;  /* 0x0000001310001986 */ /* 0x0003e2000c101108 */
[----:B0-----:R-:W-:Y:S01]  /*15950*/  ISETP.LT.AND P1, PT, R18, UR11, !P0 ;  /* 0x0000000b12007c0c */ /* 0x001fe2000c721270 */
[----:B------:R-:W0:Y:S01]  /*15960*/  LDCU UR11, c[0x0][0x39c] ;  /* 0x00007380ff0b77ac */ /* 0x000e220008000800 */
[C---:B------:R-:W-:Y:S01]  /*15970*/  VIADD R20, R3.reuse, UR10 ;  /* 0x0000000a03147c36 */ /* 0x040fe20008000000 */
[----:B------:R-:W0:Y:S01]  /*15980*/  LDCU UR10, c[0x0][0x3b8] ;  /* 0x00007700ff0a77ac */ /* 0x000e220008000800 */
[----:B-1----:R-:W-:Y:S01]  /*15990*/  IADD3 R16, P6, PT, R3, R2, RZ ;  /* 0x0000000203107210 */ /* 0x002fe20007fde0ff */
[----:B------:R-:W-:-:S03]  /*159a0*/  VIADD R19, R26, 0x78 ;  /* 0x000000781a137836 */ /* 0x000fc60000000000 */
[----:B------:R-:W-:Y:S02]  /*159b0*/  LEA.HI.X.SX32 R17, R3, R0, 0x1, P6 ;  /* 0x0000000003117211 */ /* 0x000fe400030f0eff */
[----:B------:R-:W-:Y:S02]  /*159c0*/  PRMT R3, R22, 0x7773, RZ ;  /* 0x0000777316037816 */ /* 0x000fe400000000ff */
[----:B------:R-:W-:-:S03]  /*159d0*/  IADD3 R18, P6, PT, R20, R2, RZ ;  /* 0x0000000214127210 */ /* 0x000fc60007fde0ff */
[----:B------:R1:W-:Y:S01]  /*159e0*/  @P3 STG.E.U8 desc[UR8][R16.64], R3 ;  /* 0x0000000310003986 */ /* 0x0003e2000c101108 */
[----:B----4-:R-:W-:Y:S01]  /*159f0*/  ISETP.LT.AND P3, PT, R19, UR13, !P0 ;  /* 0x0000000d13007c0c */ /* 0x010fe2000c761270 */
[----:B------:R-:W4:Y:S01]  /*15a00*/  LDCU UR13, c[0x0][0x39c] ;  /* 0x00007380ff0d77ac */ /* 0x000f220008000800 */
[----:B------:R-:W-:Y:S02]  /*15a10*/  LEA.HI.X.SX32 R19, R20, R0, 0x1, P6 ;  /* 0x0000000014137211 */ /* 0x000fe400030f0eff */
[----:B-1----:R-:W-:Y:S01]  /*15a20*/  PRMT R16, R23, 0x7772, RZ ;  /* 0x0000777217107816 */ /* 0x002fe200000000ff */
[----:B------:R-:W-:Y:S02]  /*15a30*/  VIADD R3, R26, 0x79 ;  /* 0x000000791a037836 */ /* 0x000fe40000000000 */
[----:B------:R-:W-:Y:S01]  /*15a40*/  VIADD R17, R20, UR4 ;  /* 0x0000000414117c36 */ /* 0x000fe20008000000 */
[----:B------:R-:W1:Y:S01]  /*15a50*/  LDCU UR4, c[0x0][0x3b8] ;  /* 0x00007700ff0477ac */ /* 0x000e620008000800 */
[----:B------:R3:W-:Y:S01]  /*15a60*/  @P2 STG.E.U8 desc[UR8][R18.64], R16 ;  /* 0x0000001012002986 */ /* 0x0007e2000c101108 */
[----:B0-----:R-:W-:Y:S01]  /*15a70*/  ISETP.LT.AND P2, PT, R3, UR11, !P0 ;  /* 0x0000000b03007c0c */ /* 0x001fe2000c741270 */
[----:B------:R-:W0:Y:S01]  /*15a80*/  LDCU UR11, c[0x0][0x39c] ;  /* 0x00007380ff0b77ac */ /* 0x000e220008000800 */
[----:B------:R-:W-:-:S02]  /*15a90*/  VIADD R3, R17, UR6 ;  /* 0x0000000611037c36 */ /* 0x000fc40008000000 */
[----:B------:R-:W-:Y:S01]  /*15aa0*/  VIADD R20, R26, 0x7a ;  /* 0x0000007a1a147836 */ /* 0x000fe20000000000 */
[----:B------:R-:W0:Y:S01]  /*15ab0*/  LDCU UR6, c[0x0][0x3b8] ;  /* 0x00007700ff0677ac */ /* 0x000e220008000800 */
[----:B---3--:R-:W-:Y:S02]  /*15ac0*/  IADD3 R16, P6, PT, R17, R2, RZ ;  /* 0x0000000211107210 */ /* 0x008fe40007fde0ff */
[----:B------:R-:W-:Y:S02]  /*15ad0*/  PRMT R19, R23, 0x7773, RZ ;  /* 0x0000777317137816 */ /* 0x000fe400000000ff */
[----:B------:R-:W-:Y:S02]  /*15ae0*/  LEA.HI.X.SX32 R17, R17, R0, 0x1, P6 ;  /* 0x0000000011117211 */ /* 0x000fe400030f0eff */
[----:B------:R-:W-:-:S03]  /*15af0*/  IADD3 R18, P6, PT, R3, R2, RZ ;  /* 0x0000000203127210 */ /* 0x000fc60007fde0ff */
[----:B------:R3:W-:Y:S02]  /*15b00*/  @P5 STG.E.U8 desc[UR8][R16.64], R19 ;  /* 0x0000001310005986 */ /* 0x0007e4000c101108 */
[C---:B---3--:R-:W-:Y:S01]  /*15b10*/  LEA.HI.X.SX32 R19, R3.reuse, R0, 0x1, P6 ;  /* 0x0000000003137211 */ /* 0x048fe200030f0eff */
[----:B------:R-:W-:Y:S01]  /*15b20*/  VIADD R17, R26, 0x7b ;  /* 0x0000007b1a117836 */ /* 0x000fe20000000000 */
[----:B------:R-:W-:Y:S01]  /*15b30*/  PRMT R16, R24, 0x7772, RZ ;  /* 0x0000777218107816 */ /* 0x000fe200000000ff */
[----:B------:R-:W-:Y:S01]  /*15b40*/  VIADD R3, R3, UR5 ;  /* 0x0000000503037c36 */ /* 0x000fe20008000000 */
[----:B------:R-:W-:Y:S01]  /*15b50*/  ISETP.LT.AND P5, PT, R20, UR12, !P0 ;  /* 0x0000000c14007c0c */ /* 0x000fe2000c7a1270 */
[----:B------:R-:W3:Y:S02]  /*15b60*/  LDCU UR12, c[0x0][0x39c] ;  /* 0x00007380ff0c77ac */ /* 0x000ee40008000800 */
[----:B------:R1:W-:Y:S01]  /*15b70*/  @P4 STG.E.U8 desc[UR8][R18.64], R16 ;  /* 0x0000001012004986 */ /* 0x0003e2000c101108 */
[----:B0-----:R-:W-:Y:S01]  /*15b80*/  ISETP.LT.AND P4, PT, R17, UR11, !P0 ;  /* 0x0000000b11007c0c */ /* 0x001fe2000c781270 */
[----:B------:R-:W0:Y:S01]  /*15b90*/  LDCU UR11, c[0x0][0x39c] ;  /* 0x00007380ff0b77ac */ /* 0x000e220008000800 */
[----:B------:R-:W0:Y:S01]  /*15ba0*/  LDCU UR5, c[0x0][0x3b8] ;  /* 0x00007700ff0577ac */ /* 0x000e220008000800 */
[C---:B-1----:R-:W-:Y:S01]  /*15bb0*/  IADD3 R16, P6, PT, R3.reuse, R2, RZ ;  /* 0x0000000203107210 */ /* 0x042fe20007fde0ff */
[C---:B------:R-:W-:Y:S01]  /*15bc0*/  VIADD R18, R3.reuse, UR10 ;  /* 0x0000000a03127c36 */ /* 0x040fe20008000000 */
[----:B------:R-:W1:Y:S02]  /*15bd0*/  LDCU UR10, c[0x0][0x3b8] ;  /* 0x00007700ff0a77ac */ /* 0x000e640008000800 */
[----:B------:R-:W-:-:S02]  /*15be0*/  LEA.HI.X.SX32 R17, R3, R0, 0x1, P6 ;  /* 0x0000000003117211 */ /* 0x000fc400030f0eff */
[----:B------:R-:W-:Y:S02]  /*15bf0*/  PRMT R3, R24, 0x7773, RZ ;  /* 0x0000777318037816 */ /* 0x000fe400000000ff */
[----:B------:R-:W-:-:S03]  /*15c00*/  IADD3 R20, P6, PT, R18, R2, RZ ;  /* 0x0000000212147210 */ /* 0x000fc60007fde0ff */
[----:B------:R0:W-:Y:S01]  /*15c10*/  @P1 STG.E.U8 desc[UR8][R16.64], R3 ;  /* 0x0000000310001986 */ /* 0x0001e2000c101108 */
[----:B------:R-:W-:Y:S01]  /*15c20*/  LEA.HI.X.SX32 R21, R18, R0, 0x1, P6 ;  /* 0x0000000012157211 */ /* 0x000fe200030f0eff */
[C---:B------:R-:W-:Y:S01]  /*15c30*/  VIADD R19, R26.reuse, 0x7c ;  /* 0x0000007c1a137836 */ /* 0x040fe20000000000 */
[----:B0-----:R-:W-:Y:S01]  /*15c40*/  PRMT R17, R25, 0x7772, RZ ;  /* 0x0000777219117816 */ /* 0x001fe200000000ff */
[----:B------:R-:W-:Y:S02]  /*15c50*/  VIADD R16, R26, 0x7d ;  /* 0x0000007d1a107836 */ /* 0x000fe40000000000 */
[----:B------:R-:W-:Y:S01]  /*15c60*/  VIADD R3, R18, UR4 ;  /* 0x0000000412037c36 */ /* 0x000fe20008000000 */
[----:B----4-:R-:W-:Y:S01]  /*15c70*/  ISETP.LT.AND P1, PT, R19, UR13, !P0 ;  /* 0x0000000d13007c0c */ /* 0x010fe2000c721270 */
[----:B------:R0:W-:Y:S01]  /*15c80*/  @P3 STG.E.U8 desc[UR8][R20.64], R17 ;  /* 0x0000001114003986 */ /* 0x0001e2000c101108 */
[----:B------:R-:W-:Y:S01]  /*15c90*/  ISETP.LT.AND P3, PT, R16, UR11, !P0 ;  /* 0x0000000b10007c0c */ /* 0x000fe2000c761270 */
[----:B------:R-:W4:Y:S01]  /*15ca0*/  LDCU UR11, c[0x0][0x39c] ;  /* 0x00007380ff0b77ac */ /* 0x000f220008000800 */
[C---:B------:R-:W-:Y:S01]  /*15cb0*/  IADD3 R18, P6, PT, R3.reuse, R2, RZ ;  /* 0x0000000203127210 */ /* 0x040fe20007fde0ff */
[----:B------:R-:W1:Y:S03]  /*15cc0*/  LDCU UR13, c[0x0][0x39c] ;  /* 0x00007380ff0d77ac */ /* 0x000e660008000800 */
        /* <DEDUP_REMOVED lines=8> */
[----:B---3--:R-:W-:Y:S01]  /*15d50*/  ISETP.LT.AND P2, PT, R17, UR12, !P0 ;  /* 0x0000000c11007c0c */ /* 0x008fe2000c741270 */
[C---:B------:R-:W-:Y:S01]  /*15d60*/  VIADD R21, R20.reuse, UR5 ;  /* 0x0000000514157c36 */ /* 0x040fe20008000000 */
[----:B------:R-:W-:Y:S01]  /*15d70*/  LEA.HI.X.SX32 R17, R20, R0, 0x1, P6 ;  /* 0x0000000014117211 */ /* 0x000fe200030f0eff */
[----:B------:R-:W-:Y:S01]  /*15d80*/  VIADD R20, R26, 0x7f ;  /* 0x0000007f1a147836 */ /* 0x000fe20000000000 */
[----:B------:R-:W-:Y:S01]  /*15d90*/  PRMT R25, R27, 0x7772, RZ ;  /* 0x000077721b197816 */ /* 0x000fe200000000ff */
[----:B------:R-:W3:Y:S04]  /*15da0*/  LDCU UR5, c[0x0][0x3b8] ;  /* 0x00007700ff0577ac */ /* 0x000ee80008000800 */
[----:B------:R0:W-:Y:S01]  /*15db0*/  @P5 STG.E.U8 desc[UR8][R16.64], R25 ;  /* 0x0000001910005986 */ /* 0x0001e2000c101108 */
[----:B----4-:R-:W-:Y:S01]  /*15dc0*/  ISETP.LT.AND P5, PT, R20, UR11, !P0 ;  /* 0x0000000b14007c0c */ /* 0x010fe2000c7a1270 */
[----:B------:R-:W4:Y:S01]  /*15dd0*/  LDCU UR11, c[0x0][0x39c] ;  /* 0x00007380ff0b77ac */ /* 0x000f220008000800 */
[----:B-1----:R-:W-:Y:S01]  /*15de0*/  VIADD R3, R21, UR10 ;  /* 0x0000000a15037c36 */ /* 0x002fe20008000000 */
[----:B------:R-:W-:Y:S01]  /*15df0*/  PRMT R23, R27, 0x7773, RZ ;  /* 0x000077731b177816 */ /* 0x000fe200000000ff */
[----:B------:R-:W-:Y:S01]  /*15e00*/  VIADD R19, R26, 0x80 ;  /* 0x000000801a137836 */ /* 0x000fe20000000000 */
[----:B------:R-:W1:Y:S01]  /*15e10*/  LDCU UR12, c[0x0][0x39c] ;  /* 0x00007380ff0c77ac */ /* 0x000e620008000800 */
[----:B------:R-:W1:Y:S01]  /*15e20*/  LDCU UR10, c[0x0][0x3b8] ;  /* 0x00007700ff0a77ac */ /* 0x000e620008000800 */
[----:B0-----:R-:W-:-:S04]  /*15e30*/  IADD3 R16, P6, PT, R21, R2, RZ ;  /* 0x0000000215107210 */ /* 0x001fc80007fde0ff */
[----:B------:R-:W-:Y:S02]  /*15e40*/  LEA.HI.X.SX32 R17, R21, R0, 0x1, P6 ;  /* 0x0000000015117211 */ /* 0x000fe400030f0eff */
[C---:B------:R-:W-:Y:S01]  /*15e50*/  IADD3 R18, P6, PT, R3.reuse, R2, RZ ;  /* 0x0000000203127210 */ /* 0x040fe20007fde0ff */
[----:B------:R-:W-:Y:S01]  /*15e60*/  VIADD R21, R3, UR4 ;  /* 0x0000000403157c36 */ /* 0x000fe20008000000 */
[----:B------:R-:W-:Y:S01]  /*15e70*/  PRMT R25, R28, 0x7772, RZ ;  /* 0x000077721c197816 */ /* 0x000fe200000000ff */
[----:B------:R0:W-:Y:S01]  /*15e80*/  @P4 STG.E.U8 desc[UR8][R16.64], R23 ;  /* 0x0000001710004986 */ /* 0x0001e2000c101108 */
[----:B------:R-:W-:Y:S01]  /*15e90*/  ISETP.LT.AND P4, PT, R19, UR13, !P0 ;  /* 0x0000000d13007c0c */ /* 0x000fe2000c781270 */
[----:B------:R-:W1:Y:S01]  /*15ea0*/  LDCU UR13, c[0x0][0x39c] ;  /* 0x00007380ff0d77ac */ /* 0x000e620008000800 */
[----:B------:R-:W-:Y:S01]  /*15eb0*/  LEA.HI.X.SX32 R19, R3, R0, 0x1, P6 ;  /* 0x0000000003137211 */ /* 0x000fe200030f0eff */
[----:B------:R-:W-:Y:S01]  /*15ec0*/  VIADD R3, R26, 0x81 ;  /* 0x000000811a037836 */ /* 0x000fe20000000000 */
[----:B------:R-:W1:Y:S03]  /*15ed0*/  LDCU UR4, c[0x0][0x3b8] ;  /* 0x00007700ff0477ac */ /* 0x000e660008000800 */
[----:B------:R3:W-:Y:S01]  /*15ee0*/  @P1 STG.E.U8 desc[UR8][R18.64], R25 ;  /* 0x0000001912001986 */ /* 0x0007e2000c101108 */
[----:B----4-:R-:W-:Y:S01]  /*15ef0*/  ISETP.LT.AND P1, PT, R3, UR11, !P0 ;  /* 0x0000000b03007c0c */ /* 0x010fe2000c721270 */
[----:B------:R-:W4:Y:S01]  /*15f00*/  LDCU UR11, c[0x0][0x39c] ;  /* 0x00007380ff0b77ac */ /* 0x000f220008000800 */
[C---:B------:R-:W-:Y:S01]  /*15f10*/  VIADD R3, R21.reuse, UR6 ;  /* 0x0000000615037c36 */ /* 0x040fe20008000000 */
[----:B0-----:R-:W-:-:S02]  /*15f20*/  IADD3 R16, P6, PT, R21, R2, RZ ;  /* 0x0000000215107210 */ /* 0x001fc40007fde0ff */
[----:B------:R-:W-:Y:S01]  /*15f30*/  PRMT R23, R28, 0x7773, RZ ;  /* 0x000077731c177816 */ /* 0x000fe200000000ff */
[C---:B------:R-:W-:Y:S01]  /*15f40*/  VIADD R20, R26.reuse, 0x82 ;  /* 0x000000821a147836 */ /* 0x040fe20000000000 */
[----:B------:R-:W-:Y:S01]  /*15f50*/  LEA.HI.X.SX32 R17, R21, R0, 0x1, P6 ;  /* 0x0000000015117211 */ /* 0x000fe200030f0eff */
[----:B------:R-:W0:Y:S01]  /*15f60*/  LDCU UR6, c[0x0][0x3b8] ;  /* 0x00007700ff0677ac */ /* 0x000e220008000800 */
[C---:B---3--:R-:W-:Y:S01]  /*15f70*/  IADD3 R18, P6, PT, R3.reuse, R2, RZ ;  /* 0x0000000203127210 */ /* 0x048fe20007fde0ff */
[----:B------:R-:W-:Y:S01]  /*15f80*/  VIADD R21, R3, UR5 ;  /* 0x0000000503157c36 */ /* 0x000fe20008000000 */
[----:B------:R-:W-:Y:S01]  /*15f90*/  PRMT R25, R29, 0x7772, RZ ;  /* 0x000077721d197816 */ /* 0x000fe200000000ff */
[----:B------:R3:W-:Y:S01]  /*15fa0*/  @P3 STG.E.U8 desc[UR8][R16.64], R23 ;  /* 0x0000001710003986 */ /* 0x0007e2000c101108 */
[----:B------:R-:W-:Y:S01]  /*15fb0*/  LEA.HI.X.SX32 R19, R3, R0, 0x1, P6 ;  /* 0x0000000003137211 */ /* 0x000fe200030f0eff */
[----:B------:R-:W-:Y:S01]  /*15fc0*/  VIADD R3, R26, 0x83 ;  /* 0x000000831a037836 */ /* 0x000fe20000000000 */
[----:B-1----:R-:W-:Y:S01]  /*15fd0*/  ISETP.LT.AND P3, PT, R20, UR12, !P0 ;  /* 0x0000000c14007c0c */ /* 0x002fe2000c761270 */
[----:B------:R-:W1:Y:S02]  /*15fe0*/  LDCU UR12, c[0x0][0x39c] ;  /* 0x00007380ff0c77ac */ /* 0x000e640008000800 */
[----:B------:R0:W-:Y:S01]  /*15ff0*/  @P2 STG.E.U8 desc[UR8][R18.64], R25 ;  /* 0x0000001912002986 */ /* 0x0001e2000c101108 */
[----:B----4-:R-:W-:Y:S01]  /*16000*/  ISETP.LT.AND P2, PT, R3, UR11, !P0 ;  /* 0x0000000b03007c0c */ /* 0x010fe2000c741270 */
[----:B------:R-:W4:Y:S01]  /*16010*/  LDCU UR11, c[0x0][0x39c] ;  /* 0x00007380ff0b77ac */ /* 0x000f220008000800 */
[C---:B------:R-:W-:Y:S01]  /*16020*/  IADD3 R20, P6, PT, R21.reuse, R2, RZ ;  /* 0x0000000215147210 */ /* 0x040fe20007fde0ff */
[----:B------:R-:W-:Y:S01]  /*16030*/  VIADD R3, R21, UR10 ;  /* 0x0000000a15037c36 */ /* 0x000fe20008000000 */
[----:B---3--:R-:W-:Y:S01]  /*16040*/  PRMT R23, R29, 0x7773, RZ ;  /* 0x000077731d177816 */ /* 0x008fe200000000ff */
[----:B------:R-:W-:Y:S01]  /*16050*/  VIADD R17, R26, 0x84 ;  /* 0x000000841a117836 */ /* 0x000fe20000000000 */
[----:B------:R-:W-:Y:S01]  /*16060*/  LEA.HI.X.SX32 R21, R21, R0, 0x1, P6 ;  /* 0x0000000015157211 */ /* 0x000fe200030f0eff */
[----:B------:R-:W3:Y:S01]  /*16070*/  LDCU UR5, c[0x0][0x3b8] ;  /* 0x00007700ff0577ac */ /* 0x000ee20008000800 */
[C---:B------:R-:W-:Y:S01]  /*16080*/  IADD3 R16, P6, PT, R3.reuse, R2, RZ ;  /* 0x0000000203107210 */ /* 0x040fe20007fde0ff */
[----:B------:R-:W2:Y:S02]  /*16090*/  LDL R29, [R1+0x24] ;  /* 0x00002400011d7983 */ /* 0x000ea40000100800 */
[----:B--2---:R-:W-:Y:S01]  /*160a0*/  PRMT R27, R12, 0x7770, RZ ;  /* 0x000077700c1b7816 */ /* 0x004fe200000000ff */
[----:B0-----:R-:W-:Y:S01]  /*160b0*/  VIADD R19, R3, UR4 ;  /* 0x0000000403137c36 */ /* 0x001fe20008000000 */
[----:B------:R-:W0:Y:S01]  /*160c0*/  LDCU UR10, c[0x0][0x3b8] ;  /* 0x00007700ff0a77ac */ /* 0x000e220008000800 */
[----:B------:R2:W-:Y:S01]  /*160d0*/  @P5 STG.E.U8 desc[UR8][R20.64], R23 ;  /* 0x0000001714005986 */ /* 0x0005e2000c101108 */
[----:B------:R-:W-:-:S02]  /*160e0*/  ISETP.LT.AND P5, PT, R17, UR13, !P0 ;  /* 0x0000000d11007c0c */ /* 0x000fc4000c7a1270 */
[----:B------:R-:W-:Y:S01]  /*160f0*/  LEA.HI.X.SX32 R17, R3, R0, 0x1, P6 ;  /* 0x0000000003117211 */ /* 0x000fe200030f0eff */
[----:B------:R-:W-:Y:S01]  /*16100*/  VIADD R3, R26, 0x85 ;  /* 0x000000851a037836 */ /* 0x000fe20000000000 */
[----:B------:R-:W-:Y:S01]  /*16110*/  PRMT R25, R12, 0x7771, RZ ;  /* 0x000077710c197816 */ /* 0x000fe200000000ff */
[----:B------:R-:W0:Y:S01]  /*16120*/  LDCU UR13, c[0x0][0x39c] ;  /* 0x00007380ff0d77ac */ /* 0x000e220008000800 */
[----:B------:R-:W2:Y:S01]  /*16130*/  LDL.LU R24, [R1+0x2c] ;  /* 0x00002c0001187983 */ /* 0x000ea20000300800 */
[----:B------:R-:W0:Y:S03]  /*16140*/  LDCU UR4, c[0x0][0x3b8] ;  /* 0x00007700ff0477ac */ /* 0x000e260008000800 */
[----:B------:R1:W-:Y:S01]  /*16150*/  @P4 STG.E.U8 desc[UR8][R16.64], R27 ;  /* 0x0000001b10004986 */ /* 0x0003e2000c101108 */
[----:B----4-:R-:W-:Y:S01]  /*16160*/  ISETP.LT.AND P4, PT, R3, UR11, !P0 ;  /* 0x0000000b03007c0c */ /* 0x010fe2000c781270 */
[----:B------:R-:W4:Y:S01]  /*16170*/  LDCU UR11, c[0x0][0x39c] ;  /* 0x00007380ff0b77ac */ /* 0x000f220008000800 */
[C---:B------:R-:W-:Y:S01]  /*16180*/  IADD3 R18, P6, PT, R19.reuse, R2, RZ ;  /* 0x0000000213127210 */ /* 0x040fe20007fde0ff */
[C---:B--2---:R-:W-:Y:S01]  /*16190*/  VIADD R21, R19.reuse, UR6 ;  /* 0x0000000613157c36 */ /* 0x044fe20008000000 */
[----:B------:R-:W2:Y:S01]  /*161a0*/  LDL.LU R28, [R1+0xa0] ;  /* 0x0000a000011c7983 */ /* 0x000ea20000300800 */
[----:B------:R-:W-:Y:S01]  /*161b0*/  VIADD R3, R26, 0x86 ;  /* 0x000000861a037836 */ /* 0x000fe20000000000 */
[----:B------:R-:W-:Y:S01]  /*161c0*/  LEA.HI.X.SX32 R19, R19, R0, 0x1, P6 ;  /* 0x0000000013137211 */ /* 0x000fe200030f0eff */
[----:B------:R-:W0:Y:S01]  /*161d0*/  LDCU UR6, c[0x0][0x3b8] ;  /* 0x00007700ff0677ac */ /* 0x000e220008000800 */
[----:B------:R-:W-:-:S02]  /*161e0*/  IADD3 R22, P6, PT, R21, R2, RZ ;  /* 0x0000000215167210 */ /* 0x000fc40007fde0ff */
[----:B-1----:R-:W-:Y:S01]  /*161f0*/  PRMT R27, R13, 0x7770, RZ ;  /* 0x000077700d1b7816 */ /* 0x002fe200000000ff */
[----:B------:R1:W-:Y:S01]  /*16200*/  @P1 STG.E.U8 desc[UR8][R18.64], R25 ;  /* 0x0000001912001986 */ /* 0x0003e2000c101108 */
[----:B------:R-:W-:Y:S01]  /*16210*/  ISETP.LT.AND P1, PT, R3, UR12, !P0 ;  /* 0x0000000c03007c0c */ /* 0x000fe2000c721270 */
[C---:B------:R-:W-:Y:S01]  /*16220*/  VIADD R3, R26.reuse, 0x87 ;  /* 0x000000871a037836 */ /* 0x040fe20000000000 */
[C---:B------:R-:W-:Y:S01]  /*16230*/  LEA.HI.X.SX32 R23, R21.reuse, R0, 0x1, P6 ;  /* 0x0000000015177211 */ /* 0x040fe200030f0eff */
[----:B---3--:R-:W-:Y:S01]  /*16240*/  VIADD R21, R21, UR5 ;  /* 0x0000000515157c36 */ /* 0x008fe20008000000 */
[----:B------:R-:W3:Y:S03]  /*16250*/  LDCU UR5, c[0x0][0x3b8] ;  /* 0x00007700ff0577ac */ /* 0x000ee60008000800 */
[----:B------:R3:W-:Y:S01]  /*16260*/  @P3 STG.E.U8 desc[UR8][R22.64], R27 ;  /* 0x0000001b16003986 */ /* 0x0007e2000c101108 */
[----:B----4-:R-:W-:Y:S01]  /*16270*/  ISETP.LT.AND P3, PT, R3, UR11, !P0 ;  /* 0x0000000b03007c0c */ /* 0x010fe2000c761270 */
[----:B------:R-:W4:Y:S01]  /*16280*/  LDCU UR11, c[0x0][0x39c] ;  /* 0x00007380ff0b77ac */ /* 0x000f220008000800 */
[C---:B------:R-:W-:Y:S01]  /*16290*/  IADD3 R20, P6, PT, R21.reuse, R2, RZ ;  /* 0x0000000215147210 */ /* 0x040fe20007fde0ff */
[----:B0-----:R-:W-:Y:S01]  /*162a0*/  VIADD R17, R21, UR10 ;  /* 0x0000000a15117c36 */ /* 0x001fe20008000000 */
[----:B-1----:R-:W-:Y:S01]  /*162b0*/  PRMT R25, R13, 0x7771, RZ ;  /* 0x000077710d197816 */ /* 0x002fe200000000ff */
[----:B------:R-:W-:Y:S01]  /*162c0*/  VIADD R3, R26, 0x88 ;  /* 0x000000881a037836 */ /* 0x000fe20000000000 */
[----:B------:R-:W-:Y:S01]  /*162d0*/  LEA.HI.X.SX32 R21, R21, R0, 0x1, P6 ;  /* 0x0000000015157211 */ /* 0x000fe200030f0eff */
[----:B------:R-:W0:Y:S01]  /*162e0*/  LDCU UR12, c[0x0][0x39c] ;  /* 0x00007380ff0c77ac */ /* 0x000e220008000800 */
[----:B------:R-:W-:-:S03]  /*162f0*/  IADD3 R18, P6, PT, R17, R2, RZ ;  /* 0x0000000211127210 */ /* 0x000fc60007fde0ff */
[----:B------:R1:W-:Y:S01]  /*16300*/  @P2 STG.E.U8 desc[UR8][R20.64], R25 ;  /* 0x0000001914002986 */ /* 0x0003e2000c101108 */
[----:B------:R-:W-:Y:S01]  /*16310*/  ISETP.LT.AND P2, PT, R3, UR13, !P0 ;  /* 0x0000000d03007c0c */ /* 0x000fe2000c741270 */
[----:B------:R-:W-:Y:S01]  /*16320*/  VIADD R3, R26, 0x89 ;  /* 0x000000891a037836 */ /* 0x000fe20000000000 */
[C---:B------:R-:W-:Y:S02]  /*16330*/  LEA.HI.X.SX32 R19, R17.reuse, R0, 0x1, P6 ;  /* 0x0000000011137211 */ /* 0x040fe400030f0eff */
[----:B---3--:R-:W-:Y:S01]  /*16340*/  PRMT R27, R14, 0x7770, RZ ;  /* 0x000077700e1b7816 */ /* 0x008fe200000000ff */
[----:B------:R-:W-:Y:S01]  /*16350*/  VIADD R17, R17, UR4 ;  /* 0x0000000411117c36 */ /* 0x000fe20008000000 */
[----:B------:R-:W3:Y:S01]  /*16360*/  LDCU UR10, c[0x0][0x3b8] ;  /* 0x00007700ff0a77ac */ /* 0x000ee20008000800 */
[----:B------:R-:W2:Y:S02]  /*16370*/  LDL.LU R22, [R1+0x28] ;  /* 0x0000280001167983 */ /* 0x000ea40000300800 */
[----:B------:R-:W-:Y:S01]  /*16380*/  VIADD R23, R17, UR6 ;  /* 0x0000000611177c36 */ /* 0x000fe20008000000 */
[----:B------:R-:W3:Y:S01]  /*16390*/  LDCU UR13, c[0x0][0x39c] ;  /* 0x00007380ff0d77ac */ /* 0x000ee20008000800 */
[----:B------:R0:W-:Y:S01]  /*163a0*/  @P5 STG.E.U8 desc[UR8][R18.64], R27 ;  /* 0x0000001b12005986 */ /* 0x0001e2000c101108 */
[----:B----4-:R-:W-:-:S02]  /*163b0*/  ISETP.LT.AND P5, PT, R3, UR11, !P0 ;  /* 0x0000000b03007c0c */ /* 0x010fc4000c7a1270 */
[C---:B------:R-:W-:Y:S01]  /*163c0*/  IADD3 R16, P6, PT, R17.reuse, R2, RZ ;  /* 0x0000000211107210 */ /* 0x040fe20007fde0ff */
[----:B------:R-:W4:Y:S01]  /*163d0*/  LDCU UR11, c[0x0][0x39c] ;  /* 0x00007380ff0b77ac */ /* 0x000f220008000800 */
[----:B-1----:R-:W-:Y:S02]  /*163e0*/  PRMT R25, R14, 0x7771, RZ ;  /* 0x000077710e197816 */ /* 0x002fe400000000ff */
[----:B------:R-:W-:Y:S01]  /*163f0*/  LEA.HI.X.SX32 R17, R17, R0, 0x1, P6 ;  /* 0x0000000011117211 */ /* 0x000fe200030f0eff */
[----:B------:R-:W1:Y:S01]  /*16400*/  LDCU UR4, c[0x0][0x3b8] ;  /* 0x00007700ff0477ac */ /* 0x000e620008000800 */
[C---:B------:R-:W-:Y:S01]  /*16410*/  IADD3 R20, P6, PT, R23.reuse, R2, RZ ;  /* 0x0000000217147210 */ /* 0x040fe20007fde0ff */
[C---:B------:R-:W-:Y:S01]  /*16420*/  VIADD R3, R26.reuse, 0x8a ;  /* 0x0000008a1a037836 */ /* 0x040fe20000000000 */
[----:B------:R-:W1:Y:S02]  /*16430*/  LDCU UR6, c[0x0][0x3b8] ;  /* 0x00007700ff0677ac */ /* 0x000e640008000800 */
[C---:B------:R-:W-:Y:S01]  /*16440*/  LEA.HI.X.SX32 R21, R23.reuse, R0, 0x1, P6 ;  /* 0x0000000017157211 */ /* 0x040fe200030f0eff */
[----:B------:R-:W-:Y:S01]  /*16450*/  VIADD R23, R23, UR5 ;  /* 0x0000000517177c36 */ /* 0x000fe20008000000 */
[----:B------:R3:W-:Y:S01]  /*16460*/  @P4 STG.E.U8 desc[UR8][R16.64], R25 ;  /* 0x0000001910004986 */ /* 0x0007e2000c101108 */
[----:B0-----:R-:W-:Y:S01]  /*16470*/  ISETP.LT.AND P4, PT, R3, UR12, !P0 ;  /* 0x0000000c03007c0c */ /* 0x001fe2000c781270 */
[----:B------:R-:W-:Y:S01]  /*16480*/  VIADD R3, R26, 0x8b ;  /* 0x0000008b1a037836 */ /* 0x000fe20000000000 */
[----:B------:R-:W-:Y:S01]  /*16490*/  PRMT R27, R15, 0x7770, RZ ;  /* 0x000077700f1b7816 */ /* 0x000fe200000000ff */
[----:B------:R-:W0:Y:S01]  /*164a0*/  LDCU UR5, c[0x0][0x3b8] ;  /* 0x00007700ff0577ac */ /* 0x000e220008000800 */
[----:B------:R-:W-:-:S03]  /*164b0*/  IADD3 R18, P6, PT, R23, R2, RZ ;  /* 0x0000000217127210 */ /* 0x000fc60007fde0ff */
[----:B------:R0:W-:Y:S01]  /*164c0*/  @P1 STG.E.U8 desc[UR8][R20.64], R27 ;  /* 0x0000001b14001986 */ /* 0x0001e2000c101108 */
[----:B----4-:R-:W-:Y:S01]  /*164d0*/  ISETP.LT.AND P1, PT, R3, UR11, !P0 ;  /* 0x0000000b03007c0c */ /* 0x010fe2000c721270 */
[----:B------:R-:W4:Y:S01]  /*164e0*/  LDCU UR11, c[0x0][0x39c] ;  /* 0x00007380ff0b77ac */ /* 0x000f220008000800 */
[C---:B---3--:R-:W-:Y:S01]  /*164f0*/  VIADD R25, R23.reuse, UR10 ;  /* 0x0000000a17197c36 */ /* 0x048fe20008000000 */
[----:B------:R-:W-:Y:S01]  /*16500*/  LEA.HI.X.SX32 R19, R23, R0, 0x1, P6 ;  /* 0x0000000017137211 */ /* 0x000fe200030f0eff */
[----:B------:R-:W-:Y:S01]  /*16510*/  VIADD R3, R26, 0x8c ;  /* 0x0000008c1a037836 */ /* 0x000fe20000000000 */
[----:B------:R-:W3:Y:S02]  /*16520*/  LDCU UR10, c[0x0][0x3b8] ;  /* 0x00007700ff0a77ac */ /* 0x000ee40008000800 */
[----:B------:R-:W-:Y:S02]  /*16530*/  IADD3 R16, P6, PT, R25, R2, RZ ;  /* 0x0000000219107210 */ /* 0x000fe40007fde0ff */
[----:B------:R-:W-:Y:S01]  /*16540*/  PRMT R23, R15, 0x7771, RZ ;  /* 0x000077710f177816 */ /* 0x000fe200000000ff */
[----:B------:R-:W3:Y:S01]  /*16550*/  LDCU UR12, c[0x0][0x39c] ;  /* 0x00007380ff0c77ac */ /* 0x000ee20008000800 */
[C---:B------:R-:W-:Y:S01]  /*16560*/  LEA.HI.X.SX32 R17, R25.reuse, R0, 0x1, P6 ;  /* 0x0000000019117211 */ /* 0x040fe200030f0eff */
[----:B-1----:R-:W-:-:S02]  /*16570*/  VIADD R25, R25, UR4 ;  /* 0x0000000419197c36 */ /* 0x002fc40008000000 */
[----:B------:R1:W-:Y:S01]  /*16580*/  @P3 STG.E.U8 desc[UR8][R18.64], R23 ;  /* 0x0000001712003986 */ /* 0x0003e2000c101108 */
[----:B------:R-:W-:Y:S01]  /*16590*/  ISETP.LT.AND P3, PT, R3, UR13, !P0 ;  /* 0x0000000d03007c0c */ /* 0x000fe2000c761270 */
[----:B------:R-:W3:Y:S01]  /*165a0*/  LDCU UR4, c[0x0][0x3b8] ;  /* 0x00007700ff0477ac */ /* 0x000ee20008000800 */
[C---:B0-----:R-:W-:Y:S01]  /*165b0*/  IADD3 R20, P6, PT, R25.reuse, R2, RZ ;  /* 0x0000000219147210 */ /* 0x041fe20007fde0ff */
[----:B------:R-:W-:Y:S01]  /*165c0*/  VIADD R3, R26, 0x8d ;  /* 0x0000008d1a037836 */ /* 0x000fe20000000000 */
[----:B------:R-:W-:Y:S01]  /*165d0*/  PRMT R27, R8, 0x7770, RZ ;  /* 0x00007770081b7816 */ /* 0x000fe200000000ff */
[----:B------:R-:W0:Y:S01]  /*165e0*/  LDCU UR13, c[0x0][0x39c] ;  /* 0x00007380ff0d77ac */ /* 0x000e220008000800 */
[C---:B------:R-:W-:Y:S01]  /*165f0*/  LEA.HI.X.SX32 R21, R25.reuse, R0, 0x1, P6 ;  /* 0x0000000019157211 */ /* 0x040fe200030f0eff */
[----:B-1----:R-:W-:Y:S02]  /*16600*/  VIADD R23, R25, UR6 ;  /* 0x0000000619177c36 */ /* 0x002fe40008000000 */
[----:B------:R1:W-:Y:S01]  /*16610*/  @P2 STG.E.U8 desc[UR8][R16.64], R27 ;  /* 0x0000001b10002986 */ /* 0x0003e2000c101108 */
[----:B----4-:R-:W-:Y:S01]  /*16620*/  ISETP.LT.AND P2, PT, R3, UR11, !P0 ;  /* 0x0000000b03007c0c */ /* 0x010fe2000c741270 */
[----:B------:R-:W4:Y:S01]  /*16630*/  LDCU UR11, c[0x0][0x39c] ;  /* 0x00007380ff0b77ac */ /* 0x000f220008000800 */
[----:B------:R-:W-:-:S02]  /*16640*/  IADD3 R18, P6, PT, R23, R2, RZ ;  /* 0x0000000217127210 */ /* 0x000fc40007fde0ff */
[----:B------:R-:W-:Y:S01]  /*16650*/  PRMT R25, R8, 0x7771, RZ ;  /* 0x0000777108197816 */ /* 0x000fe200000000ff */
[----:B------:R-:W0:Y:S01]  /*16660*/  LDCU UR6, c[0x0][0x3b8] ;  /* 0x00007700ff0677ac */ /* 0x000e220008000800 */
[C---:B------:R-:W-:Y:S01]  /*16670*/  LEA.HI.X.SX32 R19, R23.reuse, R0, 0x1, P6 ;  /* 0x0000000017137211 */ /* 0x040fe200030f0eff */
[----:B------:R-:W-:Y:S02]  /*16680*/  VIADD R23, R23, UR5 ;  /* 0x0000000517177c36 */ /* 0x000fe40008000000 */
[----:B------:R4:W-:Y:S01]  /*16690*/  @P5 STG.E.U8 desc[UR8][R20.64], R25 ;  /* 0x0000001914005986 */ /* 0x0009e2000c101108 */
[----:B------:R-:W-:Y:S01]  /*166a0*/  VIADD R3, R26, 0x8e ;  /* 0x0000008e1a037836 */ /* 0x000fe20000000000 */
[----:B-1----:R-:W-:Y:S01]  /*166b0*/  PRMT R27, R9, 0x7770, RZ ;  /* 0x00007770091b7816 */ /* 0x002fe200000000ff */
[----:B------:R-:W1:Y:S01]  /*166c0*/  LDCU UR5, c[0x0][0x3b8] ;  /* 0x00007700ff0577ac */ /* 0x000e620008000800 */
[----:B------:R-:W-:Y:S02]  /*166d0*/  IADD3 R16, P6, PT, R23, R2, RZ ;  /* 0x0000000217107210 */ /* 0x000fe40007fde0ff */
[----:B---3--:R-:W-:-:S02]  /*166e0*/  ISETP.LT.AND P5, PT, R3, UR12, !P0 ;  /* 0x0000000c03007c0c */ /* 0x008fc4000c7a1270 */
[C---:B------:R-:W-:Y:S01]  /*166f0*/  LEA.HI.X.SX32 R17, R23.reuse, R0, 0x1, P6 ;  /* 0x0000000017117211 */ /* 0x040fe200030f0eff */
[----:B----4-:R-:W-:Y:S02]  /*16700*/  VIADD R25, R23, UR10 ;  /* 0x0000000a17197c36 */ /* 0x010fe40008000000 */
[C---:B------:R-:W-:Y:S01]  /*16710*/  VIADD R3, R26.reuse, 0x8f ;  /* 0x0000008f1a037836 */ /* 0x040fe20000000000 */
[----:B------:R-:W-:Y:S01]  /*16720*/  PRMT R23, R9, 0x7771, RZ ;  /* 0x0000777109177816 */ /* 0x000fe200000000ff */
[----:B------:R3:W-:Y:S01]  /*16730*/  @P4 STG.E.U8 desc[UR8][R18.64], R27 ;  /* 0x0000001b12004986 */ /* 0x0007e2000c101108 */
[----:B------:R-:W-:Y:S01]  /*16740*/  IADD3 R20, P6, PT, R25, R2, RZ ;  /* 0x0000000219147210 */ /* 0x000fe20007fde0ff */
[----:B------:R-:W4:Y:S01]  /*16750*/  LDCU UR10, c[0x0][0x3b8] ;  /* 0x00007700ff0a77ac */ /* 0x000f220008000800 */
[----:B------:R-:W-:Y:S02]  /*16760*/  ISETP.LT.AND P4, PT, R3, UR11, !P0 ;  /* 0x0000000b03007c0c */ /* 0x000fe4000c781270 */
[C---:B------:R-:W-:Y:S01]  /*16770*/  LEA.HI.X.SX32 R21, R25.reuse, R0, 0x1, P6 ;  /* 0x0000000019157211 */ /* 0x040fe200030f0eff */
[----:B------:R-:W-:Y:S01]  /*16780*/  VIADD R25, R25, UR4 ;  /* 0x0000000419197c36 */ /* 0x000fe20008000000 */
[----:B------:R-:W1:Y:S01]  /*16790*/  LDCU UR11, c[0x0][0x39c] ;  /* 0x00007380ff0b77ac */ /* 0x000e620008000800 */
[----:B------:R0:W-:Y:S01]  /*167a0*/  @P1 STG.E.U8 desc[UR8][R16.64], R23 ;  /* 0x0000001710001986 */ /* 0x0001e2000c101108 */
[----:B------:R-:W-:Y:S01]  /*167b0*/  VIADD R3, R26, 0x90 ;  /* 0x000000901a037836 */ /* 0x000fe20000000000 */
[----:B------:R-:W1:Y:S01]  /*167c0*/  LDCU UR4, c[0x0][0x3b8] ;  /* 0x00007700ff0477ac */ /* 0x000e620008000800 */
[C---:B---3--:R-:W-:Y:S01]  /*167d0*/  IADD3 R18, P6, PT, R25.reuse, R2, RZ ;  /* 0x0000000219127210 */ /* 0x048fe20007fde0ff */
[----:B------:R-:W3:Y:S03]  /*167e0*/  LDCU UR12, c[0x0][0x39c] ;  /* 0x00007380ff0c77ac */ /* 0x000ee60008000800 */
[C---:B------:R-:W-:Y:S01]  /*167f0*/  LEA.HI.X.SX32 R19, R25.reuse, R0, 0x1, P6 ;  /* 0x0000000019137211 */ /* 0x040fe200030f0eff */
[----:B0-----:R-:W-:Y:S01]  /*16800*/  VIADD R23, R25, UR6 ;  /* 0x0000000619177c36 */ /* 0x001fe20008000000 */
[----:B------:R-:W-:Y:S01]  /*16810*/  PRMT R27, R10, 0x7770, RZ ;  /* 0x000077700a1b7816 */ /* 0x000fe200000000ff */
[----:B------:R-:W0:Y:S03]  /*16820*/  LDCU UR6, c[0x0][0x3b8] ;  /* 0x00007700ff0677ac */ /* 0x000e260008000800 */
[----:B------:R-:W-:-:S02]  /*16830*/  IADD3 R16, P6, PT, R23, R2, RZ ;  /* 0x0000000217107210 */ /* 0x000fc40007fde0ff */
[----:B------:R-:W-:Y:S01]  /*16840*/  ISETP.LT.AND P1, PT, R3, UR13, !P0 ;  /* 0x0000000d03007c0c */ /* 0x000fe2000c721270 */
[----:B------:R-:W-:Y:S01]  /*16850*/  VIADD R3, R26, 0x91 ;  /* 0x000000911a037836 */ /* 0x000fe20000000000 */
[----:B------:R-:W-:Y:S01]  /*16860*/  PRMT R25, R10, 0x7771, RZ ;  /* 0x000077710a197816 */ /* 0x000fe200000000ff */
[----:B------:R0:W-:Y:S01]  /*16870*/  @P3 STG.E.U8 desc[UR8][R20.64], R27 ;  /* 0x0000001b14003986 */ /* 0x0001e2000c101108 */
[C---:B------:R-:W-:Y:S01]  /*16880*/  LEA.HI.X.SX32 R17, R23.reuse, R0, 0x1, P6 ;  /* 0x0000000017117211 */ /* 0x040fe200030f0eff */
[----:B-1----:R-:W-:Y:S01]  /*16890*/  VIADD R23, R23, UR5 ;  /* 0x0000000517177c36 */ /* 0x002fe20008000000 */
[----:B------:R-:W-:Y:S01]  /*168a0*/  ISETP.LT.AND P3, PT, R3, UR11, !P0 ;  /* 0x0000000b03007c0c */ /* 0x000fe2000c761270 */
[----:B------:R4:W-:Y:S01]  /*168b0*/  @P2 STG.E.U8 desc[UR8][R18.64], R25 ;  /* 0x0000001912002986 */ /* 0x0009e2000c101108 */
[----:B------:R-:W1:Y:S01]  /*168c0*/  LDCU UR11, c[0x0][0x39c] ;  /* 0x00007380ff0b77ac */ /* 0x000e620008000800 */
[----:B------:R-:W1:Y:S01]  /*168d0*/  LDCU UR5, c[0x0][0x3b8] ;  /* 0x00007700ff0577ac */ /* 0x000e620008000800 */
[C---:B0-----:R-:W-:Y:S01]  /*168e0*/  IADD3 R20, P6, PT, R23.reuse, R2, RZ ;  /* 0x0000000217147210 */ /* 0x041fe20007fde0ff */
[----:B------:R-:W0:Y:S01]  /*168f0*/  LDCU UR13, c[0x0][0x39c] ;  /* 0x00007380ff0d77ac */ /* 0x000e220008000800 */
[----:B----4-:R-:W-:-:S02]  /*16900*/  VIADD R25, R23, UR10 ;  /* 0x0000000a17197c36 */ /* 0x010fc40008000000 */
[----:B------:R-:W-:Y:S01]  /*16910*/  LEA.HI.X.SX32 R21, R23, R0, 0x1, P6 ;  /* 0x0000000017157211 */ /* 0x000fe200030f0eff */
[C---:B------:R-:W-:Y:S01]  /*16920*/  VIADD R3, R26.reuse, 0x92 ;  /* 0x000000921a037836 */ /* 0x040fe20000000000 */
[----:B------:R-:W-:Y:S01]  /*16930*/  PRMT R27, R11, 0x7770, RZ ;  /* 0x000077700b1b7816 */ /* 0x000fe200000000ff */
[----:B------:R-:W4:Y:S01]  /*16940*/  LDCU UR10, c[0x0][0x3b8] ;  /* 0x00007700ff0a77ac */ /* 0x000f220008000800 */
[----:B------:R-:W-:Y:S02]  /*16950*/  IADD3 R18, P6, PT, R25, R2, RZ ;  /* 0x0000000219127210 */ /* 0x000fe40007fde0ff */
[----:B------:R-:W-:Y:S02]  /*16960*/  PRMT R23, R11, 0x7771, RZ ;  /* 0x000077710b177816 */ /* 0x000fe400000000ff */
[C---:B------:R-:W-:Y:S01]  /*16970*/  LEA.HI.X.SX32 R19, R25.reuse, R0, 0x1, P6 ;  /* 0x0000000019137211 */ /* 0x040fe200030f0eff */
[----:B------:R-:W-:Y:S01]  /*16980*/  VIADD R25, R25, UR4 ;  /* 0x0000000419197c36 */ /* 0x000fe20008000000 */
[----:B---3--:R-:W-:Y:S01]  /*16990*/  ISETP.LT.AND P2, PT, R3, UR12, !P0 ;  /* 0x0000000c03007c0c */ /* 0x008fe2000c741270 */
[----:B------:R3:W-:Y:S01]  /*169a0*/  @P5 STG.E.U8 desc[UR8][R16.64], R27 ;  /* 0x0000001b10005986 */ /* 0x0007e2000c101108 */
[----:B------:R-:W-:Y:S01]  /*169b0*/  VIADD R3, R26, 0x93 ;  /* 0x000000931a037836 */ /* 0x000fe20000000000 */
[----:B------:R-:W0:Y:S02]  /*169c0*/  LDCU UR4, c[0x0][0x3b8] ;  /* 0x00007700ff0477ac */ /* 0x000e240008000800 */
[----:B------:R4:W-:Y:S02]  /*169d0*/  @P4 STG.E.U8 desc[UR8][R20.64], R23 ;  /* 0x0000001714004986 */ /* 0x0009e4000c101108 */
[----:B-1----:R-:W-:Y:S01]  /*169e0*/  ISETP.LT.AND P5, PT, R3, UR11, !P0 ;  /* 0x0000000b03007c0c */ /* 0x002fe2000c7a1270 */
[----:B------:R-:W1:Y:S01]  /*169f0*/  LDCU UR11, c[0x0][0x39c] ;  /* 0x00007380ff0b77ac */ /* 0x000e620008000800 */
[----:B------:R-:W0:Y:S01]  /*16a00*/  LDCU UR12, c[0x0][0x39c] ;  /* 0x00007380ff0c77ac */ /* 0x000e220008000800 */
[C---:B---3--:R-:W-:Y:S01]  /*16a10*/  IADD3 R16, P6, PT, R25.reuse, R2, RZ ;  /* 0x0000000219107210 */ /* 0x048fe20007fde0ff */
[----:B----4-:R-:W-:-:S03]  /*16a20*/  VIADD R23, R25, UR6 ;  /* 0x0000000619177c36 */ /* 0x010fc60008000000 */
[----:B------:R-:W-:Y:S02]  /*16a30*/  LEA.HI.X.SX32 R17, R25, R0, 0x1, P6 ;  /* 0x0000000019117211 */ /* 0x000fe400030f0eff */
[----:B------:R-:W-:Y:S01]  /*16a40*/  PRMT R27, R4, 0x7770, RZ ;  /* 0x00007770041b7816 */ /* 0x000fe200000000ff */
[----:B------:R-:W-:Y:S01]  /*16a50*/  VIADD R3, R26, 0x94 ;  /* 0x000000941a037836 */ /* 0x000fe20000000000 */
[C---:B------:R-:W-:Y:S01]  /*16a60*/  IADD3 R20, P6, PT, R23.reuse, R2, RZ ;  /* 0x0000000217147210 */ /* 0x040fe20007fde0ff */
[----:B------:R-:W3:Y:S01]  /*16a70*/  LDCU UR6, c[0x0][0x3b8] ;  /* 0x00007700ff0677ac */ /* 0x000ee20008000800 */
[----:B------:R-:W-:Y:S02]  /*16a80*/  PRMT R25, R4, 0x7771, RZ ;  /* 0x0000777104197816 */ /* 0x000fe400000000ff */
[C---:B------:R-:W-:Y:S01]  /*16a90*/  LEA.HI.X.SX32 R21, R23.reuse, R0, 0x1, P6 ;  /* 0x0000000017157211 */ /* 0x040fe200030f0eff */
[----:B------:R-:W-:Y:S01]  /*16aa0*/  VIADD R23, R23, UR5 ;  /* 0x0000000517177c36 */ /* 0x000fe20008000000 */
[----:B------:R4:W-:Y:S01]  /*16ab0*/  @P1 STG.E.U8 desc[UR8][R18.64], R27 ;  /* 0x0000001b12001986 */ /* 0x0009e2000c101108 */
[----:B0-----:R-:W-:Y:S01]  /*16ac0*/  ISETP.LT.AND P4, PT, R3, UR13, !P0 ;  /* 0x0000000d03007c0c */ /* 0x001fe2000c781270 */
[----:B------:R-:W0:Y:S02]  /*16ad0*/  LDCU UR5, c[0x0][0x3b8] ;  /* 0x00007700ff0577ac */ /* 0x000e240008000800 */
[----:B------:R1:W-:Y:S01]  /*16ae0*/  @P3 STG.E.U8 desc[UR8][R16.64], R25 ;  /* 0x0000001910003986 */ /* 0x0003e2000c101108 */
[----:B------:R-:W-:Y:S01]  /*16af0*/  VIADD R3, R26, 0x95 ;  /* 0x000000951a037836 */ /* 0x000fe20000000000 */
[----:B------:R-:W0:Y:S01]  /*16b00*/  LDCU UR13, c[0x0][0x39c] ;  /* 0x00007380ff0d77ac */ /* 0x000e220008000800 */
[C---:B----4-:R-:W-:Y:S01]  /*16b10*/  IADD3 R18, P6, PT, R23.reuse, R2, RZ ;  /* 0x0000000217127210 */ /* 0x050fe20007fde0ff */
[----:B-1----:R-:W-:-:S03]  /*16b20*/  VIADD R25, R23, UR10 ;  /* 0x0000000a17197c36 */ /* 0x002fc60008000000 */
[----:B------:R-:W-:Y:S01]  /*16b30*/  LEA.HI.X.SX32 R19, R23, R0, 0x1, P6 ;  /* 0x0000000017137211 */ /* 0x000fe200030f0eff */
[----:B------:R-:W1:Y:S01]  /*16b40*/  LDCU UR10, c[0x0][0x3b8] ;  /* 0x00007700ff0a77ac */ /* 0x000e620008000800 */
[----:B------:R-:W-:Y:S02]  /*16b50*/  IADD3 R16, P6, PT, R25, R2, RZ ;  /* 0x0000000219107210 */ /* 0x000fe40007fde0ff */
[----:B------:R-:W-:Y:S01]  /*16b60*/  ISETP.LT.AND P1, PT, R3, UR11, !P0 ;  /* 0x0000000b03007c0c */ /* 0x000fe2000c721270 */
[----:B------:R-:W4:Y:S01]  /*16b70*/  LDCU UR11, c[0x0][0x39c] ;  /* 0x00007380ff0b77ac */ /* 0x000f220008000800 */
[C---:B------:R-:W-:Y:S02]  /*16b80*/  PRMT R27, R5.reuse, 0x7770, RZ ;  /* 0x00007770051b7816 */ /* 0x040fe400000000ff */
[----:B------:R-:W-:Y:S02]  /*16b90*/  PRMT R23, R5, 0x7771, RZ ;  /* 0x0000777105177816 */ /* 0x000fe400000000ff */
[C---:B------:R-:W-:Y:S01]  /*16ba0*/  LEA.HI.X.SX32 R17, R25.reuse, R0, 0x1, P6 ;  /* 0x0000000019117211 */ /* 0x040fe200030f0eff */
[----:B------:R-:W-:Y:S01]  /*16bb0*/  VIADD R25, R25, UR4 ;  /* 0x0000000419197c36 */ /* 0x000fe20008000000 */
[----:B------:R0:W-:Y:S01]  /*16bc0*/  @P2 STG.E.U8 desc[UR8][R20.64], R27 ;  /* 0x0000001b14002986 */ /* 0x0001e2000c101108 */
[----:B------:R-:W-:Y:S01]  /*16bd0*/  VIADD R3, R26, 0x96 ;  /* 0x000000961a037836 */ /* 0x000fe20000000000 */
[----:B------:R-:W1:Y:S02]  /*16be0*/  LDCU UR4, c[0x0][0x3b8] ;  /* 0x00007700ff0477ac */ /* 0x000e640008000800 */
[----:B------:R3:W-:Y:S02]  /*16bf0*/  @P5 STG.E.U8 desc[UR8][R18.64], R23 ;  /* 0x0000001712005986 */ /* 0x0007e4000c101108 */
[----:B------:R-:W-:-:S02]  /*16c00*/  ISETP.LT.AND P3, PT, R3, UR12, !P0 ;  /* 0x0000000c03007c0c */ /* 0x000fc4000c761270 */
[C---:B0-----:R-:W-:Y:S01]  /*16c10*/  IADD3 R20, P6, PT, R25.reuse, R2, RZ ;  /* 0x0000000219147210 */ /* 0x041fe20007fde0ff */
[----:B---3--:R-:W-:-:S03]  /*16c20*/  VIADD R23, R25, UR6 ;  /* 0x0000000619177c36 */ /* 0x008fc60008000000 */
[----:B------:R-:W-:Y:S01]  /*16c30*/  LEA.HI.X.SX32 R21, R25, R0, 0x1, P6 ;  /* 0x0000000019157211 */ /* 0x000fe200030f0eff */
[----:B------:R-:W-:Y:S01]  /*16c40*/  VIADD R3, R26, 0x97 ;  /* 0x000000971a037836 */ /* 0x000fe20000000000 */
[C---:B------:R-:W-:Y:S01]  /*16c50*/  PRMT R27, R6.reuse, 0x7770, RZ ;  /* 0x00007770061b7816 */ /* 0x040fe200000000ff */
[----:B------:R-:W0:Y:S01]  /*16c60*/  LDCU UR12, c[0x0][0x39c] ;  /* 0x00007380ff0c77ac */ /* 0x000e220008000800 */
[C---:B------:R-:W-:Y:S01]  /*16c70*/  IADD3 R18, P6, PT, R23.reuse, R2, RZ ;  /* 0x0000000217127210 */ /* 0x040fe20007fde0ff */
[----:B------:R-:W3:Y:S03]  /*16c80*/  LDCU UR6, c[0x0][0x3b8] ;  /* 0x00007700ff0677ac */ /* 0x000ee60008000800 */
[C---:B------:R-:W-:Y:S01]  /*16c90*/  LEA.HI.X.SX32 R19, R23.reuse, R0, 0x1, P6 ;  /* 0x0000000017137211 */ /* 0x040fe200030f0eff */
[----:B------:R-:W-:Y:S01]  /*16ca0*/  VIADD R23, R23, UR5 ;  /* 0x0000000517177c36 */ /* 0x000fe20008000000 */
[----:B----4-:R-:W-:Y:S01]  /*16cb0*/  ISETP.LT.AND P2, PT, R3, UR11, !P0 ;  /* 0x0000000b03007c0c */ /* 0x010fe2000c741270 */
[----:B------:R4:W-:Y:S01]  /*16cc0*/  @P4 STG.E.U8 desc[UR8][R16.64], R27 ;  /* 0x0000001b10004986 */ /* 0x0009e2000c101108 */
[----:B------:R-:W-:Y:S01]  /*16cd0*/  PRMT R25, R6, 0x7771, RZ ;  /* 0x0000777106197816 */ /* 0x000fe200000000ff */
[----:B------:R-:W0:Y:S04]  /*16ce0*/  LDCU UR11, c[0x0][0x39c] ;  /* 0x00007380ff0b77ac */ /* 0x000e280008000800 */
[----:B------:R1:W-:Y:S01]  /*16cf0*/  @P1 STG.E.U8 desc[UR8][R20.64], R25 ;  /* 0x0000001914001986 */ /* 0x0003e2000c101108 */
[----:B------:R-:W0:Y:S01]  /*16d00*/  LDCU UR5, c[0x0][0x3b8] ;  /* 0x00007700ff0577ac */ /* 0x000e220008000800 */
[----:B----4-:R-:W-:-:S02]  /*16d10*/  IADD3 R16, P6, PT, R23, R2, RZ ;  /* 0x0000000217107210 */ /* 0x010fc40007fde0ff */
[----:B------:R-:W-:Y:S02]  /*16d20*/  PRMT R27, R7, 0x7770, RZ ;  /* 0x00007770071b7816 */ /* 0x000fe400000000ff */
[C---:B------:R-:W-:Y:S01]  /*16d30*/  LEA.HI.X.SX32 R17, R23.reuse, R0, 0x1, P6 ;  /* 0x0000000017117211 */ /* 0x040fe200030f0eff */
[----:B-1----:R-:W-:Y:S01]  /*16d40*/  VIADD R25, R23, UR10 ;  /* 0x0000000a17197c36 */ /* 0x002fe20008000000 */
[----:B------:R-:W-:Y:S01]  /*16d50*/  PRMT R23, R7, 0x7771, RZ ;  /* 0x0000777107177816 */ /* 0x000fe200000000ff */
[----:B------:R-:W-:Y:S01]  /*16d60*/  @P3 STG.E.U8 desc[UR8][R18.64], R27 ;  /* 0x0000001b12003986 */ /* 0x000fe2000c101108 */
[C---:B------:R-:W-:Y:S01]  /*16d70*/  VIADD R3, R26.reuse, 0x98 ;  /* 0x000000981a037836 */ /* 0x040fe20000000000 */
[----:B------:R-:W1:Y:S02]  /*16d80*/  LDCU UR10, c[0x0][0x3b8] ;  /* 0x00007700ff0a77ac */ /* 0x000e640008000800 */
[----:B------:R4:W-:Y:S04]  /*16d90*/  @P2 STG.E.U8 desc[UR8][R16.64], R23 ;  /* 0x0000001710002986 */ /* 0x0009e8000c101108 */
[----:B----4-:R-:W4:Y:S01]  /*16da0*/  LDL R17, [R1+0x20] ;  /* 0x0000200001117983 */ /* 0x010f220000100800 */
[----:B------:R-:W-:Y:S01]  /*16db0*/  ISETP.LT.AND P5, PT, R3, UR13, !P0 ;  /* 0x0000000d03007c0c */ /* 0x000fe2000c7a1270 */
[C---:B------:R-:W-:Y:S01]  /*16dc0*/  VIADD R3, R26.reuse, 0x99 ;  /* 0x000000991a037836 */ /* 0x040fe20000000000 */
[----:B------:R-:W-:Y:S01]  /*16dd0*/  IADD3 R20, P6, PT, R25, R2, RZ ;  /* 0x0000000219147210 */ /* 0x000fe20007fde0ff */
[----:B------:R-:W1:Y:S03]  /*16de0*/  LDCU UR13, c[0x0][0x39c] ;  /* 0x00007380ff0d77ac */ /* 0x000e660008000800 */
[----:B0-----:R-:W-:Y:S01]  /*16df0*/  ISETP.LT.AND P4, PT, R3, UR11, !P0 ;  /* 0x0000000b03007c0c */ /* 0x001fe2000c781270 */
[----:B------:R-:W0:Y:S01]  /*16e00*/  LDCU UR11, c[0x0][0x39c] ;  /* 0x00007380ff0b77ac */ /* 0x000e220008000800 */
[C---:B------:R-:W-:Y:S01]  /*16e10*/  VIADD R3, R26.reuse, 0x9a ;  /* 0x0000009a1a037836 */ /* 0x040fe20000000000 */
[C---:B------:R-:W-:Y:S01]  /*16e20*/  LEA.HI.X.SX32 R21, R25.reuse, R0, 0x1, P6 ;  /* 0x0000000019157211 */ /* 0x040fe200030f0eff */
[----:B------:R-:W-:Y:S01]  /*16e30*/  VIADD R25, R25, UR4 ;  /* 0x0000000419197c36 */ /* 0x000fe20008000000 */
[----:B------:R-:W1:Y:S02]  /*16e40*/  LDCU UR4, c[0x0][0x3b8] ;  /* 0x00007700ff0477ac */ /* 0x000e640008000800 */
[----:B------:R-:W-:Y:S01]  /*16e50*/  ISETP.LT.AND P1, PT, R3, UR12, !P0 ;  /* 0x0000000c03007c0c */ /* 0x000fe2000c721270 */
[C---:B------:R-:W-:Y:S01]  /*16e60*/  VIADD R3, R26.reuse, 0x9b ;  /* 0x0000009b1a037836 */ /* 0x040fe20000000000 */
[C---:B------:R-:W-:Y:S01]  /*16e70*/  IADD3 R18, P6, PT, R25.reuse, R2, RZ ;  /* 0x0000000219127210 */ /* 0x040fe20007fde0ff */
[C---:B---3--:R-:W-:Y:S01]  /*16e80*/  VIADD R23, R25.reuse, UR6 ;  /* 0x0000000619177c36 */ /* 0x048fe20008000000 */
[----:B------:R-:W3:Y:S02]  /*16e90*/  LDCU UR6, c[0x0][0x3b8] ;  /* 0x00007700ff0677ac */ /* 0x000ee40008000800 */
[----:B------:R-:W-:Y:S01]  /*16ea0*/  LEA.HI.X.SX32 R19, R25, R0, 0x1, P6 ;  /* 0x0000000019137211 */ /* 0x000fe200030f0eff */
[----:B------:R-:W2:Y:S01]  /*16eb0*/  LDCU UR12, c[0x0][0x39c] ;  /* 0x00007380ff0c77ac */ /* 0x000ea20008000800 */
[----:B0-----:R-:W-:Y:S01]  /*16ec0*/  ISETP.LT.AND P3, PT, R3, UR11, !P0 ;  /* 0x0000000b03007c0c */ /* 0x001fe2000c761270 */
[----:B------:R-:W0:Y:S01]  /*16ed0*/  LDCU UR11, c[0x0][0x39c] ;  /* 0x00007380ff0b77ac */ /* 0x000e220008000800 */
[----:B------:R-:W-:Y:S01]  /*16ee0*/  IADD3 R16, P6, PT, R23, R2, RZ ;  /* 0x0000000217107210 */ /* 0x000fe20007fde0ff */
[----:B------:R-:W-:-:S05]  /*16ef0*/  VIADD R3, R26, 0x9c ;  /* 0x0000009c1a037836 */ /* 0x000fca0000000000 */
[----:B-1----:R-:W-:Y:S01]  /*16f00*/  ISETP.LT.AND P2, PT, R3, UR13, !P0 ;  /* 0x0000000d03007c0c */ /* 0x002fe2000c741270 */
[----:B------:R-:W-:Y:S01]  /*16f10*/  VIADD R3, R26, 0x9d ;  /* 0x0000009d1a037836 */ /* 0x000fe20000000000 */
[----:B------:R-:W1:Y:S01]  /*16f20*/  LDCU UR13, c[0x0][0x39c] ;  /* 0x00007380ff0d77ac */ /* 0x000e620008000800 */
[C---:B----4-:R-:W-:Y:S02]  /*16f30*/  PRMT R27, R17.reuse, 0x7770, RZ ;  /* 0x00007770111b7816 */ /* 0x050fe400000000ff */
[----:B------:R-:W-:Y:S02]  /*16f40*/  PRMT R25, R17, 0x7771, RZ ;  /* 0x0000777111197816 */ /* 0x000fe400000000ff */
[C---:B------:R-:W-:Y:S01]  /*16f50*/  LEA.HI.X.SX32 R17, R23.reuse, R0, 0x1, P6 ;  /* 0x0000000017117211 */ /* 0x040fe200030f0eff */
[----:B------:R-:W-:Y:S01]  /*16f60*/  VIADD R23, R23, UR5 ;  /* 0x0000000517177c36 */ /* 0x000fe20008000000 */
[----:B------:R4:W-:Y:S01]  /*16f70*/  @P5 STG.E.U8 desc[UR8][R20.64], R27 ;  /* 0x0000001b14005986 */ /* 0x0009e2000c101108 */
[----:B------:R-:W1:Y:S03]  /*16f80*/  LDCU UR5, c[0x0][0x3b8] ;  /* 0x00007700ff0577ac */ /* 0x000e660008000800 */
[----:B------:R2:W-:Y:S01]  /*16f90*/  @P4 STG.E.U8 desc[UR8][R18.64], R25 ;  /* 0x0000001912004986 */ /* 0x0005e2000c101108 */
[----:B0-----:R-:W-:Y:S01]  /*16fa0*/  ISETP.LT.AND P5, PT, R3, UR11, !P0 ;  /* 0x0000000b03007c0c */ /* 0x001fe2000c7a1270 */
[----:B------:R-:W0:Y:S01]  /*16fb0*/  LDCU UR11, c[0x0][0x39c] ;  /* 0x00007380ff0b77ac */ /* 0x000e220008000800 */
[C---:B----4-:R-:W-:Y:S01]  /*16fc0*/  IADD3 R20, P6, PT, R23.reuse, R2, RZ ;  /* 0x0000000217147210 */ /* 0x050fe20007fde0ff */
[----:B--2---:R-:W-:-:S03]  /*16fd0*/  VIADD R25, R23, UR10 ;  /* 0x0000000a17197c36 */ /* 0x004fc60008000000 */
[----:B------:R-:W-:Y:S02]  /*16fe0*/  LEA.HI.X.SX32 R21, R23, R0, 0x1, P6 ;  /* 0x0000000017157211 */ /* 0x000fe400030f0eff */
[----:B------:R-:W-:Y:S01]  /*16ff0*/  PRMT R27, R29, 0x7770, RZ ;  /* 0x000077701d1b7816 */ /* 0x000fe200000000ff */
[C---:B------:R-:W-:Y:S01]  /*17000*/  VIADD R3, R26.reuse, 0x9e ;  /* 0x0000009e1a037836 */ /* 0x040fe20000000000 */
[----:B------:R-:W-:Y:S01]  /*17010*/  IADD3 R18, P6, PT, R25, R2, RZ ;  /* 0x0000000219127210 */ /* 0x000fe20007fde0ff */
[----:B------:R-:W2:Y:S01]  /*17020*/  LDCU UR10, c[0x0][0x3b8] ;  /* 0x00007700ff0a77ac */ /* 0x000ea20008000800 */
[----:B------:R-:W-:Y:S02]  /*17030*/  PRMT R23, R29, 0x7771, RZ ;  /* 0x000077711d177816 */ /* 0x000fe400000000ff */
[C---:B------:R-:W-:Y:S01]  /*17040*/  LEA.HI.X.SX32 R19, R25.reuse, R0, 0x1, P6 ;  /* 0x0000000019137211 */ /* 0x040fe200030f0eff */
[----:B------:R-:W-:Y:S01]  /*17050*/  VIADD R25, R25, UR4 ;  /* 0x0000000419197c36 */ /* 0x000fe20008000000 */
[----:B------:R4:W-:Y:S01]  /*17060*/  @P1 STG.E.U8 desc[UR8][R16.64], R27 ;  /* 0x0000001b10001986 */ /* 0x0009e2000c101108 */
[----:B------:R-:W-:Y:S01]  /*17070*/  ISETP.LT.AND P4, PT, R3, UR12, !P0 ;  /* 0x0000000c03007c0c */ /* 0x000fe2000c781270 */
[----:B------:R-:W1:Y:S02]  /*17080*/  LDCU UR4, c[0x0][0x3b8] ;  /* 0x00007700ff0477ac */ /* 0x000e640008000800 */
[----:B------:R3:W-:Y:S01]  /*17090*/  @P3 STG.E.U8 desc[UR8][R20.64], R23 ;  /* 0x0000001714003986 */ /* 0x0007e2000c101108 */
[----:B------:R-:W-:Y:S01]  /*170a0*/  VIADD R3, R26, 0x9f ;  /* 0x0000009f1a037836 */ /* 0x000fe20000000000 */
[----:B------:R-:W-:Y:S01]  /*170b0*/  PRMT R29, R12, 0x7772, RZ ;  /* 0x000077720c1d7816 */ /* 0x000fe200000000ff */
[----:B------:R-:W1:Y:S01]  /*170c0*/  LDCU UR12, c[0x0][0x39c] ;  /* 0x00007380ff0c77ac */ /* 0x000e620008000800 */
[C---:B----4-:R-:W-:Y:S01]  /*170d0*/  IADD3 R16, P6, PT, R25.reuse, R2, RZ ;  /* 0x0000000219107210 */ /* 0x050fe20007fde0ff */
[----:B---3--:R-:W-:-:S03]  /*170e0*/  VIADD R23, R25, UR6 ;  /* 0x0000000619177c36 */ /* 0x008fc60008000000 */
[----:B------:R-:W-:Y:S01]  /*170f0*/  LEA.HI.X.SX32 R17, R25, R0, 0x1, P6 ;  /* 0x0000000019117211 */ /* 0x000fe200030f0eff */
[----:B------:R-:W3:Y:S01]  /*17100*/  LDCU UR6, c[0x0][0x3b8] ;  /* 0x00007700ff0677ac */ /* 0x000ee20008000800 */
[----:B0-----:R-:W-:Y:S02]  /*17110*/  ISETP.LT.AND P1, PT, R3, UR11, !P0 ;  /* 0x0000000b03007c0c */ /* 0x001fe4000c721270 */
[C---:B------:R-:W-:Y:S01]  /*17120*/  IADD3 R20, P6, PT, R23.reuse, R2, RZ ;  /* 0x0000000217147210 */ /* 0x040fe20007fde0ff */
[----:B------:R-:W0:Y:S01]  /*17130*/  LDCU UR11, c[0x0][0x39c] ;  /* 0x00007380ff0b77ac */ /* 0x000e220008000800 */
[C---:B------:R-:W-:Y:S02]  /*17140*/  PRMT R27, R22.reuse, 0x7770, RZ ;  /* 0x00007770161b7816 */ /* 0x040fe400000000ff */
[----:B------:R-:W-:Y:S02]  /*17150*/  PRMT R25, R22, 0x7771, RZ ;  /* 0x0000777116197816 */ /* 0x000fe400000000ff */
[C---:B------:R-:W-:Y:S01]  /*17160*/  LEA.HI.X.SX32 R21, R23.reuse, R0, 0x1, P6 ;  /* 0x0000000017157211 */ /* 0x040fe200030f0eff */
[----:B-1----:R-:W-:Y:S01]  /*17170*/  VIADD R23, R23, UR5 ;  /* 0x0000000517177c36 */ /* 0x002fe20008000000 */
[----:B------:R1:W-:Y:S01]  /*17180*/  @P2 STG.E.U8 desc[UR8][R18.64], R27 ;  /* 0x0000001b12002986 */ /* 0x0003e2000c101108 */
[----:B------:R-:W-:Y:S01]  /*17190*/  VIADD R3, R26, 0xa0 ;  /* 0x000000a01a037836 */ /* 0x000fe20000000000 */
[----:B------:R-:W4:Y:S02]  /*171a0*/  LDCU UR5, c[0x0][0x3b8] ;  /* 0x00007700ff0577ac */ /* 0x000f240008000800 */
[----:B------:R2:W-:Y:S02]  /*171b0*/  @P5 STG.E.U8 desc[UR8][R16.64], R25 ;  /* 0x0000001910005986 */ /* 0x0005e4000c101108 */
[----:B------:R-:W-:-:S02]  /*171c0*/  ISETP.LT.AND P3, PT, R3, UR13, !P0 ;  /* 0x0000000d03007c0c */ /* 0x000fc4000c761270 */
[C---:B-1----:R-:W-:Y:S01]  /*171d0*/  IADD3 R18, P6, PT, R23.reuse, R2, RZ ;  /* 0x0000000217127210 */ /* 0x042fe20007fde0ff */
[----:B--2---:R-:W-:-:S03]  /*171e0*/  VIADD R25, R23, UR10 ;  /* 0x0000000a17197c36 */ /* 0x004fc60008000000 */
[----:B------:R-:W-:Y:S01]  /*171f0*/  LEA.HI.X.SX32 R19, R23, R0, 0x1, P6 ;  /* 0x0000000017137211 */ /* 0x000fe200030f0eff */
[----:B------:R-:W-:Y:S01]  /*17200*/  VIADD R3, R26, 0xa1 ;  /* 0x000000a11a037836 */ /* 0x000fe20000000000 */
[C---:B------:R-:W-:Y:S01]  /*17210*/  PRMT R27, R24.reuse, 0x7770, RZ ;  /* 0x00007770181b7816 */ /* 0x040fe200000000ff */
[----:B------:R-:W1:Y:S01]  /*17220*/  LDCU UR13, c[0x0][0x39c] ;  /* 0x00007380ff0d77ac */ /* 0x000e620008000800 */
[----:B------:R-:W-:Y:S02]  /*17230*/  IADD3 R16, P6, PT, R25, R2, RZ ;  /* 0x0000000219107210 */ /* 0x000fe40007fde0ff */
[----:B0-----:R-:W-:Y:S01]  /*17240*/  ISETP.LT.AND P2, PT, R3, UR11, !P0 ;  /* 0x0000000b03007c0c */ /* 0x001fe2000c741270 */
[----:B------:R0:W-:Y:S01]  /*17250*/  @P4 STG.E.U8 desc[UR8][R20.64], R27 ;  /* 0x0000001b14004986 */ /* 0x0001e2000c101108 */
[C---:B------:R-:W-:Y:S01]  /*17260*/  LEA.HI.X.SX32 R17, R25.reuse, R0, 0x1, P6 ;  /* 0x0000000019117211 */ /* 0x040fe200030f0eff */
[----:B------:R-:W-:Y:S01]  /*17270*/  VIADD R25, R25, UR4 ;  /* 0x0000000419197c36 */ /* 0x000fe20008000000 */
[----:B------:R-:W-:Y:S01]  /*17280*/  PRMT R23, R24, 0x7771, RZ ;  /* 0x0000777118177816 */ /* 0x000fe200000000ff */
[----:B------:R-:W2:Y:S01]  /*17290*/  LDCU UR11, c[0x0][0x39c] ;  /* 0x00007380ff0b77ac */ /* 0x000ea20008000800 */
[----:B------:R-:W-:Y:S01]  /*172a0*/  VIADD R3, R26, 0xa2 ;  /* 0x000000a21a037836 */ /* 0x000fe20000000000 */
[----:B------:R-:W1:Y:S01]  /*172b0*/  LDCU UR10, c[0x0][0x3b8] ;  /* 0x00007700ff0a77ac */ /* 0x000e620008000800 */
[----:B0-----:R-:W-:-:S02]  /*172c0*/  IADD3 R20, P6, PT, R25, R2, RZ ;  /* 0x0000000219147210 */ /* 0x001fc40007fde0ff */
[----:B------:R-:W-:Y:S01]  /*172d0*/  PRMT R27, R12, 0x7773, RZ ;  /* 0x000077730c1b7816 */ /* 0x000fe200000000ff */
[----:B------:R-:W0:Y:S01]  /*172e0*/  LDCU UR4, c[0x0][0x3b8] ;  /* 0x00007700ff0477ac */ /* 0x000e220008000800 */
[----:B------:R-:W-:Y:S01]  /*172f0*/  LEA.HI.X.SX32 R21, R25, R0, 0x1, P6 ;  /* 0x0000000019157211 */ /* 0x000fe200030f0eff */
[----:B------:R-:W-:Y:S04]  /*17300*/  @P1 STG.E.U8 desc[UR8][R18.64], R23 ;  /* 0x0000001712001986 */ /* 0x000fe8000c101108 */
[----:B------:R0:W-:Y:S04]  /*17310*/  @P3 STG.E.U8 desc[UR8][R16.64], R29 ;  /* 0x0000001d10003986 */ /* 0x0001e8000c101108 */
[----:B------:R1:W-:Y:S04]  /*17320*/  @P2 STG.E.U8 desc[UR8][R20.64], R27 ;  /* 0x0000001b14002986 */ /* 0x0003e8000c101108 */
[----:B0-----:R-:W4:Y:S04]  /*17330*/  LDL.LU R29, [R1+0x24] ;  /* 0x00002400011d7983 */ /* 0x001f280000300800 */
[----:B-1----:R-:W4:Y:S01]  /*17340*/  LDL.LU R20, [R1+0x20] ;  /* 0x0000200001147983 */ /* 0x002f220000300800 */
[----:B------:R-:W-:Y:S01]  /*17350*/  ISETP.LT.AND P5, PT, R3, UR12, !P0 ;  /* 0x0000000c03007c0c */ /* 0x000fe2000c7a1270 */
[C---:B------:R-:W-:Y:S01]  /*17360*/  VIADD R3, R26.reuse, 0xa3 ;  /* 0x000000a31a037836 */ /* 0x040fe20000000000 */
[----:B------:R-:W0:Y:S04]  /*17370*/  LDCU UR12, c[0x0][0x39c] ;  /* 0x00007380ff0c77ac */ /* 0x000e280008000800 */
[----:B--2---:R-:W-:Y:S01]  /*17380*/  ISETP.LT.AND P4, PT, R3, UR11, !P0 ;  /* 0x0000000b03007c0c */ /* 0x004fe2000c781270 */
[----:B------:R-:W1:Y:S01]  /*17390*/  LDCU UR11, c[0x0][0x39c] ;  /* 0x00007380ff0b77ac */ /* 0x000e620008000800 */
[----:B------:R-:W-:-:S05]  /*173a0*/  VIADD R3, R26, 0xa4 ;  /* 0x000000a41a037836 */ /* 0x000fca0000000000 */
[----:B------:R-:W-:Y:S01]  /*173b0*/  ISETP.LT.AND P1, PT, R3, UR13, !P0 ;  /* 0x0000000d03007c0c */ /* 0x000fe2000c721270 */
[----:B------:R-:W-:Y:S01]  /*173c0*/  VIADD R3, R26, 0xa5 ;  /* 0x000000a51a037836 */ /* 0x000fe20000000000 */
[----:B------:R-:W2:Y:S01]  /*173d0*/  LDCU UR13, c[0x0][0x39c] ;  /* 0x00007380ff0d77ac */ /* 0x000ea20008000800 */
[----:B---3--:R-:W-:-:S03]  /*173e0*/  VIADD R23, R25, UR6 ;  /* 0x0000000619177c36 */ /* 0x008fc60008000000 */
[----:B-1----:R-:W-:Y:S01]  /*173f0*/  ISETP.LT.AND P3, PT, R3, UR11, !P0 ;  /* 0x0000000b03007c0c */ /* 0x002fe2000c761270 */
[----:B------:R-:W1:Y:S01]  /*17400*/  LDCU UR11, c[0x0][0x39c] ;  /* 0x00007380ff0b77ac */ /* 0x000e620008000800 */
[C---:B------:R-:W-:Y:S01]  /*17410*/  VIADD R3, R26.reuse, 0xa6 ;  /* 0x000000a61a037836 */ /* 0x040fe20000000000 */
[----:B------:R-:W-:Y:S02]  /*17420*/  IADD3 R18, P6, PT, R23, R2, RZ ;  /* 0x0000000217127210 */ /* 0x000fe40007fde0ff */
[----:B------:R-:W-:Y:S01]  /*17430*/  PRMT R25, R13, 0x7772, RZ ;  /* 0x000077720d197816 */ /* 0x000fe200000000ff */
[----:B------:R-:W3:Y:S01]  /*17440*/  LDCU UR6, c[0x0][0x3b8] ;  /* 0x00007700ff0677ac */ /* 0x000ee20008000800 */
[----:B0-----:R-:W-:Y:S01]  /*17450*/  ISETP.LT.AND P2, PT, R3, UR12, !P0 ;  /* 0x0000000c03007c0c */ /* 0x001fe2000c741270 */
[C---:B------:R-:W-:Y:S01]  /*17460*/  VIADD R3, R26.reuse, 0xa7 ;  /* 0x000000a71a037836 */ /* 0x040fe20000000000 */
[C---:B------:R-:W-:Y:S01]  /*17470*/  LEA.HI.X.SX32 R19, R23.reuse, R0, 0x1, P6 ;  /* 0x0000000017137211 */ /* 0x040fe200030f0eff */
[----:B----4-:R-:W-:Y:S01]  /*17480*/  VIADD R23, R23, UR5 ;  /* 0x0000000517177c36 */ /* 0x010fe20008000000 */
[----:B------:R-:W0:Y:S03]  /*17490*/  LDCU UR12, c[0x0][0x39c] ;  /* 0x00007380ff0c77ac */ /* 0x000e260008000800 */
[----:B------:R4:W-:Y:S01]  /*174a0*/  @P5 STG.E.U8 desc[UR8][R18.64], R25 ;  /* 0x0000001912005986 */ /* 0x0009e2000c101108 */
[----:B------:R-:W-:Y:S01]  /*174b0*/  IADD3 R16, P6, PT, R23, R2, RZ ;  /* 0x0000000217107210 */ /* 0x000fe20007fde0ff */
[----:B------:R-:W0:Y:S01]  /*174c0*/  LDCU UR5, c[0x0][0x3b8] ;  /* 0x00007700ff0577ac */ /* 0x000e220008000800 */
[----:B-1----:R-:W-:Y:S01]  /*174d0*/  ISETP.LT.AND P5, PT, R3, UR11, !P0 ;  /* 0x0000000b03007c0c */ /* 0x002fe2000c7a1270 */
[----:B------:R-:W1:Y:S01]  /*174e0*/  LDCU UR11, c[0x0][0x39c] ;  /* 0x00007380ff0b77ac */ /* 0x000e620008000800 */
[C---:B------:R-:W-:Y:S01]  /*174f0*/  VIADD R21, R23.reuse, UR10 ;  /* 0x0000000a17157c36 */ /* 0x040fe20008000000 */
[----:B------:R-:W-:Y:S01]  /*17500*/  LEA.HI.X.SX32 R17, R23, R0, 0x1, P6 ;  /* 0x0000000017117211 */ /* 0x000fe200030f0eff */
[----:B------:R-:W-:Y:S01]  /*17510*/  VIADD R3, R26, 0xa8 ;  /* 0x000000a81a037836 */ /* 0x000fe20000000000 */
[----:B------:R-:W-:Y:S01]  /*17520*/  PRMT R23, R13, 0x7773, RZ ;  /* 0x000077730d177816 */ /* 0x000fe200000000ff */
[----:B------:R-:W0:Y:S01]  /*17530*/  LDCU UR10, c[0x0][0x3b8] ;  /* 0x00007700ff0a77ac */ /* 0x000e220008000800 */
[----:B------:R-:W-:-:S02]  /*17540*/  IADD3 R12, P6, PT, R21, R2, RZ ;  /* 0x00000002150c7210 */ /* 0x000fc40007fde0ff */
[----:B----4-:R-:W-:Y:S01]  /*17550*/  PRMT R25, R14, 0x7772, RZ ;  /* 0x000077720e197816 */ /* 0x010fe200000000ff */
[----:B------:R3:W-:Y:S01]  /*17560*/  @P4 STG.E.U8 desc[UR8][R16.64], R23 ;  /* 0x0000001710004986 */ /* 0x0007e2000c101108 */
[----:B--2---:R-:W-:Y:S01]  /*17570*/  ISETP.LT.AND P4, PT, R3, UR13, !P0 ;  /* 0x0000000d03007c0c */ /* 0x004fe2000c781270 */
[----:B------:R-:W-:Y:S01]  /*17580*/  VIADD R3, R26, 0xa9 ;  /* 0x000000a91a037836 */ /* 0x000fe20000000000 */
[C---:B------:R-:W-:Y:S01]  /*17590*/  LEA.HI.X.SX32 R13, R21.reuse, R0, 0x1, P6 ;  /* 0x00000000150d7211 */ /* 0x040fe200030f0eff */
[----:B------:R-:W-:Y:S01]  /*175a0*/  VIADD R21, R21, UR4 ;  /* 0x0000000415157c36 */ /* 0x000fe20008000000 */
[----:B------:R-:W2:Y:S03]  /*175b0*/  LDCU UR13, c[0x0][0x39c] ;  /* 0x00007380ff0d77ac */ /* 0x000ea60008000800 */
[----:B------:R4:W-:Y:S01]  /*175c0*/  @P1 STG.E.U8 desc[UR8][R12.64], R25 ;  /* 0x000000190c001986 */ /* 0x0009e2000c101108 */
[----:B-1----:R-:W-:Y:S01]  /*175d0*/  ISETP.LT.AND P1, PT, R3, UR11, !P0 ;  /* 0x0000000b03007c0c */ /* 0x002fe2000c721270 */
[----:B------:R-:W1:Y:S01]  /*175e0*/  LDCU UR11, c[0x0][0x39c] ;  /* 0x00007380ff0b77ac */ /* 0x000e620008000800 */
[C---:B------:R-:W-:Y:S01]  /*175f0*/  IADD3 R18, P6, PT, R21.reuse, R2, RZ ;  /* 0x0000000215127210 */ /* 0x040fe20007fde0ff */
[----:B---3--:R-:W-:-:S02]  /*17600*/  VIADD R23, R21, UR6 ;  /* 0x0000000615177c36 */ /* 0x008fc40008000000 */
[----:B------:R-:W-:Y:S01]  /*17610*/  VIADD R3, R26, 0xaa ;  /* 0x000000aa1a037836 */ /* 0x000fe20000000000 */
[----:B------:R-:W-:Y:S01]  /*17620*/  LEA.HI.X.SX32 R19, R21, R0, 0x1, P6 ;  /* 0x0000000015137211 */ /* 0x000fe200030f0eff */
[----:B------:R-:W3:Y:S01]  /*17630*/  LDCU UR4, c[0x0][0x3b8] ;  /* 0x00007700ff0477ac */ /* 0x000ee20008000800 */
[----:B------:R-:W-:Y:S02]  /*17640*/  PRMT R21, R14, 0x7773, RZ ;  /* 0x000077730e157816 */ /* 0x000fe400000000ff */
[----:B------:R-:W-:Y:S01]  /*17650*/  IADD3 R16, P6, PT, R23, R2, RZ ;  /* 0x0000000217107210 */ /* 0x000fe20007fde0ff */
[----:B------:R-:W2:Y:S01]  /*17660*/  LDCU UR6, c[0x0][0x3b8] ;  /* 0x00007700ff0677ac */ /* 0x000ea20008000800 */
[----:B----4-:R-:W-:Y:S01]  /*17670*/  PRMT R25, R15, 0x7772, RZ ;  /* 0x000077720f197816 */ /* 0x010fe200000000ff */
[----:B------:R4:W-:Y:S01]  /*17680*/  @P3 STG.E.U8 desc[UR8][R18.64], R21 ;  /* 0x0000001512003986 */ /* 0x0009e2000c101108 */
[----:B0-----:R-:W-:Y:S01]  /*17690*/  ISETP.LT.AND P3, PT, R3, UR12, !P0 ;  /* 0x0000000c03007c0c */ /* 0x001fe2000c761270 */
[C---:B------:R-:W-:Y:S01]  /*176a0*/  VIADD R3, R26.reuse, 0xab ;  /* 0x000000ab1a037836 */ /* 0x040fe20000000000 */
[C---:B------:R-:W-:Y:S01]  /*176b0*/  LEA.HI.X.SX32 R17, R23.reuse, R0, 0x1, P6 ;  /* 0x0000000017117211 */ /* 0x040fe200030f0eff */
[----:B------:R-:W-:Y:S01]  /*176c0*/  VIADD R23, R23, UR5 ;  /* 0x0000000517177c36 */ /* 0x000fe20008000000 */
[----:B------:R-:W0:Y:S03]  /*176d0*/  LDCU UR12, c[0x0][0x39c] ;  /* 0x00007380ff0c77ac */ /* 0x000e260008000800 */
[----:B------:R0:W-:Y:S01]  /*176e0*/  @P2 STG.E.U8 desc[UR8][R16.64], R25 ;  /* 0x0000001910002986 */ /* 0x0001e2000c101108 */
[----:B-1----:R-:W-:Y:S01]  /*176f0*/  ISETP.LT.AND P2, PT, R3, UR11, !P0 ;  /* 0x0000000b03007c0c */ /* 0x002fe2000c741270 */
[----:B------:R-:W1:Y:S01]  /*17700*/  LDCU UR11, c[0x0][0x39c] ;  /* 0x00007380ff0b77ac */ /* 0x000e620008000800 */
[C---:B------:R-:W-:Y:S01]  /*17710*/  IADD3 R12, P6, PT, R23.reuse, R2, RZ ;  /* 0x00000002170c7210 */ /* 0x040fe20007fde0ff */
[----:B----4-:R-:W-:Y:S01]  /*17720*/  VIADD R19, R23, UR10 ;  /* 0x0000000a17137c36 */ /* 0x010fe20008000000 */
[----:B------:R-:W-:Y:S01]  /*17730*/  PRMT R21, R15, 0x7773, RZ ;  /* 0x000077730f157816 */ /* 0x000fe200000000ff */
[----:B------:R-:W-:Y:S01]  /*17740*/  VIADD R3, R26, 0xac ;  /* 0x000000ac1a037836 */ /* 0x000fe20000000000 */
[----:B------:R-:W-:Y:S01]  /*17750*/  LEA.HI.X.SX32 R13, R23, R0, 0x1, P6 ;  /* 0x00000000170d7211 */ /* 0x000fe200030f0eff */
[----:B------:R-:W4:Y:S01]  /*17760*/  LDCU UR5, c[0x0][0x3b8] ;  /* 0x00007700ff0577ac */ /* 0x000f220008000800 */
[----:B------:R-:W-:-:S02]  /*17770*/  IADD3 R14, P6, PT, R19, R2, RZ ;  /* 0x00000002130e7210 */ /* 0x000fc40007fde0ff */
[----:B------:R-:W-:Y:S01]  /*17780*/  PRMT R23, R8, 0x7772, RZ ;  /* 0x0000777208177816 */ /* 0x000fe200000000ff */
[----:B------:R0:W-:Y:S01]  /*17790*/  @P5 STG.E.U8 desc[UR8][R12.64], R21 ;  /* 0x000000150c005986 */ /* 0x0001e2000c101108 */
[----:B--2---:R-:W-:Y:S01]  /*177a0*/  ISETP.LT.AND P5, PT, R3, UR13, !P0 ;  /* 0x0000000d03007c0c */ /* 0x004fe2000c7a1270 */
[----:B------:R-:W-:Y:S01]  /*177b0*/  VIADD R3, R26, 0xad ;  /* 0x000000ad1a037836 */ /* 0x000fe20000000000 */
[C---:B------:R-:W-:Y:S01]  /*177c0*/  LEA.HI.X.SX32 R15, R19.reuse, R0, 0x1, P6 ;  /* 0x00000000130f7211 */ /* 0x040fe200030f0eff */
[----:B---3--:R-:W-:Y:S01]  /*177d0*/  VIADD R19, R19, UR4 ;  /* 0x0000000413137c36 */ /* 0x008fe20008000000 */
[----:B------:R-:W2:Y:S03]  /*177e0*/  LDCU UR10, c[0x0][0x3b8] ;  /* 0x00007700ff0a77ac */ /* 0x000ea60008000800 */
[----:B------:R3:W-:Y:S01]  /*177f0*/  @P4 STG.E.U8 desc[UR8][R14.64], R23 ;  /* 0x000000170e004986 */ /* 0x0007e2000c101108 */
[----:B-1----:R-:W-:Y:S01]  /*17800*/  ISETP.LT.AND P4, PT, R3, UR11, !P0 ;  /* 0x0000000b03007c0c */ /* 0x002fe2000c781270 */
[----:B------:R-:W1:Y:S01]  /*17810*/  LDCU UR11, c[0x0][0x39c] ;  /* 0x00007380ff0b77ac */ /* 0x000e620008000800 */
[C---:B0-----:R-:W-:Y:S01]  /*17820*/  IADD3 R16, P6, PT, R19.reuse, R2, RZ ;  /* 0x0000000213107210 */ /* 0x041fe20007fde0ff */
[----:B------:R-:W-:-:S02]  /*17830*/  VIADD R21, R19, UR6 ;  /* 0x0000000613157c36 */ /* 0x000fc40008000000 */
[----:B------:R-:W-:Y:S01]  /*17840*/  VIADD R3, R26, 0xae ;  /* 0x000000ae1a037836 */ /* 0x000fe20000000000 */
[----:B------:R-:W-:Y:S01]  /*17850*/  LEA.HI.X.SX32 R17, R19, R0, 0x1, P6 ;  /* 0x0000000013117211 */ /* 0x000fe200030f0eff */
[----:B------:R-:W0:Y:S01]  /*17860*/  LDCU UR13, c[0x0][0x39c] ;  /* 0x00007380ff0d77ac */ /* 0x000e220008000800 */
[----:B------:R-:W-:Y:S02]  /*17870*/  PRMT R19, R8, 0x7773, RZ ;  /* 0x0000777308137816 */ /* 0x000fe400000000ff */
[----:B------:R-:W-:Y:S01]  /*17880*/  IADD3 R12, P6, PT, R21, R2, RZ ;  /* 0x00000002150c7210 */ /* 0x000fe20007fde0ff */
[----:B------:R-:W0:Y:S01]  /*17890*/  LDCU UR4, c[0x0][0x3b8] ;  /* 0x00007700ff0477ac */ /* 0x000e220008000800 */
[----:B---3--:R-:W-:Y:S01]  /*178a0*/  PRMT R23, R9, 0x7772, RZ ;  /* 0x0000777209177816 */ /* 0x008fe200000000ff */
[----:B------:R2:W-:Y:S01]  /*178b0*/  @P1 STG.E.U8 desc[UR8][R16.64], R19 ;  /* 0x0000001310001986 */ /* 0x0005e2000c101108 */
[----:B------:R-:W-:Y:S01]  /*178c0*/  ISETP.LT.AND P1, PT, R3, UR12, !P0 ;  /* 0x0000000c03007c0c */ /* 0x000fe2000c721270 */
[C---:B------:R-:W-:Y:S01]  /*178d0*/  VIADD R3, R26.reuse, 0xaf ;  /* 0x000000af1a037836 */ /* 0x040fe20000000000 */
[C---:B------:R-:W-:Y:S01]  /*178e0*/  LEA.HI.X.SX32 R13, R21.reuse, R0, 0x1, P6 ;  /* 0x00000000150d7211 */ /* 0x040fe200030f0eff */
[----:B----4-:R-:W-:Y:S01]  /*178f0*/  VIADD R21, R21, UR5 ;  /* 0x0000000515157c36 */ /* 0x010fe20008000000 */
[----:B------:R-:W3:Y:S03]  /*17900*/  LDCU UR6, c[0x0][0x3b8] ;  /* 0x00007700ff0677ac */ /* 0x000ee60008000800 */
[----:B------:R4:W-:Y:S01]  /*17910*/  @P3 STG.E.U8 desc[UR8][R12.64], R23 ;  /* 0x000000170c003986 */ /* 0x0009e2000c101108 */
[----:B-1----:R-:W-:Y:S01]  /*17920*/  ISETP.LT.AND P3, PT, R3, UR11, !P0 ;  /* 0x0000000b03007c0c */ /* 0x002fe2000c761270 */
[----:B------:R-:W1:Y:S01]  /*17930*/  LDCU UR11, c[0x0][0x39c] ;  /* 0x00007380ff0b77ac */ /* 0x000e620008000800 */
[C---:B------:R-:W-:Y:S01]  /*17940*/  IADD3 R14, P6, PT, R21.reuse, R2, RZ ;  /* 0x00000002150e7210 */ /* 0x040fe20007fde0ff */
[----:B--2---:R-:W-:Y:S01]  /*17950*/  VIADD R17, R21, UR10 ;  /* 0x0000000a15117c36 */ /* 0x004fe20008000000 */
[----:B------:R-:W-:Y:S01]  /*17960*/  PRMT R19, R9, 0x7773, RZ ;  /* 0x0000777309137816 */ /* 0x000fe200000000ff */
[----:B------:R-:W-:Y:S01]  /*17970*/  VIADD R3, R26, 0xb0 ;  /* 0x000000b01a037836 */ /* 0x000fe20000000000 */
[----:B------:R-:W-:Y:S01]  /*17980*/  LEA.HI.X.SX32 R15, R21, R0, 0x1, P6 ;  /* 0x00000000150f7211 */ /* 0x000fe200030f0eff */
[----:B------:R-:W2:Y:S01]  /*17990*/  LDCU UR12, c[0x0][0x39c] ;  /* 0x00007380ff0c77ac */ /* 0x000ea20008000800 */
[----:B------:R-:W-:-:S02]  /*179a0*/  IADD3 R8, P6, PT, R17, R2, RZ ;  /* 0x0000000211087210 */ /* 0x000fc40007fde0ff */
[----:B------:R-:W-:Y:S01]  /*179b0*/  PRMT R21, R10, 0x7772, RZ ;  /* 0x000077720a157816 */ /* 0x000fe200000000ff */
        /* <DEDUP_REMOVED lines=9> */
[C---:B----4-:R-:W-:Y:S01]  /*17a50*/  IADD3 R12, P6, PT, R17.reuse, R2, RZ ;  /* 0x00000002110c7210 */ /* 0x050fe20007fde0ff */
[C---:B---3--:R-:W-:Y:S01]  /*17a60*/  VIADD R19, R17.reuse, UR6 ;  /* 0x0000000611137c36 */ /* 0x048fe20008000000 */
[----:B------:R-:W3:Y:S02]  /*17a70*/  LDCU UR10, c[0x0][0x3b8] ;  /* 0x00007700ff0a77ac */ /* 0x000ee40008000800 */
[----:B------:R-:W-:Y:S01]  /*17a80*/  LEA.HI.X.SX32 R13, R17, R0, 0x1, P6 ;  /* 0x00000000110d7211 */ /* 0x000fe200030f0eff */
[----:B------:R-:W-:Y:S01]  /*17a90*/  VIADD R3, R26, 0xb2 ;  /* 0x000000b21a037836 */ /* 0x000fe20000000000 */
[----:B------:R-:W-:Y:S01]  /*17aa0*/  PRMT R17, R10, 0x7773, RZ ;  /* 0x000077730a117816 */ /* 0x000fe200000000ff */
[----:B------:R-:W4:Y:S01]  /*17ab0*/  LDCU UR13, c[0x0][0x39c] ;  /* 0x00007380ff0d77ac */ /* 0x000f220008000800 */
[----:B------:R-:W-:-:S02]  /*17ac0*/  IADD3 R14, P6, PT, R19, R2, RZ ;  /* 0x00000002130e7210 */ /* 0x000fc40007fde0ff */
[----:B--2---:R-:W-:Y:S01]  /*17ad0*/  PRMT R21, R11, 0x7772, RZ ;  /* 0x000077720b157816 */ /* 0x004fe200000000ff */
[----:B------:R3:W-:Y:S01]  /*17ae0*/  @P4 STG.E.U8 desc[UR8][R12.64], R17 ;  /* 0x000000110c004986 */ /* 0x0007e2000c101108 */
[----:B------:R-:W-:Y:S01]  /*17af0*/  ISETP.LT.AND P4, PT, R3, UR12, !P0 ;  /* 0x0000000c03007c0c */ /* 0x000fe2000c781270 */
[C---:B------:R-:W-:Y:S01]  /*17b00*/  VIADD R3, R26.reuse, 0xb3 ;  /* 0x000000b31a037836 */ /* 0x040fe20000000000 */
[C---:B------:R-:W-:Y:S01]  /*17b10*/  LEA.HI.X.SX32 R15, R19.reuse, R0, 0x1, P6 ;  /* 0x00000000130f7211 */ /* 0x040fe200030f0eff */
[----:B0-----:R-:W-:Y:S01]  /*17b20*/  VIADD R19, R19, UR5 ;  /* 0x0000000513137c36 */ /* 0x001fe20008000000 */
[----:B------:R-:W0:Y:S03]  /*17b30*/  LDCU UR4, c[0x0][0x3b8] ;  /* 0x00007700ff0477ac */ /* 0x000e260008000800 */
[----:B------:R2:W-:Y:S01]  /*17b40*/  @P1 STG.E.U8 desc[UR8][R14.64], R21 ;  /* 0x000000150e001986 */ /* 0x0005e2000c101108 */
[----:B-1----:R-:W-:Y:S01]  /*17b50*/  ISETP.LT.AND P1, PT, R3, UR11, !P0 ;  /* 0x0000000b03007c0c */ /* 0x002fe2000c721270 */
[----:B------:R-:W1:Y:S01]  /*17b60*/  LDCU UR11, c[0x0][0x39c] ;  /* 0x00007380ff0b77ac */ /* 0x000e620008000800 */
[C---:B------:R-:W-:Y:S01]  /*17b70*/  IADD3 R8, P6, PT, R19.reuse, R2, RZ ;  /* 0x0000000213087210 */ /* 0x040fe20007fde0ff */
        /* <DEDUP_REMOVED lines=9> */
[----:B----4-:R-:W-:Y:S01]  /*17c10*/  ISETP.LT.AND P3, PT, R3, UR13, !P0 ;  /* 0x0000000d03007c0c */ /* 0x010fe2000c761270 */
[C---:B------:R-:W-:Y:S01]  /*17c20*/  VIADD R3, R26.reuse, 0xb5 ;  /* 0x000000b51a037836 */ /* 0x040fe20000000000 */
[C---:B------:R-:W-:Y:S01]  /*17c30*/  LEA.HI.X.SX32 R11, R13.reuse, R0, 0x1, P6 ;  /* 0x000000000d0b7211 */ /* 0x040fe200030f0eff */
[----:B0-----:R-:W-:Y:S01]  /*17c40*/  VIADD R13, R13, UR4 ;  /* 0x000000040d0d7c36 */ /* 0x001fe20008000000 */
[----:B------:R-:W0:Y:S03]  /*17c50*/  LDCU UR5, c[0x0][0x3b8] ;  /* 0x00007700ff0577ac */ /* 0x000e260008000800 */
[----:B------:R-:W-:Y:S01]  /*17c60*/  @P2 STG.E.U8 desc[UR8][R10.64], R21 ;  /* 0x000000150a002986 */ /* 0x000fe2000c101108 */
[----:B-1----:R-:W-:Y:S01]  /*17c70*/  ISETP.LT.AND P2, PT, R3, UR11, !P0 ;  /* 0x0000000b03007c0c */ /* 0x002fe2000c741270 */
[----:B------:R-:W1:Y:S01]  /*17c80*/  LDCU UR11, c[0x0][0x39c] ;  /* 0x00007380ff0b77ac */ /* 0x000e620008000800 */
[C---:B------:R-:W-:Y:S01]  /*17c90*/  IADD3 R14, P6, PT, R13.reuse, R2, RZ ;  /* 0x000000020d0e7210 */ /* 0x040fe20007fde0ff */
[C---:B---3--:R-:W-:Y:S01]  /*17ca0*/  VIADD R9, R13.reuse, UR6 ;  /* 0x000000060d097c36 */ /* 0x048fe20008000000 */
[----:B------:R-:W2:Y:S02]  /*17cb0*/  LDCU UR10, c[0x0][0x3b8] ;  /* 0x00007700ff0a77ac */ /* 0x000ea40008000800 */
[----:B------:R-:W-:Y:S01]  /*17cc0*/  LEA.HI.X.SX32 R15, R13, R0, 0x1, P6 ;  /* 0x000000000d0f7211 */ /* 0x000fe200030f0eff */
[----:B------:R-:W-:Y:S01]  /*17cd0*/  VIADD R3, R26, 0xb6 ;  /* 0x000000b61a037836 */ /* 0x000fe20000000000 */
[----:B------:R-:W-:Y:S01]  /*17ce0*/  PRMT R19, R4, 0x7773, RZ ;  /* 0x0000777304137816 */ /* 0x000fe200000000ff */
[----:B------:R-:W3:Y:S01]  /*17cf0*/  LDCU UR13, c[0x0][0x39c] ;  /* 0x00007380ff0d77ac */ /* 0x000ee20008000800 */
[----:B------:R-:W-:-:S02]  /*17d00*/  IADD3 R12, P6, PT, R9, R2, RZ ;  /* 0x00000002090c7210 */ /* 0x000fc40007fde0ff */
[----:B------:R-:W-:Y:S01]  /*17d10*/  PRMT R17, R5, 0x7772, RZ ;  /* 0x0000777205117816 */ /* 0x000fe200000000ff */
        /* <DEDUP_REMOVED lines=10> */
[C---:B--2---:R-:W-:Y:S01]  /*17dc0*/  VIADD R15, R9.reuse, UR10 ;  /* 0x0000000a090f7c36 */ /* 0x044fe20008000000 */
[----:B------:R-:W2:Y:S02]  /*17dd0*/  LDCU UR6, c[0x0][0x3b8] ;  /* 0x00007700ff0677ac */ /* 0x000ea40008000800 */
[----:B------:R-:W-:Y:S01]  /*17de0*/  LEA.HI.X.SX32 R9, R9, R0, 0x1, P6 ;  /* 0x0000000009097211 */ /* 0x000fe200030f0eff */
[----:B------:R-:W-:Y:S01]  /*17df0*/  VIADD R3, R26, 0xb8 ;  /* 0x000000b81a037836 */ /* 0x000fe20000000000 */
[----:B------:R-:W-:Y:S01]  /*17e00*/  PRMT R5, R5, 0x7773, RZ ;  /* 0x0000777305057816 */ /* 0x000fe200000000ff */
[----:B------:R-:W4:Y:S01]  /*17e10*/  LDCU UR12, c[0x0][0x39c] ;  /* 0x00007380ff0c77ac */ /* 0x000f220008000800 */
[----:B------:R-:W-:-:S02]  /*17e20*/  IADD3 R10, P6, PT, R15, R2, RZ ;  /* 0x000000020f0a7210 */ /* 0x000fc40007fde0ff */
[----:B------:R-:W-:Y:S01]  /*17e30*/  PRMT R19, R6, 0x7772, RZ ;  /* 0x0000777206137816 */ /* 0x000fe200000000ff */
[----:B------:R2:W-:Y:S01]  /*17e40*/  @P1 STG.E.U8 desc[UR8][R8.64], R5 ;  /* 0x0000000508001986 */ /* 0x0005e2000c101108 */
[----:B---3--:R-:W-:Y:S01]  /*17e50*/  ISETP.LT.AND P1, PT, R3, UR13, !P0 ;  /* 0x0000000d03007c0c */ /* 0x008fe2000c721270 */
[----:B------:R-:W-:Y:S01]  /*17e60*/  VIADD R3, R26, 0xb9 ;  /* 0x000000b91a037836 */ /* 0x000fe20000000000 */
[C---:B------:R-:W-:Y:S01]  /*17e70*/  LEA.HI.X.SX32 R11, R15.reuse, R0, 0x1, P6 ;  /* 0x000000000f0b7211 */ /* 0x040fe200030f0eff */
[----:B------:R-:W3:Y:S01]  /*17e80*/  LDCU UR5, c[0x0][0x3b8] ;  /* 0x00007700ff0577ac */ /* 0x000ee20008000800 */
[----:B0-----:R-:W-:-:S03]  /*17e90*/  VIADD R15, R15, UR4 ;  /* 0x000000040f0f7c36 */ /* 0x001fc60008000000 */
[----:B------:R0:W-:Y:S01]  /*17ea0*/  @P3 STG.E.U8 desc[UR8][R10.64], R19 ;  /* 0x000000130a003986 */ /* 0x0001e2000c101108 */
[----:B-1----:R-:W-:Y:S01]  /*17eb0*/  ISETP.LT.AND P3, PT, R3, UR11, !P0 ;  /* 0x0000000b03007c0c */ /* 0x002fe2000c761270 */
[----:B------:R-:W0:Y:S01]  /*17ec0*/  LDCU UR10, c[0x0][0x3b8] ;  /* 0x00007700ff0a77ac */ /* 0x000e220008000800 */
[C---:B----4-:R-:W-:Y:S01]  /*17ed0*/  IADD3 R12, P6, PT, R15.reuse, R2, RZ ;  /* 0x000000020f0c7210 */ /* 0x050fe20007fde0ff */
[----:B------:R-:W1:Y:S01]  /*17ee0*/  LDCU UR11, c[0x0][0x39c] ;  /* 0x00007380ff0b77ac */ /* 0x000e620008000800 */
[C---:B--2---:R-:W-:Y:S02]  /*17ef0*/  VIADD R9, R15.reuse, UR6 ;  /* 0x000000060f097c36 */ /* 0x044fe40008000000 */
[----:B------:R-:W-:Y:S01]  /*17f00*/  LEA.HI.X.SX32 R13, R15, R0, 0x1, P6 ;  /* 0x000000000f0d7211 */ /* 0x000fe200030f0eff */
[----:B------:R-:W-:Y:S01]  /*17f10*/  VIADD R3, R26, 0xba ;  /* 0x000000ba1a037836 */ /* 0x000fe20000000000 */
[----:B------:R-:W-:Y:S01]  /*17f20*/  PRMT R17, R6, 0x7773, RZ ;  /* 0x0000777306117816 */ /* 0x000fe200000000ff */
[----:B------:R-:W2:Y:S01]  /*17f30*/  LDCU UR4, c[0x0][0x3b8] ;  /* 0x00007700ff0477ac */ /* 0x000ea20008000800 */
[----:B------:R-:W-:-:S02]  /*17f40*/  IADD3 R4, P6, PT, R9, R2, RZ ;  /* 0x0000000209047210 */ /* 0x000fc40007fde0ff */
[----:B------:R-:W-:Y:S01]  /*17f50*/  PRMT R15, R7, 0x7772, RZ ;  /* 0x00007772070f7816 */ /* 0x000fe200000000ff */
[----:B------:R4:W-:Y:S01]  /*17f60*/  @P2 STG.E.U8 desc[UR8][R12.64], R17 ;  /* 0x000000110c002986 */ /* 0x0009e2000c101108 */
[----:B------:R-:W-:Y:S01]  /*17f70*/  ISETP.LT.AND P2, PT, R3, UR12, !P0 ;  /* 0x0000000c03007c0c */ /* 0x000fe2000c741270 */
[----:B------:R-:W2:Y:S01]  /*17f80*/  LDCU UR13, c[0x0][0x39c] ;  /* 0x00007380ff0d77ac */ /* 0x000ea20008000800 */
[C---:B------:R-:W-:Y:S01]  /*17f90*/  LEA.HI.X.SX32 R5, R9.reuse, R0, 0x1, P6 ;  /* 0x0000000009057211 */ /* 0x040fe200030f0eff */
[----:B---3--:R-:W-:Y:S02]  /*17fa0*/  VIADD R9, R9, UR5 ;  /* 0x0000000509097c36 */ /* 0x008fe40008000000 */
[----:B------:R-:W-:Y:S01]  /*17fb0*/  VIADD R3, R26, 0xbb ;  /* 0x000000bb1a037836 */ /* 0x000fe20000000000 */
[----:B------:R-:W3:Y:S01]  /*17fc0*/  LDCU UR6, c[0x0][0x3b8] ;  /* 0x00007700ff0677ac */ /* 0x000ee20008000800 */
[----:B------:R2:W-:Y:S01]  /*17fd0*/  @P5 STG.E.U8 desc[UR8][R4.64], R15 ;  /* 0x0000000f04005986 */ /* 0x0005e2000c101108 */
[C---:B------:R-:W-:Y:S01]  /*17fe0*/  IADD3 R8, P5, PT, R9.reuse, R2, RZ ;  /* 0x0000000209087210 */ /* 0x040fe20007fbe0ff */
[----:B0-----:R-:W-:Y:S01]  /*17ff0*/  VIADD R11, R9, UR10 ;  /* 0x0000000a090b7c36 */ /* 0x001fe20008000000 */
[----:B-1----:R-:W-:Y:S01]  /*18000*/  ISETP.LT.AND P6, PT, R3, UR11, !P0 ;  /* 0x0000000b03007c0c */ /* 0x002fe2000c7c1270 */
[----:B------:R-:W0:Y:S01]  /*18010*/  LDCU UR11, c[0x0][0x39c] ;  /* 0x00007380ff0b77ac */ /* 0x000e220008000800 */
[----:B------:R-:W-:-:S02]  /*18020*/  LEA.HI.X.SX32 R9, R9, R0, 0x1, P5 ;  /* 0x0000000009097211 */ /* 0x000fc400028f0eff */
[----:B------:R-:W-:Y:S01]  /*18030*/  IADD3 R6, P5, PT, R11, R2, RZ ;  /* 0x000000020b067210 */ /* 0x000fe20007fbe0ff */
[----:B------:R-:W1:Y:S01]  /*18040*/  LDCU UR5, c[0x0][0x3b8] ;  /* 0x00007700ff0577ac */ /* 0x000e620008000800 */
[----:B----4-:R-:W-:Y:S01]  /*18050*/  PRMT R13, R7, 0x7773, RZ ;  /* 0x00007773070d7816 */ /* 0x010fe200000000ff */
[C---:B------:R-:W-:Y:S01]  /*18060*/  VIADD R3, R26.reuse, 0xbc ;  /* 0x000000bc1a037836 */ /* 0x040fe20000000000 */
[C---:B------:R-:W-:Y:S01]  /*18070*/  LEA.HI.X.SX32 R7, R11.reuse, R0, 0x1, P5 ;  /* 0x000000000b077211 */ /* 0x040fe200028f0eff */
[----:B--2---:R-:W-:Y:S01]  /*18080*/  VIADD R11, R11, UR4 ;  /* 0x000000040b0b7c36 */ /* 0x004fe20008000000 */
[----:B------:R-:W2:Y:S01]  /*18090*/  LDCU UR12, c[0x0][0x39c] ;  /* 0x00007380ff0c77ac */ /* 0x000ea20008000800 */
[----:B------:R3:W-:Y:S01]  /*180a0*/  @P4 STG.E.U8 desc[UR8][R8.64], R13 ;  /* 0x0000000d08004986 */ /* 0x0007e2000c101108 */
[----:B------:R-:W-:Y:S01]  /*180b0*/  ISETP.LT.AND P4, PT, R3, UR13, !P0 ;  /* 0x0000000d03007c0c */ /* 0x000fe2000c781270 */
[----:B------:R-:W-:Y:S01]  /*180c0*/  VIADD R3, R26, 0xbd ;  /* 0x000000bd1a037836 */ /* 0x000fe20000000000 */
[C---:B------:R-:W-:Y:S01]  /*180d0*/  IADD3 R4, P5, PT, R11.reuse, R2, RZ ;  /* 0x000000020b047210 */ /* 0x040fe20007fbe0ff */
[----:B------:R-:W4:Y:S03]  /*180e0*/  LDCU UR10, c[0x0][0x3b8] ;  /* 0x00007700ff0a77ac */ /* 0x000f260008000800 */
[C---:B------:R-:W-:Y:S01]  /*180f0*/  LEA.HI.X.SX32 R5, R11.reuse, R0, 0x1, P5 ;  /* 0x000000000b057211 */ /* 0x040fe200028f0eff */
[----:B------:R-:W0:Y:S01]  /*18100*/  LDCU UR4, c[0x0][0x3b8] ;  /* 0x00007700ff0477ac */ /* 0x000e220008000800 */
[----:B---3--:R-:W-:Y:S01]  /*18110*/  VIADD R13, R11, UR6 ;  /* 0x000000060b0d7c36 */ /* 0x008fe20008000000 */
[----:B------:R-:W3:Y:S04]  /*18120*/  LDCU UR6, c[0x0][0x39c] ;  /* 0x00007380ff0677ac */ /* 0x000ee80008000800 */
[----:B------:R-:W-:Y:S01]  /*18130*/  IADD3 R8, P5, PT, R13, R2, RZ ;  /* 0x000000020d087210 */ /* 0x000fe20007fbe0ff */
[----:B------:R-:W1:Y:S01]  /*18140*/  LDCU UR13, c[0x0][0x39c] ;  /* 0x00007380ff0d77ac */ /* 0x000e620008000800 */
[----:B------:R-:W-:-:S05]  /*18150*/  PRMT R17, R20, 0x7772, RZ ;  /* 0x0000777214117816 */ /* 0x000fca00000000ff */
[----:B------:R1:W-:Y:S01]  /*18160*/  @P1 STG.E.U8 desc[UR8][R6.64], R17 ;  /* 0x0000001106001986 */ /* 0x0003e2000c101108 */
[----:B0-----:R-:W-:Y:S01]  /*18170*/  ISETP.LT.AND P1, PT, R3, UR11, !P0 ;  /* 0x0000000b03007c0c */ /* 0x001fe2000c721270 */
[----:B------:R-:W0:Y:S01]  /*18180*/  LDCU UR11, c[0x0][0x39c] ;  /* 0x00007380ff0b77ac */ /* 0x000e220008000800 */
[----:B------:R-:W-:Y:S02]  /*18190*/  PRMT R15, R20, 0x7773, RZ ;  /* 0x00007773140f7816 */ /* 0x000fe400000000ff */
[----:B------:R-:W-:Y:S02]  /*181a0*/  LEA.HI.X.SX32 R9, R13, R0, 0x1, P5 ;  /* 0x000000000d097211 */ /* 0x000fe400028f0eff */
[----:B------:R-:W-:Y:S01]  /*181b0*/  PRMT R11, R29, 0x7772, RZ ;  /* 0x000077721d0b7816 */ /* 0x000fe200000000ff */
[----:B------:R-:W-:Y:S01]  /*181c0*/  VIADD R3, R26, 0xbe ;  /* 0x000000be1a037836 */ /* 0x000fe20000000000 */
[----:B------:R-:W-:Y:S01]  /*181d0*/  @P3 STG.E.U8 desc[UR8][R4.64], R15 ;  /* 0x0000000f04003986 */ /* 0x000fe2000c101108 */
[----:B-1----:R-:W-:-:S03]  /*181e0*/  VIADD R7, R13, UR5 ;  /* 0x000000050d077c36 */ /* 0x002fc60008000000 */
[----:B------:R1:W-:Y:S01]  /*181f0*/  @P2 STG.E.U8 desc[UR8][R8.64], R11 ;  /* 0x0000000b08002986 */ /* 0x0003e2000c101108 */
[----:B--2---:R-:W-:Y:S01]  /*18200*/  ISETP.LT.AND P3, PT, R3, UR12, !P0 ;  /* 0x0000000c03007c0c */ /* 0x004fe2000c761270 */
[----:B------:R-:W2:Y:S01]  /*18210*/  LDCU UR5, c[0x0][0x3b8] ;  /* 0x00007700ff0577ac */ /* 0x000ea20008000800 */
[----:B------:R-:W-:Y:S01]  /*18220*/  IADD3 R12, P2, PT, R7, R2, RZ ;  /* 0x00000002070c7210 */ /* 0x000fe20007f5e0ff */
[C---:B------:R-:W-:Y:S01]  /*18230*/  VIADD R3, R26.reuse, 0xbf ;  /* 0x000000bf1a037836 */ /* 0x040fe20000000000 */
[----:B------:R-:W-:Y:S01]  /*18240*/  PRMT R19, R29, 0x7773, RZ ;  /* 0x000077731d137816 */ /* 0x000fe200000000ff */
[----:B------:R-:W2:Y:S01]  /*18250*/  LDCU UR12, c[0x0][0x39c] ;  /* 0x00007380ff0c77ac */ /* 0x000ea20008000800 */
[C---:B------:R-:W-:Y:S01]  /*18260*/  LEA.HI.X.SX32 R13, R7.reuse, R0, 0x1, P2 ;  /* 0x00000000070d7211 */ /* 0x040fe200010f0eff */
[----:B----4-:R-:W-:Y:S01]  /*18270*/  VIADD R7, R7, UR10 ;  /* 0x0000000a07077c36 */ /* 0x010fe20008000000 */
[----:B0-----:R-:W-:Y:S01]  /*18280*/  ISETP.LT.AND P5, PT, R3, UR11, !P0 ;  /* 0x0000000b03007c0c */ /* 0x001fe2000c7a1270 */
[----:B------:R-:W-:Y:S01]  /*18290*/  VIADD R3, R26, 0xc0 ;  /* 0x000000c01a037836 */ /* 0x000fe20000000000 */
[----:B------:R-:W0:Y:S01]  /*182a0*/  LDCU UR11, c[0x0][0x39c] ;  /* 0x00007380ff0b77ac */ /* 0x000e220008000800 */
[----:B------:R4:W-:Y:S01]  /*182b0*/  @P6 STG.E.U8 desc[UR8][R12.64], R19 ;  /* 0x000000130c006986 */ /* 0x0009e2000c101108 */
[C---:B-1----:R-:W-:Y:S01]  /*182c0*/  IADD3 R8, P6, PT, R7.reuse, R2, RZ ;  /* 0x0000000207087210 */ /* 0x042fe20007fde0ff */
[----:B------:R-:W-:Y:S01]  /*182d0*/  VIADD R15, R7, UR4 ;  /* 0x00000004070f7c36 */ /* 0x000fe20008000000 */
[----:B---3--:R-:W-:Y:S01]  /*182e0*/  ISETP.LT.AND P2, PT, R3, UR6, !P0 ;  /* 0x0000000603007c0c */ /* 0x008fe2000c741270 */
[----:B------:R-:W1:Y:S01]  /*182f0*/  LDCU UR6, c[0x0][0x3b8] ;  /* 0x00007700ff0677ac */ /* 0x000e620008000800 */
[----:B------:R-:W-:-:S02]  /*18300*/  LEA.HI.X.SX32 R9, R7, R0, 0x1, P6 ;  /* 0x0000000007097211 */ /* 0x000fc400030f0eff */
[----:B------:R-:W3:Y:S01]  /*18310*/  LDS.128 R4, [R28] ;  /* 0x000000001c047984 */ /* 0x000ee20000000c00 */
[C---:B------:R-:W-:Y:S01]  /*18320*/  IADD3 R10, P6, PT, R15.reuse, R2, RZ ;  /* 0x000000020f0a7210 */ /* 0x040fe20007fde0ff */
[----:B------:R-:W-:Y:S01]  /*18330*/  VIADD R3, R26, 0xc1 ;  /* 0x000000c11a037836 */ /* 0x000fe20000000000 */
[C---:B------:R-:W-:Y:S01]  /*18340*/  PRMT R17, R22.reuse, 0x7772, RZ ;  /* 0x0000777216117816 */ /* 0x040fe200000000ff */
[----:B------:R-:W1:Y:S01]  /*18350*/  LDCU UR4, c[0x0][0x3b8] ;  /* 0x00007700ff0477ac */ /* 0x000e620008000800 */
[C---:B------:R-:W-:Y:S01]  /*18360*/  LEA.HI.X.SX32 R11, R15.reuse, R0, 0x1, P6 ;  /* 0x000000000f0b7211 */ /* 0x040fe200030f0eff */
[----:B--2---:R-:W-:Y:S02]  /*18370*/  VIADD R15, R15, UR5 ;  /* 0x000000050f0f7c36 */ /* 0x004fe40008000000 */
[----:B------:R1:W-:Y:S01]  /*18380*/  @P4 STG.E.U8 desc[UR8][R8.64], R17 ;  /* 0x0000001108004986 */ /* 0x0003e2000c101108 */
[----:B----4-:R-:W-:Y:S01]  /*18390*/  PRMT R19, R22, 0x7773, RZ ;  /* 0x0000777316137816 */ /* 0x010fe200000000ff */
[----:B------:R-:W2:Y:S01]  /*183a0*/  LDCU UR10, c[0x0][0x3b8] ;  /* 0x00007700ff0a77ac */ /* 0x000ea20008000800 */
[----:B0-----:R-:W-:Y:S01]  /*183b0*/  ISETP.LT.AND P4, PT, R3, UR11, !P0 ;  /* 0x0000000b03007c0c */ /* 0x001fe2000c781270 */
[C---:B------:R-:W-:Y:S01]  /*183c0*/  VIADD R3, R26.reuse, 0xc2 ;  /* 0x000000c21a037836 */ /* 0x040fe20000000000 */
[C---:B------:R-:W-:Y:S01]  /*183d0*/  IADD3 R12, P6, PT, R15.reuse, R2, RZ ;  /* 0x000000020f0c7210 */ /* 0x040fe20007fde0ff */
[----:B------:R-:W0:Y:S01]  /*183e0*/  LDCU UR11, c[0x0][0x39c] ;  /* 0x00007380ff0b77ac */ /* 0x000e220008000800 */
[----:B------:R4:W-:Y:S02]  /*183f0*/  @P1 STG.E.U8 desc[UR8][R10.64], R19 ;  /* 0x000000130a001986 */ /* 0x0009e4000c101108 */
[C---:B------:R-:W-:Y:S01]  /*18400*/  LEA.HI.X.SX32 R13, R15.reuse, R0, 0x1, P6 ;  /* 0x000000000f0d7211 */ /* 0x040fe200030f0eff */
[----:B------:R-:W0:Y:S01]  /*18410*/  LDCU UR5, c[0x0][0x3b8] ;  /* 0x00007700ff0577ac */ /* 0x000e220008000800 */
[----:B-1----:R-:W-:Y:S01]  /*18420*/  VIADD R17, R15, UR6 ;  /* 0x000000060f117c36 */ /* 0x002fe20008000000 */
[----:B------:R-:W-:Y:S01]  /*18430*/  ISETP.LT.AND P1, PT, R3, UR12, !P0 ;  /* 0x0000000c03007c0c */ /* 0x000fe2000c721270 */
[----:B------:R-:W-:Y:S01]  /*18440*/  VIADD R3, R26, 0xc3 ;  /* 0x000000c31a037836 */ /* 0x000fe20000000000 */
[----:B------:R-:W-:Y:S01]  /*18450*/  PRMT R15, R24, 0x7772, RZ ;  /* 0x00007772180f7816 */ /* 0x000fe200000000ff */
[----:B------:R-:W1:Y:S01]  /*18460*/  LDCU UR12, c[0x0][0x39c] ;  /* 0x00007380ff0c77ac */ /* 0x000e620008000800 */
[----:B------:R-:W-:-:S02]  /*18470*/  IADD3 R8, P6, PT, R17, R2, RZ ;  /* 0x0000000211087210 */ /* 0x000fc40007fde0ff */
[----:B----4-:R-:W-:Y:S01]  /*18480*/  PRMT R19, R24, 0x7773, RZ ;  /* 0x0000777318137816 */ /* 0x010fe200000000ff */
[----:B------:R2:W-:Y:S01]  /*18490*/  @P3 STG.E.U8 desc[UR8][R12.64], R15 ;  /* 0x0000000f0c003986 */ /* 0x0005e2000c101108 */
[----:B------:R-:W-:Y:S01]  /*184a0*/  ISETP.LT.AND P3, PT, R3, UR13, !P0 ;  /* 0x0000000d03007c0c */ /* 0x000fe2000c761270 */
[----:B------:R-:W-:Y:S01]  /*184b0*/  VIADD R3, R26, 0xc4 ;  /* 0x000000c41a037836 */ /* 0x000fe20000000000 */
[C---:B------:R-:W-:Y:S01]  /*184c0*/  LEA.HI.X.SX32 R9, R17.reuse, R0, 0x1, P6 ;  /* 0x0000000011097211 */ /* 0x040fe200030f0eff */
[----:B------:R-:W-:Y:S01]  /*184d0*/  VIADD R17, R17, UR4 ;  /* 0x0000000411117c36 */ /* 0x000fe20008000000 */
[----:B------:R-:W4:Y:S03]  /*184e0*/  LDCU UR6, c[0x0][0x3b8] ;  /* 0x00007700ff0677ac */ /* 0x000f260008000800 */
[----:B------:R1:W-:Y:S01]  /*184f0*/  @P5 STG.E.U8 desc[UR8][R8.64], R19 ;  /* 0x0000001308005986 */ /* 0x0003e2000c101108 */
[----:B0-----:R-:W-:Y:S01]  /*18500*/  ISETP.LT.AND P5, PT, R3, UR11, !P0 ;  /* 0x0000000b03007c0c */ /* 0x001fe2000c7a1270 */
[----:B------:R-:W0:Y:S01]  /*18510*/  LDCU UR11, c[0x0][0x39c] ;  /* 0x00007380ff0b77ac */ /* 0x000e220008000800 */
[C---:B------:R-:W-:Y:S01]  /*18520*/  IADD3 R10, P6, PT, R17.reuse, R2, RZ ;  /* 0x00000002110a7210 */ /* 0x040fe20007fde0ff */
[C---:B--2---:R-:W-:Y:S01]  /*18530*/  VIADD R15, R17.reuse, UR10 ;  /* 0x0000000a110f7c36 */ /* 0x044fe20008000000 */
[----:B---3--:R-:W-:Y:S01]  /*18540*/  PRMT R21, R4, 0x7770, RZ ;  /* 0x0000777004157816 */ /* 0x008fe200000000ff */
[----:B------:R-:W-:Y:S01]  /*18550*/  VIADD R3, R26, 0xc5 ;  /* 0x000000c51a037836 */ /* 0x000fe20000000000 */
[----:B------:R-:W-:Y:S01]  /*18560*/  LEA.HI.X.SX32 R11, R17, R0, 0x1, P6 ;  /* 0x00000000110b7211 */ /* 0x000fe200030f0eff */
[----:B------:R-:W2:Y:S01]  /*18570*/  LDCU UR4, c[0x0][0x3b8] ;  /* 0x00007700ff0477ac */ /* 0x000ea20008000800 */
[----:B------:R-:W-:-:S02]  /*18580*/  IADD3 R12, P6, PT, R15, R2, RZ ;  /* 0x000000020f0c7210 */ /* 0x000fc40007fde0ff */
[----:B------:R-:W-:Y:S01]  /*18590*/  PRMT R17, R4, 0x7771, RZ ;  /* 0x0000777104117816 */ /* 0x000fe200000000ff */
[----:B------:R4:W-:Y:S01]  /*185a0*/  @P2 STG.E.U8 desc[UR8][R10.64], R21 ;  /* 0x000000150a002986 */ /* 0x0009e2000c101108 */
[----:B-1----:R-:W-:Y:S01]  /*185b0*/  ISETP.LT.AND P2, PT, R3, UR12, !P0 ;  /* 0x0000000c03007c0c */ /* 0x002fe2000c741270 */
[----:B------:R-:W1:Y:S01]  /*185c0*/  LDCU UR13, c[0x0][0x39c] ;  /* 0x00007380ff0d77ac */ /* 0x000e620008000800 */
[C---:B------:R-:W-:Y:S01]  /*185d0*/  LEA.HI.X.SX32 R13, R15.reuse, R0, 0x1, P6 ;  /* 0x000000000f0d7211 */ /* 0x040fe200030f0eff */
[C---:B------:R-:W-:Y:S02]  /*185e0*/  VIADD R3, R26.reuse, 0xc6 ;  /* 0x000000c61a037836 */ /* 0x040fe40000000000 */
[----:B------:R-:W-:Y:S01]  /*185f0*/  VIADD R15, R15, UR5 ;  /* 0x000000050f0f7c36 */ /* 0x000fe20008000000 */
[----:B------:R-:W3:Y:S01]  /*18600*/  LDCU UR10, c[0x0][0x3b8] ;  /* 0x00007700ff0a77ac */ /* 0x000ee20008000800 */
[----:B------:R2:W-:Y:S01]  /*18610*/  @P4 STG.E.U8 desc[UR8][R12.64], R17 ;  /* 0x000000110c004986 */ /* 0x0005e2000c101108 */
[----:B0-----:R-:W-:Y:S01]  /*18620*/  ISETP.LT.AND P4, PT, R3, UR11, !P0 ;  /* 0x0000000b03007c0c */ /* 0x001fe2000c781270 */
[----:B------:R-:W0:Y:S01]  /*18630*/  LDCU UR11, c[0x0][0x39c] ;  /* 0x00007380ff0b77ac */ /* 0x000e220008000800 */
[C---:B------:R-:W-:Y:S01]  /*18640*/  IADD3 R8, P6, PT, R15.reuse, R2, RZ ;  /* 0x000000020f087210 */ /* 0x040fe20007fde0ff */
[----:B----4-:R-:W-:Y:S01]  /*18650*/  VIADD R11, R15, UR6 ;  /* 0x000000060f0b7c36 */ /* 0x010fe20008000000 */
[----:B------:R-:W-:Y:S01]  /*18660*/  PRMT R21, R5, 0x7770, RZ ;  /* 0x0000777005157816 */ /* 0x000fe200000000ff */
[----:B------:R-:W4:Y:S01]  /*18670*/  LDCU UR5, c[0x0][0x3b8] ;  /* 0x00007700ff0577ac */ /* 0x000f220008000800 */
[----:B------:R-:W-:Y:S01]  /*18680*/  LEA.HI.X.SX32 R9, R15, R0, 0x1, P6 ;  /* 0x000000000f097211 */ /* 0x000fe200030f0eff */
[C---:B------:R-:W-:Y:S01]  /*18690*/  VIADD R3, R26.reuse, 0xc7 ;  /* 0x000000c71a037836 */ /* 0x040fe20000000000 */
[C---:B------:R-:W-:Y:S01]  /*186a0*/  IADD3 R14, P6, PT, R11.reuse, R2, RZ ;  /* 0x000000020b0e7210 */ /* 0x040fe20007fde0ff */
[----:B------:R-:W4:Y:S01]  /*186b0*/  LDCU UR12, c[0x0][0x39c] ;  /* 0x00007380ff0c77ac */ /* 0x000f220008000800 */
[----:B--2---:R-:W-:Y:S01]  /*186c0*/  VIADD R17, R11, UR4 ;  /* 0x000000040b117c36 */ /* 0x004fe20008000000 */
[----:B------:R2:W-:Y:S01]  /*186d0*/  @P1 STG.E.U8 desc[UR8][R8.64], R21 ;  /* 0x0000001508001986 */ /* 0x0005e2000c101108 */
[----:B-1----:R-:W-:Y:S01]  /*186e0*/  ISETP.LT.AND P1, PT, R3, UR13, !P0 ;  /* 0x0000000d03007c0c */ /* 0x002fe2000c721270 */
[----:B------:R-:W-:Y:S01]  /*186f0*/  VIADD R3, R26, 0xc8 ;  /* 0x000000c81a037836 */ /* 0x000fe20000000000 */
[----:B------:R-:W-:Y:S01]  /*18700*/  LEA.HI.X.SX32 R15, R11, R0, 0x1, P6 ;  /* 0x000000000b0f7211 */ /* 0x000fe200030f0eff */
[----:B------:R-:W1:Y:S01]  /*18710*/  LDCU UR6, c[0x0][0x3b8] ;  /* 0x00007700ff0677ac */ /* 0x000e620008000800 */
[----:B------:R-:W-:Y:S01]  /*18720*/  PRMT R19, R5, 0x7771, RZ ;  /* 0x0000777105137816 */ /* 0x000fe200000000ff */
[----:B------:R-:W1:Y:S01]  /*18730*/  LDS.128 R8, [R28+0x2000] ;  /* 0x002000001c087984 */ /* 0x000e620000000c00 */
[----:B------:R-:W-:Y:S01]  /*18740*/  IADD3 R12, P6, PT, R17, R2, RZ ;  /* 0x00000002110c7210 */ /* 0x000fe20007fde0ff */
[----:B------:R-:W1:Y:S02]  /*18750*/  LDCU UR4, c[0x0][0x3b8] ;  /* 0x00007700ff0477ac */ /* 0x000e640008000800 */
[----:B------:R4:W-:Y:S01]  /*18760*/  @P3 STG.E.U8 desc[UR8][R14.64], R19 ;  /* 0x000000130e003986 */ /* 0x0009e2000c101108 */
[----:B0-----:R-:W-:Y:S01]  /*18770*/  ISETP.LT.AND P3, PT, R3, UR11, !P0 ;  /* 0x0000000b03007c0c */ /* 0x001fe2000c761270 */
[----:B------:R-:W0:Y:S01]  /*18780*/  LDCU UR11, c[0x0][0x39c] ;  /* 0x00007380ff0b77ac */ /* 0x000e220008000800 */
[C---:B------:R-:W-:Y:S01]  /*18790*/  LEA.HI.X.SX32 R13, R17.reuse, R0, 0x1, P6 ;  /* 0x00000000110d7211 */ /* 0x040fe200030f0eff */
[----:B---3--:R-:W-:Y:S01]  /*187a0*/  VIADD R17, R17, UR10 ;  /* 0x0000000a11117c36 */ /* 0x008fe20008000000 */
[----:B------:R-:W-:Y:S01]  /*187b0*/  PRMT R23, R6, 0x7770, RZ ;  /* 0x0000777006177816 */ /* 0x000fe200000000ff */
[----:B------:R-:W-:Y:S01]  /*187c0*/  VIADD R3, R26, 0xc9 ;  /* 0x000000c91a037836 */ /* 0x000fe20000000000 */
[----:B--2---:R-:W-:Y:S01]  /*187d0*/  PRMT R21, R6, 0x7771, RZ ;  /* 0x0000777106157816 */ /* 0x004fe200000000ff */
[----:B------:R-:W2:Y:S02]  /*187e0*/  LDCU UR13, c[0x0][0x39c] ;  /* 0x00007380ff0d77ac */ /* 0x000ea40008000800 */
[----:B------:R3:W-:Y:S01]  /*187f0*/  @P5 STG.E.U8 desc[UR8][R12.64], R23 ;  /* 0x000000170c005986 */ /* 0x0007e2000c101108 */
[----:B----4-:R-:W-:Y:S01]  /*18800*/  ISETP.LT.AND P5, PT, R3, UR12, !P0 ;  /* 0x0000000c03007c0c */ /* 0x010fe2000c7a1270 */
[C---:B------:R-:W-:Y:S01]  /*18810*/  VIADD R19, R17.reuse, UR5 ;  /* 0x0000000511137c36 */ /* 0x040fe20008000000 */
[C---:B------:R-:W-:Y:S01]  /*18820*/  IADD3 R14, P6, PT, R17.reuse, R2, RZ ;  /* 0x00000002110e7210 */ /* 0x040fe20007fde0ff */
[----:B------:R-:W4:Y:S03]  /*18830*/  LDCU UR12, c[0x0][0x39c] ;  /* 0x00007380ff0c77ac */ /* 0x000f260008000800 */
[----:B------:R-:W-:Y:S01]  /*18840*/  LEA.HI.X.SX32 R15, R17, R0, 0x1, P6 ;  /* 0x00000000110f7211 */ /* 0x000fe200030f0eff */
[----:B------:R-:W-:Y:S01]  /*18850*/  VIADD R3, R26, 0xca ;  /* 0x000000ca1a037836 */ /* 0x000fe20000000000 */
[----:B------:R-:W-:Y:S01]  /*18860*/  IADD3 R16, P6, PT, R19, R2, RZ ;  /* 0x0000000213107210 */ /* 0x000fe20007fde0ff */
[----:B------:R-:W2:Y:S01]  /*18870*/  LDCU UR5, c[0x0][0x3b8] ;  /* 0x00007700ff0577ac */ /* 0x000ea20008000800 */
[----:B---3--:R-:W-:-:S02]  /*18880*/  PRMT R23, R7, 0x7770, RZ ;  /* 0x0000777007177816 */ /* 0x008fc400000000ff */
[C---:B------:R-:W-:Y:S01]  /*18890*/  LEA.HI.X.SX32 R17, R19.reuse, R0, 0x1, P6 ;  /* 0x0000000013117211 */ /* 0x040fe200030f0eff */
[----:B-1----:R-:W-:Y:S01]  /*188a0*/  VIADD R19, R19, UR6 ;  /* 0x0000000613137c36 */ /* 0x002fe20008000000 */
[----:B------:R1:W-:Y:S01]  /*188b0*/  @P2 STG.E.U8 desc[UR8][R14.64], R21 ;  /* 0x000000150e002986 */ /* 0x0003e2000c101108 */
[----:B0-----:R-:W-:Y:S01]  /*188c0*/  ISETP.LT.AND P2, PT, R3, UR11, !P0 ;  /* 0x0000000b03007c0c */ /* 0x001fe2000c741270 */
[----:B------:R-:W0:Y:S01]  /*188d0*/  LDCU UR11, c[0x0][0x39c] ;  /* 0x00007380ff0b77ac */ /* 0x000e220008000800 */
[----:B------:R-:W-:Y:S01]  /*188e0*/  VIADD R3, R26, 0xcb ;  /* 0x000000cb1a037836 */ /* 0x000fe20000000000 */
[----:B------:R3:W-:Y:S01]  /*188f0*/  @P4 STG.E.U8 desc[UR8][R16.64], R23 ;  /* 0x0000001710004986 */ /* 0x0007e2000c101108 */
[----:B------:R-:W-:Y:S01]  /*18900*/  IADD3 R12, P4, PT, R19, R2, RZ ;  /* 0x00000002130c7210 */ /* 0x000fe20007f9e0ff */
[----:B------:R-:W0:Y:S02]  /*18910*/  LDCU UR10, c[0x0][0x3b8] ;  /* 0x00007700ff0a77ac */ /* 0x000e240008000800 */
[----:B----4-:R-:W-:-:S02]  /*18920*/  ISETP.LT.AND P6, PT, R3, UR12, !P0 ;  /* 0x0000000c03007c0c */ /* 0x010fc4000c7c1270 */
[C---:B------:R-:W-:Y:S01]  /*18930*/  LEA.HI.X.SX32 R13, R19.reuse, R0, 0x1, P4 ;  /* 0x00000000130d7211 */ /* 0x040fe200020f0eff */
[----:B------:R-:W4:Y:S01]  /*18940*/  LDCU UR6, c[0x0][0x3b8] ;  /* 0x00007700ff0677ac */ /* 0x000f220008000800 */
[----:B-1----:R-:W-:Y:S01]  /*18950*/  VIADD R21, R19, UR4 ;  /* 0x0000000413157c36 */ /* 0x002fe20008000000 */
[----:B------:R-:W-:Y:S01]  /*18960*/  PRMT R19, R7, 0x7771, RZ ;  /* 0x0000777107137816 */ /* 0x000fe200000000ff */
[C---:B------:R-:W-:Y:S01]  /*18970*/  VIADD R3, R26.reuse, 0xcc ;  /* 0x000000cc1a037836 */ /* 0x040fe20000000000 */
[----:B------:R-:W1:Y:S02]  /*18980*/  LDCU UR4, c[0x0][0x3b8] ;  /* 0x00007700ff0477ac */ /* 0x000e640008000800 */
[----:B------:R-:W-:Y:S01]  /*18990*/  IADD3 R14, P4, PT, R21, R2, RZ ;  /* 0x00000002150e7210 */ /* 0x000fe20007f9e0ff */
[----:B------:R3:W-:Y:S01]  /*189a0*/  @P1 STG.E.U8 desc[UR8][R12.64], R19 ;  /* 0x000000130c001986 */ /* 0x0007e2000c101108 */
[----:B--2---:R-:W-:Y:S01]  /*189b0*/  ISETP.LT.AND P1, PT, R3, UR13, !P0 ;  /* 0x0000000d03007c0c */ /* 0x004fe2000c721270 */
[----:B------:R-:W2:Y:S01]  /*189c0*/  LDCU UR12, c[0x0][0x39c] ;  /* 0x00007380ff0c77ac */ /* 0x000ea20008000800 */
[----:B------:R-:W-:Y:S01]  /*189d0*/  VIADD R3, R26, 0xcd ;  /* 0x000000cd1a037836 */ /* 0x000fe20000000000 */
[C---:B------:R-:W-:Y:S01]  /*189e0*/  LEA.HI.X.SX32 R15, R21.reuse, R0, 0x1, P4 ;  /* 0x00000000150f7211 */ /* 0x040fe200020f0eff */
[----:B------:R-:W-:Y:S01]  /*189f0*/  VIADD R21, R21, UR5 ;  /* 0x0000000515157c36 */ /* 0x000fe20008000000 */
[C---:B------:R-:W-:Y:S01]  /*18a00*/  PRMT R25, R8.reuse, 0x7770, RZ ;  /* 0x0000777008197816 */ /* 0x040fe200000000ff */
[----:B------:R-:W2:Y:S01]  /*18a10*/  LDCU UR5, c[0x0][0x3b8] ;  /* 0x00007700ff0577ac */ /* 0x000ea20008000800 */
[----:B0-----:R-:W-:Y:S01]  /*18a20*/  ISETP.LT.AND P4, PT, R3, UR11, !P0 ;  /* 0x0000000b03007c0c */ /* 0x001fe2000c781270 */
[----:B------:R-:W0:Y:S02]  /*18a30*/  LDCU UR11, c[0x0][0x39c] ;  /* 0x00007380ff0b77ac */ /* 0x000e240008000800 */
[----:B------:R1:W-:Y:S01]  /*18a40*/  @P3 STG.E.U8 desc[UR8][R14.64], R25 ;  /* 0x000000190e003986 */ /* 0x0003e2000c101108 */
[C---:B---3--:R-:W-:Y:S01]  /*18a50*/  IADD3 R16, P3, PT, R21.reuse, R2, RZ ;  /* 0x0000000215107210 */ /* 0x048fe20007f7e0ff */
[C---:B------:R-:W-:Y:S01]  /*18a60*/  VIADD R19, R21.reuse, UR10 ;  /* 0x0000000a15137c36 */ /* 0x040fe20008000000 */
[----:B------:R-:W-:Y:S01]  /*18a70*/  PRMT R23, R8, 0x7771, RZ ;  /* 0x0000777108177816 */ /* 0x000fe200000000ff */
[----:B------:R-:W-:Y:S01]  /*18a80*/  VIADD R3, R26, 0xce ;  /* 0x000000ce1a037836 */ /* 0x000fe20000000000 */
[----:B------:R-:W-:Y:S01]  /*18a90*/  LEA.HI.X.SX32 R17, R21, R0, 0x1, P3 ;  /* 0x0000000015117211 */ /* 0x000fe200018f0eff */
[----:B------:R-:W3:Y:S01]  /*18aa0*/  LDCU UR13, c[0x0][0x39c] ;  /* 0x00007380ff0d77ac */ /* 0x000ee20008000800 */
[----:B------:R-:W-:-:S03]  /*18ab0*/  IADD3 R12, P3, PT, R19, R2, RZ ;  /* 0x00000002130c7210 */ /* 0x000fc60007f7e0ff */
[----:B------:R3:W-:Y:S01]  /*18ac0*/  @P5 STG.E.U8 desc[UR8][R16.64], R23 ;  /* 0x0000001710005986 */ /* 0x0007e2000c101108 */
[C---:B------:R-:W-:Y:S01]  /*18ad0*/  LEA.HI.X.SX32 R13, R19.reuse, R0, 0x1, P3 ;  /* 0x00000000130d7211 */ /* 0x040fe200018f0eff */
[----:B-1----:R-:W-:Y:S01]  /*18ae0*/  VIADD R19, R19, UR4 ;  /* 0x0000000413137c36 */ /* 0x002fe20008000000 */
[----:B------:R-:W-:Y:S01]  /*18af0*/  PRMT R15, R9, 0x7770, RZ ;  /* 0x00007770090f7816 */ /* 0x000fe200000000ff */
[----:B------:R-:W1:Y:S01]  /*18b00*/  LDCU UR10, c[0x0][0x3b8] ;  /* 0x00007700ff0a77ac */ /* 0x000e620008000800 */
[----:B--2---:R-:W-:Y:S01]  /*18b10*/  ISETP.LT.AND P5, PT, R3, UR12, !P0 ;  /* 0x0000000c03007c0c */ /* 0x004fe2000c7a1270 */
[C---:B------:R-:W-:Y:S02]  /*18b20*/  VIADD R3, R26.reuse, 0xcf ;  /* 0x000000cf1a037836 */ /* 0x040fe40000000000 */
[----:B------:R-:W-:Y:S01]  /*18b30*/  @P2 STG.E.U8 desc[UR8][R12.64], R15 ;  /* 0x0000000f0c002986 */ /* 0x000fe2000c101108 */
[----:B------:R-:W-:Y:S01]  /*18b40*/  IADD3 R20, P2, PT, R19, R2, RZ ;  /* 0x0000000213147210 */ /* 0x000fe20007f5e0ff */
[----:B------:R-:W2:Y:S01]  /*18b50*/  LDCU UR12, c[0x0][0x39c] ;  /* 0x00007380ff0c77ac */ /* 0x000ea20008000800 */
[----:B0-----:R-:W-:Y:S01]  /*18b60*/  ISETP.LT.AND P3, PT, R3, UR11, !P0 ;  /* 0x0000000b03007c0c */ /* 0x001fe2000c761270 */
[----:B------:R-:W0:Y:S01]  /*18b70*/  LDS.128 R12, [R28+0x4000] ;  /* 0x004000001c0c7984 */ /* 0x000e220000000c00 */
[----:B------:R-:W1:Y:S01]  /*18b80*/  LDCU UR11, c[0x0][0x39c] ;  /* 0x00007380ff0b77ac */ /* 0x000e620008000800 */
[C---:B------:R-:W-:Y:S01]  /*18b90*/  LEA.HI.X.SX32 R21, R19.reuse, R0, 0x1, P2 ;  /* 0x0000000013157211 */ /* 0x040fe200010f0eff */
[----:B----4-:R-:W-:Y:S01]  /*18ba0*/  VIADD R19, R19, UR6 ;  /* 0x0000000613137c36 */ /* 0x010fe20008000000 */
[----:B------:R-:W-:Y:S01]  /*18bb0*/  PRMT R27, R9, 0x7771, RZ ;  /* 0x00007771091b7816 */ /* 0x000fe200000000ff */
[----:B------:R-:W-:Y:S01]  /*18bc0*/  VIADD R3, R26, 0xd0 ;  /* 0x000000d01a037836 */ /* 0x000fe20000000000 */
[----:B------:R-:W4:Y:S01]  /*18bd0*/  LDCU UR4, c[0x0][0x3b8] ;  /* 0x00007700ff0477ac */ /* 0x000f220008000800 */
[----:B---3--:R-:W-:-:S02]  /*18be0*/  VIADD R23, R19, UR5 ;  /* 0x0000000513177c36 */ /* 0x008fc40008000000 */
[----:B------:R3:W-:Y:S01]  /*18bf0*/  @P6 STG.E.U8 desc[UR8][R20.64], R27 ;  /* 0x0000001b14006986 */ /* 0x0007e2000c101108 */
[----:B------:R-:W-:Y:S01]  /*18c00*/  IADD3 R16, P6, PT, R19, R2, RZ ;  /* 0x0000000213107210 */ /* 0x000fe20007fde0ff */
[----:B------:R-:W0:Y:S01]  /*18c10*/  LDCU UR6, c[0x0][0x3b8] ;  /* 0x00007700ff0677ac */ /* 0x000e220008000800 */
[----:B------:R-:W-:Y:S01]  /*18c20*/  ISETP.LT.AND P2, PT, R3, UR13, !P0 ;  /* 0x0000000d03007c0c */ /* 0x000fe2000c741270 */
[----:B------:R-:W-:Y:S01]  /*18c30*/  VIADD R3, R26, 0xd1 ;  /* 0x000000d11a037836 */ /* 0x000fe20000000000 */
[----:B------:R-:W-:Y:S01]  /*18c40*/  LEA.HI.X.SX32 R17, R19, R0, 0x1, P6 ;  /* 0x0000000013117211 */ /* 0x000fe200030f0eff */
[----:B------:R-:W0:Y:S01]  /*18c50*/  LDCU UR13, c[0x0][0x39c] ;  /* 0x00007380ff0d77ac */ /* 0x000e220008000800 */
[----:B------:R-:W-:Y:S02]  /*18c60*/  PRMT R25, R10, 0x7770, RZ ;  /* 0x000077700a197816 */ /* 0x000fe400000000ff */
[----:B------:R-:W-:Y:S01]  /*18c70*/  IADD3 R18, P6, PT, R23, R2, RZ ;  /* 0x0000000217127210 */ /* 0x000fe20007fde0ff */
[----:B------:R-:W0:Y:S02]  /*18c80*/  LDCU UR5, c[0x0][0x3b8] ;  /* 0x00007700ff0577ac */ /* 0x000e240008000800 */
[----:B------:R4:W-:Y:S01]  /*18c90*/  @P1 STG.E.U8 desc[UR8][R16.64], R25 ;  /* 0x0000001910001986 */ /* 0x0009e2000c101108 */
[----:B-1----:R-:W-:Y:S01]  /*18ca0*/  ISETP.LT.AND P1, PT, R3, UR11, !P0 ;  /* 0x0000000b03007c0c */ /* 0x002fe2000c721270 */
[----:B------:R-:W-:Y:S01]  /*18cb0*/  VIADD R3, R26, 0xd2 ;  /* 0x000000d21a037836 */ /* 0x000fe20000000000 */
[----:B------:R-:W-:-:S02]  /*18cc0*/  LEA.HI.X.SX32 R19, R23, R0, 0x1, P6 ;  /* 0x0000000017137211 */ /* 0x000fc400030f0eff */
[----:B---3--:R-:W-:Y:S01]  /*18cd0*/  PRMT R27, R10, 0x7771, RZ ;  /* 0x000077710a1b7816 */ /* 0x008fe200000000ff */
[----:B------:R-:W-:Y:S01]  /*18ce0*/  VIADD R23, R23, UR10 ;  /* 0x0000000a17177c36 */ /* 0x000fe20008000000 */
[----:B------:R-:W1:Y:S03]  /*18cf0*/  LDCU UR11, c[0x0][0x3b8] ;  /* 0x00007700ff0b77ac */ /* 0x000e660008000800 */
[----:B------:R3:W-:Y:S01]  /*18d00*/  @P4 STG.E.U8 desc[UR8][R18.64], R27 ;  /* 0x0000001b12004986 */ /* 0x0007e2000c101108 */
[----:B--2---:R-:W-:Y:S01]  /*18d10*/  ISETP.LT.AND P4, PT, R3, UR12, !P0 ;  /* 0x0000000c03007c0c */ /* 0x004fe2000c781270 */
[----:B------:R-:W2:Y:S01]  /*18d20*/  LDCU UR12, c[0x0][0x39c] ;  /* 0x00007380ff0c77ac */ /* 0x000ea20008000800 */
[C---:B------:R-:W-:Y:S01]  /*18d30*/  IADD3 R20, P6, PT, R23.reuse, R2, RZ ;  /* 0x0000000217147210 */ /* 0x040fe20007fde0ff */
[C---:B----4-:R-:W-:Y:S02]  /*18d40*/  VIADD R25, R23.reuse, UR4 ;  /* 0x0000000417197c36 */ /* 0x050fe40008000000 */
[----:B------:R-:W-:Y:S01]  /*18d50*/  VIADD R3, R26, 0xd3 ;  /* 0x000000d31a037836 */ /* 0x000fe20000000000 */
[----:B------:R-:W-:Y:S01]  /*18d60*/  LEA.HI.X.SX32 R21, R23, R0, 0x1, P6 ;  /* 0x0000000017157211 */ /* 0x000fe200030f0eff */
[----:B------:R-:W4:Y:S01]  /*18d70*/  LDCU UR4, c[0x0][0x3b8] ;  /* 0x00007700ff0477ac */ /* 0x000f220008000800 */
[----:B------:R-:W-:-:S02]  /*18d80*/  PRMT R23, R11, 0x7770, RZ ;  /* 0x000077700b177816 */ /* 0x000fc400000000ff */
[----:B------:R-:W-:Y:S01]  /*18d90*/  IADD3 R16, P6, PT, R25, R2, RZ ;  /* 0x0000000219107210 */ /* 0x000fe20007fde0ff */
[----:B------:R-:W1:Y:S01]  /*18da0*/  LDCU UR10, c[0x0][0x3b8] ;  /* 0x00007700ff0a77ac */ /* 0x000e620008000800 */
[----:B---3--:R-:W-:Y:S01]  /*18db0*/  PRMT R27, R11, 0x7771, RZ ;  /* 0x000077710b1b7816 */ /* 0x008fe200000000ff */
[----:B------:R3:W-:Y:S01]  /*18dc0*/  @P5 STG.E.U8 desc[UR8][R20.64], R23 ;  /* 0x0000001714005986 */ /* 0x0007e2000c101108 */
[----:B0-----:R-:W-:Y:S01]  /*18dd0*/  ISETP.LT.AND P5, PT, R3, UR13, !P0 ;  /* 0x0000000d03007c0c */ /* 0x001fe2000c7a1270 */
[----:B------:R-:W-:Y:S01]  /*18de0*/  VIADD R3, R26, 0xd4 ;  /* 0x000000d41a037836 */ /* 0x000fe20000000000 */
[C---:B------:R-:W-:Y:S01]  /*18df0*/  LEA.HI.X.SX32 R17, R25.reuse, R0, 0x1, P6 ;  /* 0x0000000019117211 */ /* 0x040fe200030f0eff */
[----:B------:R-:W-:Y:S01]  /*18e00*/  VIADD R25, R25, UR6 ;  /* 0x0000000619197c36 */ /* 0x000fe20008000000 */
[----:B------:R-:W-:Y:S01]  /*18e10*/  PRMT R29, R12, 0x7770, RZ ;  /* 0x000077700c1d7816 */ /* 0x000fe200000000ff */
[----:B------:R-:W0:Y:S02]  /*18e20*/  LDCU UR13, c[0x0][0x39c] ;  /* 0x00007380ff0d77ac */ /* 0x000e240008000800 */
[----:B------:R0:W-:Y:S01]  /*18e30*/  @P3 STG.E.U8 desc[UR8][R16.64], R27 ;  /* 0x0000001b10003986 */ /* 0x0001e2000c101108 */
[----:B--2---:R-:W-:Y:S01]  /*18e40*/  ISETP.LT.AND P3, PT, R3, UR12, !P0 ;  /* 0x0000000c03007c0c */ /* 0x004fe2000c761270 */
[----:B------:R-:W2:Y:S01]  /*18e50*/  LDCU UR12, c[0x0][0x39c] ;  /* 0x00007380ff0c77ac */ /* 0x000ea20008000800 */
[C---:B------:R-:W-:Y:S01]  /*18e60*/  IADD3 R18, P6, PT, R25.reuse, R2, RZ ;  /* 0x0000000219127210 */ /* 0x040fe20007fde0ff */
[----:B---3--:R-:W-:-:S02]  /*18e70*/  VIADD R23, R25, UR5 ;  /* 0x0000000519177c36 */ /* 0x008fc40008000000 */
[----:B------:R-:W-:Y:S01]  /*18e80*/  VIADD R3, R26, 0xd5 ;  /* 0x000000d51a037836 */ /* 0x000fe20000000000 */
[----:B------:R-:W-:Y:S01]  /*18e90*/  LEA.HI.X.SX32 R19, R25, R0, 0x1, P6 ;  /* 0x0000000019137211 */ /* 0x000fe200030f0eff */
[----:B------:R-:W3:Y:S01]  /*18ea0*/  LDCU UR5, c[0x0][0x3b8] ;  /* 0x00007700ff0577ac */ /* 0x000ee20008000800 */
[----:B------:R-:W-:Y:S02]  /*18eb0*/  IADD3 R20, P6, PT, R23, R2, RZ ;  /* 0x0000000217147210 */ /* 0x000fe40007fde0ff */
[----:B------:R-:W-:Y:S01]  /*18ec0*/  PRMT R25, R12, 0x7771, RZ ;  /* 0x000077710c197816 */ /* 0x000fe200000000ff */
[----:B------:R4:W-:Y:S01]  /*18ed0*/  @P2 STG.E.U8 desc[UR8][R18.64], R29 ;  /* 0x0000001d12002986 */ /* 0x0009e2000c101108 */
[----:B------:R-:W-:Y:S01]  /*18ee0*/  ISETP.LT.AND P2, PT, R3, UR14, !P0 ;  /* 0x0000000e03007c0c */ /* 0x000fe2000c741270 */
[C---:B------:R-:W-:Y:S01]  /*18ef0*/  VIADD R3, R26.reuse, 0xd6 ;  /* 0x000000d61a037836 */ /* 0x040fe20000000000 */
[C---:B------:R-:W-:Y:S01]  /*18f00*/  LEA.HI.X.SX32 R21, R23.reuse, R0, 0x1, P6 ;  /* 0x0000000017157211 */ /* 0x040fe200030f0eff */
[----:B-1----:R-:W-:Y:S01]  /*18f10*/  VIADD R23, R23, UR11 ;  /* 0x0000000b17177c36 */ /* 0x002fe20008000000 */
[----:B------:R-:W1:Y:S03]  /*18f20*/  LDCU UR6, c[0x0][0x3b8] ;  /* 0x00007700ff0677ac */ /* 0x000e660008000800 */
[----:B------:R3:W-:Y:S01]  /*18f30*/  @P1 STG.E.U8 desc[UR8][R20.64], R25 ;  /* 0x0000001914001986 */ /* 0x0007e2000c101108 */
[----:B--2---:R-:W-:Y:S01]  /*18f40*/  ISETP.LT.AND P1, PT, R3, UR12, !P0 ;  /* 0x0000000c03007c0c */ /* 0x004fe2000c721270 */
[----:B------:R-:W2:Y:S01]  /*18f50*/  LDCU UR12, c[0x0][0x39c] ;  /* 0x00007380ff0c77ac */ /* 0x000ea20008000800 */
[C---:B0-----:R-:W-:Y:S01]  /*18f60*/  IADD3 R16, P6, PT, R23.reuse, R2, RZ ;  /* 0x0000000217107210 */ /* 0x041fe20007fde0ff */
[----:B----4-:R-:W-:Y:S01]  /*18f70*/  VIADD R19, R23, UR4 ;  /* 0x0000000417137c36 */ /* 0x010fe20008000000 */
[----:B------:R-:W-:Y:S01]  /*18f80*/  PRMT R29, R13, 0x7770, RZ ;  /* 0x000077700d1d7816 */ /* 0x000fe200000000ff */
[----:B------:R-:W-:Y:S01]  /*18f90*/  VIADD R3, R26, 0xd7 ;  /* 0x000000d71a037836 */ /* 0x000fe20000000000 */
[----:B------:R-:W-:Y:S01]  /*18fa0*/  LEA.HI.X.SX32 R17, R23, R0, 0x1, P6 ;  /* 0x0000000017117211 */ /* 0x000fe200030f0eff */
[----:B------:R-:W0:Y:S01]  /*18fb0*/  LDCU UR14, c[0x0][0x39c] ;  /* 0x00007380ff0e77ac */ /* 0x000e220008000800 */
[----:B------:R-:W-:-:S03]  /*18fc0*/  IADD3 R22, P6, PT, R19, R2, RZ ;  /* 0x0000000213167210 */ /* 0x000fc60007fde0ff */
[----:B------:R-:W-:Y:S01]  /*18fd0*/  @P4 STG.E.U8 desc[UR8][R16.64], R29 ;  /* 0x0000001d10004986 */ /* 0x000fe2000c101108 */
[C---:B------:R-:W-:Y:S01]  /*18fe0*/  LEA.HI.X.SX32 R23, R19.reuse, R0, 0x1, P6 ;  /* 0x0000000013177211 */ /* 0x040fe200030f0eff */
[----:B---3--:R-:W-:Y:S01]  /*18ff0*/  VIADD R25, R19, UR10 ;  /* 0x0000000a13197c36 */ /* 0x008fe20008000000 */
[----:B------:R-:W-:Y:S01]  /*19000*/  ISETP.LT.AND P4, PT, R3, UR13, !P0 ;  /* 0x0000000d03007c0c */ /* 0x000fe2000c781270 */
[----:B------:R3:W4:Y:S01]  /*19010*/  LDS.128 R16, [R28+0x6000] ;  /* 0x006000001c107984 */ /* 0x0007220000000c00 */
[----:B------:R-:W-:Y:S01]  /*19020*/  PRMT R27, R13, 0x7771, RZ ;  /* 0x000077710d1b7816 */ /* 0x000fe200000000ff */
[----:B------:R-:W-:Y:S01]  /*19030*/  VIADD R3, R26, 0xd8 ;  /* 0x000000d81a037836 */ /* 0x000fe20000000000 */
[----:B------:R-:W-:Y:S01]  /*19040*/  IADD3 R20, P6, PT, R25, R2, RZ ;  /* 0x0000000219147210 */ /* 0x000fe20007fde0ff */
[----:B------:R-:W0:Y:S02]  /*19050*/  LDCU UR4, c[0x0][0x3b8] ;  /* 0x00007700ff0477ac */ /* 0x000e240008000800 */
[----:B------:R1:W-:Y:S01]  /*19060*/  @P5 STG.E.U8 desc[UR8][R22.64], R27 ;  /* 0x0000001b16005986 */ /* 0x0003e2000c101108 */
[----:B--2---:R-:W-:Y:S01]  /*19070*/  ISETP.LT.AND P5, PT, R3, UR12, !P0 ;  /* 0x0000000c03007c0c */ /* 0x004fe2000c7a1270 */
[----:B------:R-:W2:Y:S01]  /*19080*/  LDCU UR12, c[0x0][0x39c] ;  /* 0x00007380ff0c77ac */ /* 0x000ea20008000800 */
[C---:B------:R-:W-:Y:S01]  /*19090*/  LEA.HI.X.SX32 R21, R25.reuse, R0, 0x1, P6 ;  /* 0x0000000019157211 */ /* 0x040fe200030f0eff */
[----:B------:R-:W-:Y:S01]  /*190a0*/  VIADD R25, R25, UR5 ;  /* 0x0000000519197c36 */ /* 0x000fe20008000000 */
[----:B------:R-:W2:Y:S01]  /*190b0*/  LDCU UR11, c[0x0][0x3b8] ;  /* 0x00007700ff0b77ac */ /* 0x000ea20008000800 */
[----:B---3--:R-:W-:-:S03]  /*190c0*/  PRMT R28, R14, 0x7770, RZ ;  /* 0x000077700e1c7816 */ /* 0x008fc600000000ff */
[C---:B------:R-:W-:Y:S01]  /*190d0*/  IADD3 R24, P6, PT, R25.reuse, R2, RZ ;  /* 0x0000000219187210 */ /* 0x040fe20007fde0ff */
[C---:B------:R-:W-:Y:S01]  /*190e0*/  VIADD R3, R26.reuse, 0xd9 ;  /* 0x000000d91a037836 */ /* 0x040fe20000000000 */
[----:B------:R-:W3:Y:S01]  /*190f0*/  LDCU UR13, c[0x0][0x39c] ;  /* 0x00007380ff0d77ac */ /* 0x000ee20008000800 */
[C---:B-1----:R-:W-:Y:S01]  /*19100*/  VIADD R27, R25.reuse, UR6 ;  /* 0x00000006191b7c36 */ /* 0x042fe20008000000 */
[----:B------:R-:W-:Y:S01]  /*19110*/  LEA.HI.X.SX32 R25, R25, R0, 0x1, P6 ;  /* 0x0000000019197211 */ /* 0x000fe200030f0eff */
[----:B------:R1:W-:Y:S01]  /*19120*/  @P3 STG.E.U8 desc[UR8][R20.64], R28 ;  /* 0x0000001c14003986 */ /* 0x0003e2000c101108 */
[----:B0-----:R-:W-:Y:S01]  /*19130*/  ISETP.LT.AND P3, PT, R3, UR14, !P0 ;  /* 0x0000000e03007c0c */ /* 0x001fe2000c761270 */
[----:B------:R-:W0:Y:S01]  /*19140*/  LDCU UR10, c[0x0][0x3b8] ;  /* 0x00007700ff0a77ac */ /* 0x000e220008000800 */
[C---:B------:R-:W-:Y:S01]  /*19150*/  IADD3 R22, P6, PT, R27.reuse, R2, RZ ;  /* 0x000000021b167210 */ /* 0x040fe20007fde0ff */
[----:B------:R-:W-:Y:S01]  /*19160*/  VIADD R3, R26, 0xda ;  /* 0x000000da1a037836 */ /* 0x000fe20000000000 */
[----:B------:R-:W-:Y:S01]  /*19170*/  PRMT R29, R14, 0x7771, RZ ;  /* 0x000077710e1d7816 */ /* 0x000fe200000000ff */
[----:B------:R-:W0:Y:S01]  /*19180*/  LDCU UR14, c[0x0][0x39c] ;  /* 0x00007380ff0e77ac */ /* 0x000e220008000800 */
[C---:B------:R-:W-:Y:S01]  /*19190*/  LEA.HI.X.SX32 R23, R27.reuse, R0, 0x1, P6 ;  /* 0x000000001b177211 */ /* 0x040fe200030f0eff */
[----:B------:R-:W-:-:S02]  /*191a0*/  VIADD R27, R27, UR4 ;  /* 0x000000041b1b7c36 */ /* 0x000fc40008000000 */
[----:B------:R3:W-:Y:S01]  /*191b0*/  @P2 STG.E.U8 desc[UR8][R24.64], R29 ;  /* 0x0000001d18002986 */ /* 0x0007e2000c101108 */
[----:B--2---:R-:W-:Y:S01]  /*191c0*/  ISETP.LT.AND P2, PT, R3, UR12, !P0 ;  /* 0x0000000c03007c0c */ /* 0x004fe2000c741270 */
[----:B------:R-:W2:Y:S01]  /*191d0*/  LDCU UR12, c[0x0][0x39c] ;  /* 0x00007380ff0c77ac */ /* 0x000ea20008000800 */
[----:B-1----:R-:W-:Y:S01]  /*191e0*/  PRMT R28, R15, 0x7770, RZ ;  /* 0x000077700f1c7816 */ /* 0x002fe200000000ff */
[C---:B------:R-:W-:Y:S01]  /*191f0*/  VIADD R3, R26.reuse, 0xdb ;  /* 0x000000db1a037836 */ /* 0x040fe20000000000 */
[C---:B------:R-:W-:Y:S01]  /*19200*/  IADD3 R20, P6, PT, R27.reuse, R2, RZ ;  /* 0x000000021b147210 */ /* 0x040fe20007fde0ff */
[----:B------:R-:W1:Y:S02]  /*19210*/  LDCU UR5, c[0x0][0x3b8] ;  /* 0x00007700ff0577ac */ /* 0x000e640008000800 */
[----:B------:R4:W-:Y:S01]  /*19220*/  @P1 STG.E.U8 desc[UR8][R22.64], R28 ;  /* 0x0000001c16001986 */ /* 0x0009e2000c101108 */
[C---:B------:R-:W-:Y:S01]  /*19230*/  LEA.HI.X.SX32 R21, R27.reuse, R0, 0x1, P6 ;  /* 0x000000001b157211 */ /* 0x040fe200030f0eff */
[----:B------:R-:W1:Y:S01]  /*19240*/  LDCU UR6, c[0x0][0x3b8] ;  /* 0x00007700ff0677ac */ /* 0x000e620008000800 */
[----:B---3--:R-:W-:Y:S01]  /*19250*/  VIADD R29, R27, UR11 ;  /* 0x0000000b1b1d7c36 */ /* 0x008fe20008000000 */
[----:B------:R-:W-:Y:S01]  /*19260*/  ISETP.LT.AND P1, PT, R3, UR13, !P0 ;  /* 0x0000000d03007c0c */ /* 0x000fe2000c721270 */
[----:B------:R-:W-:Y:S01]  /*19270*/  VIADD R3, R26, 0xdc ;  /* 0x000000dc1a037836 */ /* 0x000fe20000000000 */
[----:B------:R-:W-:Y:S01]  /*19280*/  PRMT R27, R15, 0x7771, RZ ;  /* 0x000077710f1b7816 */ /* 0x000fe200000000ff */
[----:B------:R-:W3:Y:S01]  /*19290*/  LDCU UR13, c[0x0][0x39c] ;  /* 0x00007380ff0d77ac */ /* 0x000ee20008000800 */
[----:B------:R-:W-:-:S03]  /*192a0*/  IADD3 R24, P6, PT, R29, R2, RZ ;  /* 0x000000021d187210 */ /* 0x000fc60007fde0ff */
[----:B------:R1:W-:Y:S01]  /*192b0*/  @P4 STG.E.U8 desc[UR8][R20.64], R27 ;  /* 0x0000001b14004986 */ /* 0x0003e2000c101108 */
[----:B0-----:R-:W-:Y:S01]  /*192c0*/  ISETP.LT.AND P4, PT, R3, UR14, !P0 ;  /* 0x0000000e03007c0c */ /* 0x001fe2000c781270 */
[----:B------:R-:W-:Y:S01]  /*192d0*/  VIADD R3, R26, 0xdd ;  /* 0x000000dd1a037836 */ /* 0x000fe20000000000 */
[C---:B------:R-:W-:Y:S01]  /*192e0*/  LEA.HI.X.SX32 R25, R29.reuse, R0, 0x1, P6 ;  /* 0x000000001d197211 */ /* 0x040fe200030f0eff */
[----:B------:R-:W0:Y:S01]  /*192f0*/  LDCU UR4, c[0x0][0x3b8] ;  /* 0x00007700ff0477ac */ /* 0x000e220008000800 */
[----:B----4-:R-:W-:Y:S01]  /*19300*/  PRMT R28, R16, 0x7770, RZ ;  /* 0x00007770101c7816 */ /* 0x010fe200000000ff */
[----:B------:R-:W-:Y:S01]  /*19310*/  VIADD R29, R29, UR10 ;  /* 0x0000000a1d1d7c36 */ /* 0x000fe20008000000 */
[----:B------:R-:W4:Y:S03]  /*19320*/  LDCU UR14, c[0x0][0x39c] ;  /* 0x00007380ff0e77ac */ /* 0x000f260008000800 */
[----:B------:R0:W-:Y:S01]  /*19330*/  @P5 STG.E.U8 desc[UR8][R24.64], R28 ;  /* 0x0000001c18005986 */ /* 0x0001e2000c101108 */
[----:B--2---:R-:W-:Y:S01]  /*19340*/  ISETP.LT.AND P5, PT, R3, UR12, !P0 ;  /* 0x0000000c03007c0c */ /* 0x004fe2000c7a1270 */
[----:B------:R-:W2:Y:S01]  /*19350*/  LDCU UR12, c[0x0][0x39c] ;  /* 0x00007380ff0c77ac */ /* 0x000ea20008000800 */
[C---:B------:R-:W-:Y:S01]  /*19360*/  IADD3 R22, P6, PT, R29.reuse, R2, RZ ;  /* 0x000000021d167210 */ /* 0x040fe20007fde0ff */
[----:B-1----:R-:W-:-:S02]  /*19370*/  VIADD R27, R29, UR5 ;  /* 0x000000051d1b7c36 */ /* 0x002fc40008000000 */
[----:B------:R-:W-:Y:S01]  /*19380*/  VIADD R3, R26, 0xde ;  /* 0x000000de1a037836 */ /* 0x000fe20000000000 */
[----:B------:R-:W-:Y:S01]  /*19390*/  LEA.HI.X.SX32 R23, R29, R0, 0x1, P6 ;  /* 0x000000001d177211 */ /* 0x000fe200030f0eff */
[----:B------:R-:W1:Y:S01]  /*193a0*/  LDCU UR11, c[0x0][0x3b8] ;  /* 0x00007700ff0b77ac */ /* 0x000e620008000800 */
[----:B------:R-:W-:Y:S02]  /*193b0*/  PRMT R29, R16, 0x7771, RZ ;  /* 0x00007771101d7816 */ /* 0x000fe400000000ff */
[----:B------:R-:W-:Y:S01]  /*193c0*/  IADD3 R20, P6, PT, R27, R2, RZ ;  /* 0x000000021b147210 */ /* 0x000fe20007fde0ff */
[----:B------:R-:W1:Y:S01]  /*193d0*/  LDCU UR5, c[0x0][0x3b8] ;  /* 0x00007700ff0577ac */ /* 0x000e620008000800 */
[----:B0-----:R-:W-:Y:S01]  /*193e0*/  PRMT R28, R17, 0x7770, RZ ;  /* 0x00007770111c7816 */ /* 0x001fe200000000ff */
[----:B------:R0:W-:Y:S01]  /*193f0*/  @P3 STG.E.U8 desc[UR8][R22.64], R29 ;  /* 0x0000001d16003986 */ /* 0x0001e2000c101108 */
[----:B---3--:R-:W-:Y:S01]  /*19400*/  ISETP.LT.AND P3, PT, R3, UR13, !P0 ;  /* 0x0000000d03007c0c */ /* 0x008fe2000c761270 */
[----:B------:R-:W-:Y:S01]  /*19410*/  VIADD R3, R26, 0xdf ;  /* 0x000000df1a037836 */ /* 0x000fe20000000000 */
[C---:B------:R-:W-:Y:S01]  /*19420*/  LEA.HI.X.SX32 R21, R27.reuse, R0, 0x1, P6 ;  /* 0x000000001b157211 */ /* 0x040fe200030f0eff */
[----:B------:R-:W-:Y:S01]  /*19430*/  VIADD R27, R27, UR6 ;  /* 0x000000061b1b7c36 */ /* 0x000fe20008000000 */
[----:B------:R-:W3:Y:S03]  /*19440*/  LDCU UR13, c[0x0][0x39c] ;  /* 0x00007380ff0d77ac */ /* 0x000ee60008000800 */
[----:B------:R1:W-:Y:S01]  /*19450*/  @P2 STG.E.U8 desc[UR8][R20.64], R28 ;  /* 0x0000001c14002986 */ /* 0x0003e2000c101108 */
[----:B--2---:R-:W-:Y:S01]  /*19460*/  ISETP.LT.AND P2, PT, R3, UR12, !P0 ;  /* 0x0000000c03007c0c */ /* 0x004fe2000c741270 */
[----:B------:R-:W2:Y:S01]  /*19470*/  LDCU UR12, c[0x0][0x39c] ;  /* 0x00007380ff0c77ac */ /* 0x000ea20008000800 */
[C---:B------:R-:W-:Y:S01]  /*19480*/  IADD3 R24, P6, PT, R27.reuse, R2, RZ ;  /* 0x000000021b187210 */ /* 0x040fe20007fde0ff */
[----:B0-----:R-:W-:-:S02]  /*19490*/  VIADD R29, R27, UR4 ;  /* 0x000000041b1d7c36 */ /* 0x001fc40008000000 */
[----:B------:R-:W-:Y:S01]  /*194a0*/  VIADD R3, R26, 0xe0 ;  /* 0x000000e01a037836 */ /* 0x000fe20000000000 */
[----:B------:R-:W-:Y:S01]  /*194b0*/  LEA.HI.X.SX32 R25, R27, R0, 0x1, P6 ;  /* 0x000000001b197211 */ /* 0x000fe200030f0eff */
[----:B------:R-:W0:Y:S01]  /*194c0*/  LDCU UR10, c[0x0][0x3b8] ;  /* 0x00007700ff0a77ac */ /* 0x000e220008000800 */
[----:B------:R-:W-:Y:S02]  /*194d0*/  PRMT R27, R17, 0x7771, RZ ;  /* 0x00007771111b7816 */ /* 0x000fe400000000ff */
[----:B------:R-:W-:Y:S01]  /*194e0*/  IADD3 R22, P6, PT, R29, R2, RZ ;  /* 0x000000021d167210 */ /* 0x000fe20007fde0ff */
[----:B------:R-:W0:Y:S01]  /*194f0*/  LDCU UR4, c[0x0][0x3b8] ;  /* 0x00007700ff0477ac */ /* 0x000e220008000800 */
[----:B-1----:R-:W-:Y:S01]  /*19500*/  PRMT R28, R18, 0x7770, RZ ;  /* 0x00007770121c7816 */ /* 0x002fe200000000ff */
[----:B------:R1:W-:Y:S01]  /*19510*/  @P1 STG.E.U8 desc[UR8][R24.64], R27 ;  /* 0x0000001b18001986 */ /* 0x0003e2000c101108 */
[----:B----4-:R-:W-:Y:S01]  /*19520*/  ISETP.LT.AND P1, PT, R3, UR14, !P0 ;  /* 0x0000000e03007c0c */ /* 0x010fe2000c721270 */
[----:B------:R-:W-:Y:S01]  /*19530*/  VIADD R3, R26, 0xe1 ;  /* 0x000000e11a037836 */ /* 0x000fe20000000000 */
[C---:B------:R-:W-:Y:S01]  /*19540*/  LEA.HI.X.SX32 R23, R29.reuse, R0, 0x1, P6 ;  /* 0x000000001d177211 */ /* 0x040fe200030f0eff */
        /* <DEDUP_REMOVED lines=37> */
[----:B------:R-:W-:Y:S01]  /*197a0*/  PRMT R4, R4, 0x7773, RZ ;  /* 0x0000777304047816 */ /* 0x000fe200000000ff */
[----:B------:R-:W4:Y:S02]  /*197b0*/  LDCU UR14, c[0x0][0x39c] ;  /* 0x00007380ff0e77ac */ /* 0x000f240008000800 */
[----:B------:R0:W-:Y:S01]  /*197c0*/  @P1 STG.E.U8 desc[UR8][R20.64], R28 ;  /* 0x0000001c14001986 */ /* 0x0001e2000c101108 */
[----:B--2---:R-:W-:Y:S01]  /*197d0*/  ISETP.LT.AND P1, PT, R3, UR12, !P0 ;  /* 0x0000000c03007c0c */ /* 0x004fe2000c721270 */
[----:B------:R-:W2:Y:S01]  /*197e0*/  LDCU UR12, c[0x0][0x39c] ;  /* 0x00007380ff0c77ac */ /* 0x000ea20008000800 */
[C---:B------:R-:W-:Y:S01]  /*197f0*/  IADD3 R24, P6, PT, R29.reuse, R2, RZ ;  /* 0x000000021d187210 */ /* 0x040fe20007fde0ff */
[----:B-1----:R-:W-:-:S02]  /*19800*/  VIADD R27, R29, UR5 ;  /* 0x000000051d1b7c36 */ /* 0x002fc40008000000 */
[C---:B------:R-:W-:Y:S01]  /*19810*/  VIADD R3, R26.reuse, 0xe6 ;  /* 0x000000e61a037836 */ /* 0x040fe20000000000 */
[----:B------:R-:W-:Y:S01]  /*19820*/  LEA.HI.X.SX32 R25, R29, R0, 0x1, P6 ;  /* 0x000000001d197211 */ /* 0x000fe200030f0eff */
[----:B------:R-:W1:Y:S01]  /*19830*/  LDCU UR10, c[0x0][0x3b8] ;  /* 0x00007700ff0a77ac */ /* 0x000e620008000800 */
[----:B------:R-:W-:Y:S02]  /*19840*/  IADD3 R22, P6, PT, R27, R2, RZ ;  /* 0x000000021b167210 */ /* 0x000fe40007fde0ff */
[----:B------:R-:W-:Y:S01]  /*19850*/  PRMT R29, R5, 0x7772, RZ ;  /* 0x00007772051d7816 */ /* 0x000fe200000000ff */
[----:B------:R4:W-:Y:S01]  /*19860*/  @P4 STG.E.U8 desc[UR8][R24.64], R4 ;  /* 0x0000000418004986 */ /* 0x0009e2000c101108 */
[----:B---3--:R-:W-:Y:S01]  /*19870*/  ISETP.LT.AND P4, PT, R3, UR13, !P0 ;  /* 0x0000000d03007c0c */ /* 0x008fe2000c781270 */
[----:B------:R-:W-:Y:S01]  /*19880*/  VIADD R3, R26, 0xe7 ;  /* 0x000000e71a037836 */ /* 0x000fe20000000000 */
[C---:B------:R-:W-:Y:S01]  /*19890*/  LEA.HI.X.SX32 R23, R27.reuse, R0, 0x1, P6 ;  /* 0x000000001b177211 */ /* 0x040fe200030f0eff */
[----:B0-----:R-:W-:Y:S01]  /*198a0*/  VIADD R27, R27, UR11 ;  /* 0x0000000b1b1b7c36 */ /* 0x001fe20008000000 */
[----:B------:R-:W0:Y:S03]  /*198b0*/  LDCU UR5, c[0x0][0x3b8] ;  /* 0x00007700ff0577ac */ /* 0x000e260008000800 */
[----:B------:R3:W-:Y:S01]  /*198c0*/  @P5 STG.E.U8 desc[UR8][R22.64], R29 ;  /* 0x0000001d16005986 */ /* 0x0007e2000c101108 */
[----:B--2---:R-:W-:Y:S01]  /*198d0*/  ISETP.LT.AND P5, PT, R3, UR12, !P0 ;  /* 0x0000000c03007c0c */ /* 0x004fe2000c7a1270 */
[----:B------:R-:W2:Y:S01]  /*198e0*/  LDCU UR12, c[0x0][0x39c] ;  /* 0x00007380ff0c77ac */ /* 0x000ea20008000800 */
[C---:B------:R-:W-:Y:S01]  /*198f0*/  IADD3 R20, P6, PT, R27.reuse, R2, RZ ;  /* 0x000000021b147210 */ /* 0x040fe20007fde0ff */
[----:B----4-:R-:W-:-:S02]  /*19900*/  VIADD R25, R27, UR4 ;  /* 0x000000041b197c36 */ /* 0x010fc40008000000 */
[----:B------:R-:W-:Y:S01]  /*19910*/  VIADD R3, R26, 0xe8 ;  /* 0x000000e81a037836 */ /* 0x000fe20000000000 */
[----:B------:R-:W-:Y:S01]  /*19920*/  LEA.HI.X.SX32 R21, R27, R0, 0x1, P6 ;  /* 0x000000001b157211 */ /* 0x000fe200030f0eff */
[----:B------:R-:W4:Y:S01]  /*19930*/  LDCU UR13, c[0x0][0x39c] ;  /* 0x00007380ff0d77ac */ /* 0x000f220008000800 */
[----:B------:R-:W-:Y:S02]  /*19940*/  PRMT R27, R5, 0x7773, RZ ;  /* 0x00007773051b7816 */ /* 0x000fe400000000ff */
[----:B------:R-:W-:Y:S01]  /*19950*/  IADD3 R4, P6, PT, R25, R2, RZ ;  /* 0x0000000219047210 */ /* 0x000fe20007fde0ff */
[----:B------:R-:W4:Y:S01]  /*19960*/  LDCU UR6, c[0x0][0x3b8] ;  /* 0x00007700ff0677ac */ /* 0x000f220008000800 */
[----:B---3--:R-:W-:Y:S01]  /*19970*/  PRMT R29, R6, 0x7772, RZ ;  /* 0x00007772061d7816 */ /* 0x008fe200000000ff */
[----:B------:R0:W-:Y:S01]  /*19980*/  @P3 STG.E.U8 desc[UR8][R20.64], R27 ;  /* 0x0000001b14003986 */ /* 0x0001e2000c101108 */
[----:B------:R-:W-:Y:S01]  /*19990*/  ISETP.LT.AND P3, PT, R3, UR14, !P0 ;  /* 0x0000000e03007c0c */ /* 0x000fe2000c761270 */
[----:B------:R-:W-:Y:S01]  /*199a0*/  VIADD R3, R26, 0xe9 ;  /* 0x000000e91a037836 */ /* 0x000fe20000000000 */
[C---:B------:R-:W-:Y:S01]  /*199b0*/  LEA.HI.X.SX32 R5, R25.reuse, R0, 0x1, P6 ;  /* 0x0000000019057211 */ /* 0x040fe200030f0eff */
[----:B-1----:R-:W-:Y:S01]  /*199c0*/  VIADD R25, R25, UR10 ;  /* 0x0000000a19197c36 */ /* 0x002fe20008000000 */
[----:B------:R-:W1:Y:S03]  /*199d0*/  LDCU UR4, c[0x0][0x3b8] ;  /* 0x00007700ff0477ac */ /* 0x000e660008000800 */
        /* <DEDUP_REMOVED lines=13> */
[----:B----4-:R-:W-:Y:S01]  /*19ab0*/  ISETP.LT.AND P1, PT, R3, UR13, !P0 ;  /* 0x0000000d03007c0c */ /* 0x010fe2000c721270 */
[C---:B------:R-:W-:Y:S01]  /*19ac0*/  VIADD R3, R26.reuse, 0xeb ;  /* 0x000000eb1a037836 */ /* 0x040fe20000000000 */
[C---:B------:R-:W-:Y:S01]  /*19ad0*/  LEA.HI.X.SX32 R21, R27.reuse, R0, 0x1, P6 ;  /* 0x000000001b157211 */ /* 0x040fe200030f0eff */
[----:B------:R-:W-:Y:S01]  /*19ae0*/  VIADD R27, R27, UR6 ;  /* 0x000000061b1b7c36 */ /* 0x000fe20008000000 */
[----:B------:R-:W3:Y:S03]  /*19af0*/  LDCU UR5, c[0x0][0x3b8] ;  /* 0x00007700ff0577ac */ /* 0x000ee60008000800 */
[----:B------:R4:W-:Y:S01]  /*19b00*/  @P4 STG.E.U8 desc[UR8][R20.64], R29 ;  /* 0x0000001d14004986 */ /* 0x0009e2000c101108 */
[----:B--2---:R-:W-:Y:S01]  /*19b10*/  ISETP.LT.AND P4, PT, R3, UR12, !P0 ;  /* 0x0000000c03007c0c */ /* 0x004fe2000c781270 */
[----:B------:R-:W2:Y:S01]  /*19b20*/  LDCU UR12, c[0x0][0x39c] ;  /* 0x00007380ff0c77ac */ /* 0x000ea20008000800 */
[C---:B------:R-:W-:Y:S01]  /*19b30*/  IADD3 R4, P6, PT, R27.reuse, R2, RZ ;  /* 0x000000021b047210 */ /* 0x040fe20007fde0ff */
[----:B-1----:R-:W-:Y:S01]  /*19b40*/  VIADD R23, R27, UR4 ;  /* 0x000000041b177c36 */ /* 0x002fe20008000000 */
[----:B------:R-:W-:Y:S01]  /*19b50*/  PRMT R25, R7, 0x7773, RZ ;  /* 0x0000777307197816 */ /* 0x000fe200000000ff */
[----:B------:R-:W-:Y:S01]  /*19b60*/  VIADD R3, R26, 0xec ;  /* 0x000000ec1a037836 */ /* 0x000fe20000000000 */
[----:B------:R-:W-:Y:S01]  /*19b70*/  LEA.HI.X.SX32 R5, R27, R0, 0x1, P6 ;  /* 0x000000001b057211 */ /* 0x000fe200030f0eff */
[----:B------:R-:W1:Y:S01]  /*19b80*/  LDCU UR13, c[0x0][0x39c] ;  /* 0x00007380ff0d77ac */ /* 0x000e620008000800 */
        /* <DEDUP_REMOVED lines=9> */
[----:B--2---:R-:W-:Y:S01]  /*19c20*/  ISETP.LT.AND P3, PT, R3, UR12, !P0 ;  /* 0x0000000c03007c0c */ /* 0x004fe2000c761270 */
[----:B------:R-:W2:Y:S01]  /*19c30*/  LDCU UR12, c[0x0][0x39c] ;  /* 0x00007380ff0c77ac */ /* 0x000ea20008000800 */
        /* <DEDUP_REMOVED lines=8> */
[----:B-1----:R-:W-:Y:S01]  /*19cc0*/  PRMT R27, R9, 0x7772, RZ ;  /* 0x00007772091b7816 */ /* 0x002fe200000000ff */
[----:B------:R3:W-:Y:S01]  /*19cd0*/  @P2 STG.E.U8 desc[UR8][R20.64], R23 ;  /* 0x0000001714002986 */ /* 0x0007e2000c101108 */
[----:B------:R-:W-:Y:S01]  /*19ce0*/  ISETP.LT.AND P2, PT, R3, UR13, !P0 ;  /* 0x0000000d03007c0c */ /* 0x000fe2000c741270 */
[C---:B------:R-:W-:Y:S01]  /*19cf0*/  VIADD R3, R26.reuse, 0xef ;  /* 0x000000ef1a037836 */ /* 0x040fe20000000000 */
[C---:B------:R-:W-:Y:S01]  /*19d00*/  LEA.HI.X.SX32 R5, R25.reuse, R0, 0x1, P6 ;  /* 0x0000000019057211 */ /* 0x040fe200030f0eff */
[----:B0-----:R-:W-:Y:S01]  /*19d10*/  VIADD R25, R25, UR10 ;  /* 0x0000000a19197c36 */ /* 0x001fe20008000000 */
[----:B------:R-:W0:Y:S03]  /*19d20*/  LDCU UR6, c[0x0][0x3b8] ;  /* 0x00007700ff0677ac */ /* 0x000e260008000800 */
[----:B------:R1:W-:Y:S01]  /*19d30*/  @P1 STG.E.U8 desc[UR8][R4.64], R27 ;  /* 0x0000001b04001986 */ /* 0x0003e2000c101108 */
[----:B--2---:R-:W-:Y:S01]  /*19d40*/  ISETP.LT.AND P1, PT, R3, UR12, !P0 ;  /* 0x0000000c03007c0c */ /* 0x004fe2000c721270 */
[----:B------:R-:W2:Y:S01]  /*19d50*/  LDCU UR12, c[0x0][0x39c] ;  /* 0x00007380ff0c77ac */ /* 0x000ea20008000800 */
[C---:B------:R-:W-:Y:S01]  /*19d60*/  IADD3 R6, P6, PT, R25.reuse, R2, RZ ;  /* 0x0000000219067210 */ /* 0x040fe20007fde0ff */
[C---:B---3--:R-:W-:Y:S01]  /*19d70*/  VIADD R23, R25.reuse, UR4 ;  /* 0x0000000419177c36 */ /* 0x048fe20008000000 */
[----:B------:R-:W3:Y:S02]  /*19d80*/  LDCU UR5, c[0x0][0x3b8] ;  /* 0x00007700ff0577ac */ /* 0x000ee40008000800 */
[----:B------:R-:W-:Y:S01]  /*19d90*/  LEA.HI.X.SX32 R7, R25, R0, 0x1, P6 ;  /* 0x0000000019077211 */ /* 0x000fe200030f0eff */
[----:B------:R-:W-:Y:S01]  /*19da0*/  VIADD R3, R26, 0xf0 ;  /* 0x000000f01a037836 */ /* 0x000fe20000000000 */
[----:B------:R-:W-:Y:S01]  /*19db0*/  PRMT R25, R9, 0x7773, RZ ;  /* 0x0000777309197816 */ /* 0x000fe200000000ff */
[----:B------:R-:W3:Y:S01]  /*19dc0*/  LDCU UR13, c[0x0][0x39c] ;  /* 0x00007380ff0d77ac */ /* 0x000ee20008000800 */
[----:B------:R-:W-:-:S03]  /*19dd0*/  IADD3 R20, P6, PT, R23, R2, RZ ;  /* 0x0000000217147210 */ /* 0x000fc60007fde0ff */
[----:B------:R3:W-:Y:S01]  /*19de0*/  @P4 STG.E.U8 desc[UR8][R6.64], R25 ;  /* 0x0000001906004986 */ /* 0x0007e2000c101108 */
[----:B----4-:R-:W-:Y:S01]  /*19df0*/  ISETP.LT.AND P4, PT, R3, UR14, !P0 ;  /* 0x0000000e03007c0c */ /* 0x010fe2000c781270 */
[----:B------:R-:W-:Y:S01]  /*19e00*/  VIADD R3, R26, 0xf1 ;  /* 0x000000f11a037836 */ /* 0x000fe20000000000 */
[----:B------:R-:W4:Y:S01]  /*19e10*/  LDCU UR11, c[0x0][0x3b8] ;  /* 0x00007700ff0b77ac */ /* 0x000f220008000800 */
[C---:B------:R-:W-:Y:S01]  /*19e20*/  LEA.HI.X.SX32 R21, R23.reuse, R0, 0x1, P6 ;  /* 0x0000000017157211 */ /* 0x040fe200030f0eff */
[----:B0-----:R-:W-:Y:S01]  /*19e30*/  VIADD R23, R23, UR6 ;  /* 0x0000000617177c36 */ /* 0x001fe20008000000 */
[C---:B-1----:R-:W-:Y:S01]  /*19e40*/  PRMT R27, R10.reuse, 0x7772, RZ ;  /* 0x000077720a1b7816 */ /* 0x042fe200000000ff */
[----:B------:R-:W0:Y:S01]  /*19e50*/  LDCU UR4, c[0x0][0x3b8] ;  /* 0x00007700ff0477ac */ /* 0x000e220008000800 */
[----:B--2---:R-:W-:Y:S01]  /*19e60*/  ISETP.LT.AND P6, PT, R3, UR12, !P0 ;  /* 0x0000000c03007c0c */ /* 0x004fe2000c7c1270 */
[----:B------:R-:W1:Y:S02]  /*19e70*/  LDCU UR12, c[0x0][0x39c] ;  /* 0x00007380ff0c77ac */ /* 0x000e640008000800 */
[----:B------:R0:W-:Y:S01]  /*19e80*/  @P5 STG.E.U8 desc[UR8][R20.64], R27 ;  /* 0x0000001b14005986 */ /* 0x0001e2000c101108 */
[C---:B------:R-:W-:Y:S01]  /*19e90*/  IADD3 R8, P5, PT, R23.reuse, R2, RZ ;  /* 0x0000000217087210 */ /* 0x040fe20007fbe0ff */
[C---:B---3--:R-:W-:Y:S01]  /*19ea0*/  VIADD R5, R23.reuse, UR5 ;  /* 0x0000000517057c36 */ /* 0x048fe20008000000 */
[----:B------:R-:W-:Y:S01]  /*19eb0*/  PRMT R25, R10, 0x7773, RZ ;  /* 0x000077730a197816 */ /* 0x000fe200000000ff */
[----:B------:R-:W-:Y:S01]  /*19ec0*/  VIADD R3, R26, 0xf2 ;  /* 0x000000f21a037836 */ /* 0x000fe20000000000 */
[----:B------:R-:W-:Y:S01]  /*19ed0*/  LEA.HI.X.SX32 R9, R23, R0, 0x1, P5 ;  /* 0x0000000017097211 */ /* 0x000fe200028f0eff */
[----:B------:R-:W2:Y:S01]  /*19ee0*/  LDCU UR10, c[0x0][0x3b8] ;  /* 0x00007700ff0a77ac */ /* 0x000ea20008000800 */
[----:B------:R-:W-:-:S02]  /*19ef0*/  IADD3 R6, P5, PT, R5, R2, RZ ;  /* 0x0000000205067210 */ /* 0x000fc40007fbe0ff */
[----:B------:R-:W-:Y:S01]  /*19f00*/  PRMT R23, R11, 0x7772, RZ ;  /* 0x000077720b177816 */ /* 0x000fe200000000ff */
[----:B------:R3:W-:Y:S01]  /*19f10*/  @P3 STG.E.U8 desc[UR8][R8.64], R25 ;  /* 0x0000001908003986 */ /* 0x0007e2000c101108 */
[----:B------:R-:W-:Y:S01]  /*19f20*/  ISETP.LT.AND P3, PT, R3, UR13, !P0 ;  /* 0x0000000d03007c0c */ /* 0x000fe2000c761270 */
[----:B------:R-:W2:Y:S01]  /*19f30*/  LDCU UR14, c[0x0][0x39c] ;  /* 0x00007380ff0e77ac */ /* 0x000ea20008000800 */
[C---:B------:R-:W-:Y:S01]  /*19f40*/  LEA.HI.X.SX32 R7, R5.reuse, R0, 0x1, P5 ;  /* 0x0000000005077211 */ /* 0x040fe200028f0eff */
[----:B------:R-:W-:Y:S02]  /*19f50*/  VIADD R3, R26, 0xf3 ;  /* 0x000000f31a037836 */ /* 0x000fe40000000000 */
[----:B----4-:R-:W-:Y:S01]  /*19f60*/  VIADD R5, R5, UR11 ;  /* 0x0000000b05057c36 */ /* 0x010fe20008000000 */
[----:B------:R-:W4:Y:S01]  /*19f70*/  LDCU UR5, c[0x0][0x3b8] ;  /* 0x00007700ff0577ac */ /* 0x000f220008000800 */
[----:B------:R2:W-:Y:S01]  /*19f80*/  @P2 STG.E.U8 desc[UR8][R6.64], R23 ;  /* 0x0000001706002986 */ /* 0x0005e2000c101108 */
[----:B-1----:R-:W-:Y:S01]  /*19f90*/  ISETP.LT.AND P2, PT, R3, UR12, !P0 ;  /* 0x0000000c03007c0c */ /* 0x002fe2000c741270 */
[C---:B0-----:R-:W-:Y:S01]  /*19fa0*/  VIADD R21, R5.reuse, UR4 ;  /* 0x0000000405157c36 */ /* 0x041fe20008000000 */
[----:B------:R-:W-:Y:S01]  /*19fb0*/  IADD3 R4, P5, PT, R5, R2, RZ ;  /* 0x0000000205047210 */ /* 0x000fe20007fbe0ff */
[----:B------:R-:W0:Y:S01]  /*19fc0*/  LDCU UR12, c[0x0][0x39c] ;  /* 0x00007380ff0c77ac */ /* 0x000e220008000800 */
[----:B------:R-:W-:-:S02]  /*19fd0*/  PRMT R11, R11, 0x7773, RZ ;  /* 0x000077730b0b7816 */ /* 0x000fc400000000ff */
[----:B------:R-:W-:Y:S01]  /*19fe0*/  LEA.HI.X.SX32 R5, R5, R0, 0x1, P5 ;  /* 0x0000000005057211 */ /* 0x000fe200028f0eff */
[----:B------:R-:W1:Y:S01]  /*19ff0*/  LDCU UR6, c[0x0][0x3b8] ;  /* 0x00007700ff0677ac */ /* 0x000e620008000800 */
[C---:B---3--:R-:W-:Y:S01]  /*1a000*/  IADD3 R8, P5, PT, R21.reuse, R2, RZ ;  /* 0x0000000215087210 */ /* 0x048fe20007fbe0ff */
[----:B------:R-:W-:Y:S01]  /*1a010*/  VIADD R3, R26, 0xf4 ;  /* 0x000000f41a037836 */ /* 0x000fe20000000000 */
[----:B------:R-:W3:Y:S02]  /*1a020*/  LDCU UR4, c[0x0][0x3b8] ;  /* 0x00007700ff0477ac */ /* 0x000ee40008000800 */
[C---:B------:R-:W-:Y:S01]  /*1a030*/  LEA.HI.X.SX32 R9, R21.reuse, R0, 0x1, P5 ;  /* 0x0000000015097211 */ /* 0x040fe200028f0eff */
[----:B--2---:R-:W-:Y:S01]  /*1a040*/  VIADD R21, R21, UR10 ;  /* 0x0000000a15157c36 */ /* 0x004fe20008000000 */
[----:B------:R4:W-:Y:S01]  /*1a050*/  @P1 STG.E.U8 desc[UR8][R4.64], R11 ;  /* 0x0000000b04001986 */ /* 0x0009e2000c101108 */
[----:B------:R-:W-:Y:S01]  /*1a060*/  ISETP.LT.AND P1, PT, R3, UR14, !P0 ;  /* 0x0000000e03007c0c */ /* 0x000fe2000c721270 */
[----:B------:R-:W2:Y:S01]  /*1a070*/  LDCU UR13, c[0x0][0x39c] ;  /* 0x00007380ff0d77ac */ /* 0x000ea20008000800 */
[----:B------:R-:W-:Y:S01]  /*1a080*/  PRMT R23, R12, 0x7772, RZ ;  /* 0x000077720c177816 */ /* 0x000fe200000000ff */
[C---:B------:R-:W-:Y:S01]  /*1a090*/  VIADD R3, R26.reuse, 0xf5 ;  /* 0x000000f51a037836 */ /* 0x040fe20000000000 */
[----:B------:R-:W-:Y:S01]  /*1a0a0*/  IADD3 R6, P5, PT, R21, R2, RZ ;  /* 0x0000000215067210 */ /* 0x000fe20007fbe0ff */
[----:B------:R-:W2:Y:S02]  /*1a0b0*/  LDCU UR11, c[0x0][0x3b8] ;  /* 0x00007700ff0b77ac */ /* 0x000ea40008000800 */
[----:B------:R1:W-:Y:S01]  /*1a0c0*/  @P4 STG.E.U8 desc[UR8][R8.64], R23 ;  /* 0x0000001708004986 */ /* 0x0003e2000c101108 */
[----:B0-----:R-:W-:Y:S01]  /*1a0d0*/  ISETP.LT.AND P4, PT, R3, UR12, !P0 ;  /* 0x0000000c03007c0c */ /* 0x001fe2000c781270 */
[----:B------:R-:W0:Y:S01]  /*1a0e0*/  LDCU UR12, c[0x0][0x39c] ;  /* 0x00007380ff0c77ac */ /* 0x000e220008000800 */
[C---:B----4-:R-:W-:Y:S01]  /*1a0f0*/  VIADD R11, R21.reuse, UR5 ;  /* 0x00000005150b7c36 */ /* 0x050fe20008000000 */
[----:B------:R-:W-:Y:S01]  /*1a100*/  LEA.HI.X.SX32 R7, R21, R0, 0x1, P5 ;  /* 0x0000000015077211 */ /* 0x000fe200028f0eff */
[----:B------:R-:W-:Y:S01]  /*1a110*/  VIADD R3, R26, 0xf6 ;  /* 0x000000f61a037836 */ /* 0x000fe20000000000 */
[----:B------:R-:W4:Y:S02]  /*1a120*/  LDCU UR5, c[0x0][0x3b8] ;  /* 0x00007700ff0577ac */ /* 0x000f240008000800 */
[----:B------:R-:W-:-:S02]  /*1a130*/  IADD3 R4, P5, PT, R11, R2, RZ ;  /* 0x000000020b047210 */ /* 0x000fc40007fbe0ff */
[----:B------:R-:W-:Y:S01]  /*1a140*/  PRMT R21, R12, 0x7773, RZ ;  /* 0x000077730c157816 */ /* 0x000fe200000000ff */
[----:B------:R-:W0:Y:S01]  /*1a150*/  LDCU UR14, c[0x0][0x39c] ;  /* 0x00007380ff0e77ac */ /* 0x000e220008000800 */
[C---:B------:R-:W-:Y:S01]  /*1a160*/  LEA.HI.X.SX32 R5, R11.reuse, R0, 0x1, P5 ;  /* 0x000000000b057211 */ /* 0x040fe200028f0eff */
[----:B-1----:R-:W-:Y:S02]  /*1a170*/  VIADD R11, R11, UR6 ;  /* 0x000000060b0b7c36 */ /* 0x002fe40008000000 */
[----:B------:R3:W-:Y:S01]  /*1a180*/  @P6 STG.E.U8 desc[UR8][R6.64], R21 ;  /* 0x0000001506006986 */ /* 0x0007e2000c101108 */
[----:B--2---:R-:W-:Y:S01]  /*1a190*/  ISETP.LT.AND P6, PT, R3, UR13, !P0 ;  /* 0x0000000d03007c0c */ /* 0x004fe2000c7c1270 */
[----:B------:R-:W1:Y:S01]  /*1a1a0*/  LDCU UR10, c[0x0][0x3b8] ;  /* 0x00007700ff0a77ac */ /* 0x000e620008000800 */
[----:B------:R-:W-:Y:S01]  /*1a1b0*/  IADD3 R8, P5, PT, R11, R2, RZ ;  /* 0x000000020b087210 */ /* 0x000fe20007fbe0ff */
[C---:B------:R-:W-:Y:S01]  /*1a1c0*/  VIADD R3, R26.reuse, 0xf7 ;  /* 0x000000f71a037836 */ /* 0x040fe20000000000 */
[----:B------:R-:W-:Y:S01]  /*1a1d0*/  PRMT R23, R13, 0x7772, RZ ;  /* 0x000077720d177816 */ /* 0x000fe200000000ff */
[----:B------:R-:W2:Y:S01]  /*1a1e0*/  LDCU UR13, c[0x0][0x39c] ;  /* 0x00007380ff0d77ac */ /* 0x000ea20008000800 */
[C---:B------:R-:W-:Y:S01]  /*1a1f0*/  LEA.HI.X.SX32 R9, R11.reuse, R0, 0x1, P5 ;  /* 0x000000000b097211 */ /* 0x040fe200028f0eff */
[----:B------:R-:W1:Y:S01]  /*1a200*/  LDCU UR6, c[0x0][0x3b8] ;  /* 0x00007700ff0677ac */ /* 0x000e620008000800 */
[----:B---3--:R-:W-:Y:S01]  /*1a210*/  VIADD R21, R11, UR4 ;  /* 0x000000040b157c36 */ /* 0x008fe20008000000 */
[----:B------:R3:W-:Y:S01]  /*1a220*/  @P3 STG.E.U8 desc[UR8][R4.64], R23 ;  /* 0x0000001704003986 */ /* 0x0007e2000c101108 */
[----:B0-----:R-:W-:Y:S01]  /*1a230*/  ISETP.LT.AND P3, PT, R3, UR12, !P0 ;  /* 0x0000000c03007c0c */ /* 0x001fe2000c761270 */
[----:B------:R-:W0:Y:S02]  /*1a240*/  LDCU UR12, c[0x0][0x39c] ;  /* 0x00007380ff0c77ac */ /* 0x000e240008000800 */
[C---:B------:R-:W-:Y:S01]  /*1a250*/  IADD3 R6, P5, PT, R21.reuse, R2, RZ ;  /* 0x0000000215067210 */ /* 0x040fe20007fbe0ff */
[----:B------:R-:W0:Y:S03]  /*1a260*/  LDCU UR4, c[0x0][0x3b8] ;  /* 0x00007700ff0477ac */ /* 0x000e260008000800 */
[C---:B------:R-:W-:Y:S01]  /*1a270*/  LEA.HI.X.SX32 R7, R21.reuse, R0, 0x1, P5 ;  /* 0x0000000015077211 */ /* 0x040fe200028f0eff */
[----:B------:R-:W-:Y:S01]  /*1a280*/  VIADD R21, R21, UR11 ;  /* 0x0000000b15157c36 */ /* 0x000fe20008000000 */
[----:B------:R-:W-:Y:S01]  /*1a290*/  PRMT R13, R13, 0x7773, RZ ;  /* 0x000077730d0d7816 */ /* 0x000fe200000000ff */
[----:B------:R-:W-:Y:S01]  /*1a2a0*/  VIADD R3, R26, 0xf8 ;  /* 0x000000f81a037836 */ /* 0x000fe20000000000 */
[C---:B------:R-:W-:Y:S01]  /*1a2b0*/  PRMT R11, R14.reuse, 0x7772, RZ ;  /* 0x000077720e0b7816 */ /* 0x040fe200000000ff */
[----:B------:R-:W2:Y:S01]  /*1a2c0*/  LDCU UR11, c[0x0][0x3b8] ;  /* 0x00007700ff0b77ac */ /* 0x000ea20008000800 */
[----:B---3--:R-:W-:Y:S01]  /*1a2d0*/  IADD3 R4, P5, PT, R21, R2, RZ ;  /* 0x0000000215047210 */ /* 0x008fe20007fbe0ff */
[----:B------:R1:W-:Y:S01]  /*1a2e0*/  @P2 STG.E.U8 desc[UR8][R8.64], R13 ;  /* 0x0000000d08002986 */ /* 0x0003e2000c101108 */
[----:B------:R-:W-:-:S02]  /*1a2f0*/  PRMT R23, R14, 0x7773, RZ ;  /* 0x000077730e177816 */ /* 0x000fc400000000ff */
[C---:B------:R-:W-:Y:S01]  /*1a300*/  LEA.HI.X.SX32 R5, R21.reuse, R0, 0x1, P5 ;  /* 0x0000000015057211 */ /* 0x040fe200028f0eff */
[----:B----4-:R-:W-:Y:S01]  /*1a310*/  VIADD R21, R21, UR5 ;  /* 0x0000000515157c36 */ /* 0x010fe20008000000 */
[----:B------:R-:W-:Y:S01]  /*1a320*/  ISETP.LT.AND P2, PT, R3, UR14, !P0 ;  /* 0x0000000e03007c0c */ /* 0x000fe2000c741270 */
[C---:B------:R-:W-:Y:S01]  /*1a330*/  VIADD R3, R26.reuse, 0xf9 ;  /* 0x000000f91a037836 */ /* 0x040fe20000000000 */
[----:B------:R3:W-:Y:S01]  /*1a340*/  @P1 STG.E.U8 desc[UR8][R6.64], R11 ;  /* 0x0000000b06001986 */ /* 0x0007e2000c101108 */
[----:B------:R-:W4:Y:S03]  /*1a350*/  LDCU UR14, c[0x0][0x39c] ;  /* 0x00007380ff0e77ac */ /* 0x000f260008000800 */
[----:B------:R2:W-:Y:S01]  /*1a360*/  @P4 STG.E.U8 desc[UR8][R4.64], R23 ;  /* 0x0000001704004986 */ /* 0x0005e2000c101108 */
[----:B0-----:R-:W-:Y:S01]  /*1a370*/  ISETP.LT.AND P1, PT, R3, UR12, !P0 ;  /* 0x0000000c03007c0c */ /* 0x001fe2000c721270 */
[----:B-1----:R-:W-:Y:S01]  /*1a380*/  VIADD R9, R21, UR10 ;  /* 0x0000000a15097c36 */ /* 0x002fe20008000000 */
[----:B------:R-:W-:Y:S01]  /*1a390*/  PRMT R13, R15, 0x7773, RZ ;  /* 0x000077730f0d7816 */ /* 0x000fe200000000ff */
[----:B------:R-:W-:Y:S01]  /*1a3a0*/  VIADD R3, R26, 0xfa ;  /* 0x000000fa1a037836 */ /* 0x000fe20000000000 */
[----:B------:R-:W0:Y:S01]  /*1a3b0*/  LDCU UR5, c[0x0][0x3b8] ;  /* 0x00007700ff0577ac */ /* 0x000e220008000800 */
[----:B---3--:R-:W-:Y:S01]  /*1a3c0*/  IADD3 R6, P4, PT, R21, R2, RZ ;  /* 0x0000000215067210 */ /* 0x008fe20007f9e0ff */
[----:B------:R-:W1:Y:S01]  /*1a3d0*/  LDCU UR12, c[0x0][0x3b8] ;  /* 0x00007700ff0c77ac */ /* 0x000e620008000800 */
[----:B------:R-:W-:Y:S01]  /*1a3e0*/  PRMT R15, R15, 0x7772, RZ ;  /* 0x000077720f0f7816 */ /* 0x000fe200000000ff */
[----:B------:R-:W-:Y:S01]  /*1a3f0*/  VIADD R11, R9, UR4 ;  /* 0x00000004090b7c36 */ /* 0x000fe20008000000 */
[----:B------:R-:W-:Y:S01]  /*1a400*/  LEA.HI.X.SX32 R7, R21, R0, 0x1, P4 ;  /* 0x0000000015077211 */ /* 0x000fe200020f0eff */
[----:B------:R-:W3:Y:S01]  /*1a410*/  LDCU UR4, c[0x0][0x3b8] ;  /* 0x00007700ff0477ac */ /* 0x000ee20008000800 */
[----:B--2---:R-:W-:Y:S01]  /*1a420*/  ISETP.LT.AND P5, PT, R3, UR13, !P0 ;  /* 0x0000000d03007c0c */ /* 0x004fe2000c7a1270 */
[----:B------:R-:W2:Y:S02]  /*1a430*/  LDCU UR13, c[0x0][0x39c] ;  /* 0x00007380ff0d77ac */ /* 0x000ea40008000800 */
[----:B------:R0:W-:Y:S01]  /*1a440*/  @P6 STG.E.U8 desc[UR8][R6.64], R15 ;  /* 0x0000000f06006986 */ /* 0x0001e2000c101108 */
[----:B------:R-:W-:-:S02]  /*1a450*/  IADD3 R4, P6, PT, R11, R2, RZ ;  /* 0x000000020b047210 */ /* 0x000fc40007fde0ff */
[----:B------:R-:W-:Y:S01]  /*1a460*/  IADD3 R8, P4, PT, R9, R2, RZ ;  /* 0x0000000209087210 */ /* 0x000fe20007f9e0ff */
[C---:B------:R-:W-:Y:S01]  /*1a470*/  VIADD R3, R26.reuse, 0xfb ;  /* 0x000000fb1a037836 */ /* 0x040fe20000000000 */
[CC--:B------:R-:W-:Y:S01]  /*1a480*/  LEA.HI.X.SX32 R5, R11.reuse, R0.reuse, 0x1, P6 ;  /* 0x000000000b057211 */ /* 0x0c0fe200030f0eff */
[----:B------:R-:W-:Y:S01]  /*1a490*/  VIADD R11, R11, UR6 ;  /* 0x000000060b0b7c36 */ /* 0x000fe20008000000 */
[----:B------:R-:W-:Y:S01]  /*1a4a0*/  LEA.HI.X.SX32 R9, R9, R0, 0x1, P4 ;  /* 0x0000000009097211 */ /* 0x000fe200020f0eff */
[----:B------:R-:W3:Y:S01]  /*1a4b0*/  LDCU UR10, c[0x0][0x3b8] ;  /* 0x00007700ff0a77ac */ /* 0x000ee20008000800 */
[----:B----4-:R-:W-:Y:S01]  /*1a4c0*/  ISETP.LT.AND P4, PT, R3, UR14, !P0 ;  /* 0x0000000e03007c0c */ /* 0x010fe2000c781270 */
[----:B------:R-:W-:Y:S02]  /*1a4d0*/  VIADD R3, R26, 0xfc ;  /* 0x000000fc1a037836 */ /* 0x000fe40000000000 */
[C---:B0-----:R-:W-:Y:S01]  /*1a4e0*/  VIADD R7, R11.reuse, UR11 ;  /* 0x0000000b0b077c36 */ /* 0x041fe20008000000 */
[----:B------:R1:W-:Y:S01]  /*1a4f0*/  @P3 STG.E.U8 desc[UR8][R8.64], R13 ;  /* 0x0000000d08003986 */ /* 0x0003e2000c101108 */
[----:B------:R-:W-:Y:S01]  /*1a500*/  IADD3 R12, P6, PT, R11, R2, RZ ;  /* 0x000000020b0c7210 */ /* 0x000fe20007fde0ff */
[----:B------:R-:W0:Y:S01]  /*1a510*/  LDCU UR6, c[0x0][0x3b8] ;  /* 0x00007700ff0677ac */ /* 0x000e220008000800 */
[----:B------:R-:W-:-:S02]  /*1a520*/  PRMT R21, R16, 0x7772, RZ ;  /* 0x0000777210157816 */ /* 0x000fc400000000ff */
[----:B--2---:R-:W-:Y:S01]  /*1a530*/  ISETP.LT.AND P3, PT, R3, UR13, !P0 ;  /* 0x0000000d03007c0c */ /* 0x004fe2000c761270 */
[----:B------:R-:W2:Y:S01]  /*1a540*/  LDCU UR13, c[0x0][0x39c] ;  /* 0x00007380ff0d77ac */ /* 0x000ea20008000800 */
[----:B------:R-:W-:Y:S01]  /*1a550*/  PRMT R25, R16, 0x7773, RZ ;  /* 0x0000777310197816 */ /* 0x000fe200000000ff */
[----:B------:R-:W4:Y:S01]  /*1a560*/  LDCU UR11, c[0x0][0x39c] ;  /* 0x00007380ff0b77ac */ /* 0x000f220008000800 */
[----:B-1----:R-:W-:Y:S01]  /*1a570*/  VIADD R9, R7, UR12 ;  /* 0x0000000c07097c36 */ /* 0x002fe20008000000 */
[----:B------:R-:W-:Y:S01]  /*1a580*/  LEA.HI.X.SX32 R13, R11, R0, 0x1, P6 ;  /* 0x000000000b0d7211 */ /* 0x000fe200030f0eff */
[----:B------:R1:W-:Y:S02]  /*1a590*/  @P2 STG.E.U8 desc[UR8][R4.64], R21 ;  /* 0x0000001504002986 */ /* 0x0003e4000c101108 */
[----:B---3--:R-:W-:Y:S02]  /*1a5a0*/  VIADD R11, R9, UR4 ;  /* 0x00000004090b7c36 */ /* 0x008fe40008000000 */
[----:B------:R3:W-:Y:S02]  /*1a5b0*/  @P1 STG.E.U8 desc[UR8][R12.64], R25 ;  /* 0x000000190c001986 */ /* 0x0007e4000c101108 */
[----:B------:R-:W-:Y:S01]  /*1a5c0*/  VIADD R15, R11, UR5 ;  /* 0x000000050b0f7c36 */ /* 0x000fe20008000000 */
[-C--:B------:R-:W-:Y:S01]  /*1a5d0*/  IADD3 R6, P1, PT, R9, R2.reuse, RZ ;  /* 0x0000000209067210 */ /* 0x080fe20007f3e0ff */
[----:B------:R-:W-:Y:S01]  /*1a5e0*/  VIADD R3, R26, 0xfd ;  /* 0x000000fd1a037836 */ /* 0x000fe20000000000 */
[----:B-1----:R-:W-:Y:S01]  /*1a5f0*/  IADD3 R4, P6, PT, R7, R2, RZ ;  /* 0x0000000207047210 */ /* 0x002fe20007fde0ff */
[----:B------:R-:W-:-:S03]  /*1a600*/  VIADD R21, R15, UR10 ;  /* 0x0000000a0f157c36 */ /* 0x000fc60008000000 */
[----:B------:R-:W-:Y:S02]  /*1a610*/  LEA.HI.X.SX32 R5, R7, R0, 0x1, P6 ;  /* 0x0000000007057211 */ /* 0x000fe400030f0eff */
[----:B------:R-:W-:Y:S02]  /*1a620*/  IADD3 R8, P6, PT, R11, R2, RZ ;  /* 0x000000020b087210 */ /* 0x000fe40007fde0ff */
[-C--:B------:R-:W-:Y:S01]  /*1a630*/  LEA.HI.X.SX32 R7, R9, R0.reuse, 0x1, P1 ;  /* 0x0000000009077211 */ /* 0x080fe200008f0eff */
[----:B0-----:R-:W-:Y:S01]  /*1a640*/  VIADD R23, R21, UR6 ;  /* 0x0000000615177c36 */ /* 0x001fe20008000000 */
[----:B------:R-:W-:Y:S01]  /*1a650*/  ISETP.LT.AND P2, PT, R3, UR15, !P0 ;  /* 0x0000000f03007c0c */ /* 0x000fe2000c741270 */
[C---:B------:R-:W-:Y:S01]  /*1a660*/  VIADD R3, R26.reuse, 0xfe ;  /* 0x000000fe1a037836 */ /* 0x040fe20000000000 */
[----:B------:R-:W-:Y:S01]  /*1a670*/  LEA.HI.X.SX32 R9, R11, R0, 0x1, P6 ;  /* 0x000000000b097211 */ /* 0x000fe200030f0eff */
[----:B------:R-:W-:Y:S01]  /*1a680*/  VIADD R26, R26, 0xff ;  /* 0x000000ff1a1a7836 */ /* 0x000fe20000000000 */
[----:B------:R-:W-:-:S02]  /*1a690*/  IADD3 R10, P6, PT, R15, R2, RZ ;  /* 0x000000020f0a7210 */ /* 0x000fc40007fde0ff */
[----:B---3--:R-:W-:Y:S02]  /*1a6a0*/  IADD3 R12, P1, PT, R21, R2, RZ ;  /* 0x00000002150c7210 */ /* 0x008fe40007f3e0ff */
[-C--:B------:R-:W-:Y:S02]  /*1a6b0*/  LEA.HI.X.SX32 R11, R15, R0.reuse, 0x1, P6 ;  /* 0x000000000f0b7211 */ /* 0x080fe400030f0eff */
[----:B------:R-:W-:Y:S02]  /*1a6c0*/  LEA.HI.X.SX32 R13, R21, R0, 0x1, P1 ;  /* 0x00000000150d7211 */ /* 0x000fe400008f0eff */
[----:B------:R-:W-:Y:S02]  /*1a6d0*/  IADD3 R2, P6, PT, R23, R2, RZ ;  /* 0x0000000217027210 */ /* 0x000fe40007fde0ff */
[----:B--2---:R-:W-:Y:S02]  /*1a6e0*/  ISETP.LT.AND P1, PT, R3, UR13, !P0 ;  /* 0x0000000d03007c0c */ /* 0x004fe4000c721270 */
[----:B----4-:R-:W-:-:S02]  /*1a6f0*/  ISETP.LT.AND P0, PT, R26, UR11, !P0 ;  /* 0x0000000b1a007c0c */ /* 0x010fc4000c701270 */
[----:B------:R-:W-:Y:S02]  /*1a700*/  LEA.HI.X.SX32 R3, R23, R0, 0x1, P6 ;  /* 0x0000000017037211 */ /* 0x000fe400030f0eff */
[C---:B------:R-:W-:Y:S02]  /*1a710*/  PRMT R25, R17.reuse, 0x7772, RZ ;  /* 0x0000777211197816 */ /* 0x040fe400000000ff */
[----:B------:R-:W-:Y:S02]  /*1a720*/  PRMT R23, R17, 0x7773, RZ ;  /* 0x0000777311177816 */ /* 0x000fe400000000ff */
[C---:B------:R-:W-:Y:S02]  /*1a730*/  PRMT R21, R18.reuse, 0x7772, RZ ;  /* 0x0000777212157816 */ /* 0x040fe400000000ff */
[----:B------:R-:W-:Y:S02]  /*1a740*/  PRMT R17, R18, 0x7773, RZ ;  /* 0x0000777312117816 */ /* 0x000fe400000000ff */
[C---:B------:R-:W-:Y:S01]  /*1a750*/  PRMT R15, R19.reuse, 0x7773, RZ ;  /* 0x00007773130f7816 */ /* 0x040fe200000000ff */
[----:B------:R0:W-:Y:S01]  /*1a760*/  @P5 STG.E.U8 desc[UR8][R4.64], R25 ;  /* 0x0000001904005986 */ /* 0x0001e2000c101108 */
[----:B------:R-:W-:-:S03]  /*1a770*/  PRMT R19, R19, 0x7772, RZ ;  /* 0x0000777213137816 */ /* 0x000fc600000000ff */
[----:B------:R0:W-:Y:S04]  /*1a780*/  @P4 STG.E.U8 desc[UR8][R6.64], R23 ;  /* 0x0000001706004986 */ /* 0x0001e8000c101108 */
[----:B------:R0:W-:Y:S04]  /*1a790*/  @P3 STG.E.U8 desc[UR8][R8.64], R21 ;  /* 0x0000001508003986 */ /* 0x0001e8000c101108 */
[----:B------:R0:W-:Y:S04]  /*1a7a0*/  @P2 STG.E.U8 desc[UR8][R10.64], R17 ;  /* 0x000000110a002986 */ /* 0x0001e8000c101108 */
[----:B------:R0:W-:Y:S01]  /*1a7b0*/  @P1 STG.E.U8 desc[UR8][R12.64], R19 ;  /* 0x000000130c001986 */ /* 0x0001e2000c101108 */
[----:B------:R-:W-:Y:S05]  /*1a7c0*/  @!P0 EXIT ;  /* 0x000000000000894d */ /* 0x000fea0003800000 */
[----:B------:R-:W-:Y:S01]  /*1a7d0*/  STG.E.U8 desc[UR8][R2.64], R15 ;  /* 0x0000000f02007986 */ /* 0x000fe2000c101108 */
[----:B------:R-:W-:Y:S05]  /*1a7e0*/  EXIT ;  /* 0x000000000000794d */ /* 0x000fea0003800000 */
.L_x_3:
[----:B------:R-:W-:-:S00]  /*1a7f0*/  BRA `(.L_x_3) ;  /* 0xfffffffc00fc7947 */ /* 0x000fc0000383ffff */
[----:B------:R-:W-:-:S00]  /*1a800*/  NOP ;  /* 0x0000000000007918 */ /* 0x000fc00000000000 */
[----:B------:R-:W-:-:S00]  /*1a810*/  NOP ;  /* 0x0000000000007918 */ /* 0x000fc00000000000 */
[----:B------:R-:W-:-:S00]  /*1a820*/  NOP ;  /* 0x0000000000007918 */ /* 0x000fc00000000000 */
[----:B------:R-:W-:-:S00]  /*1a830*/  NOP ;  /* 0x0000000000007918 */ /* 0x000fc00000000000 */
[----:B------:R-:W-:-:S00]  /*1a840*/  NOP ;  /* 0x0000000000007918 */ /* 0x000fc00000000000 */
[----:B------:R-:W-:-:S00]  /*1a850*/  NOP ;  /* 0x0000000000007918 */ /* 0x000fc00000000000 */
[----:B------:R-:W-:-:S00]  /*1a860*/  NOP ;  /* 0x0000000000007918 */ /* 0x000fc00000000000 */
[----:B------:R-:W-:-:S00]  /*1a870*/  NOP ;  /* 0x0000000000007918 */ /* 0x000fc00000000000 */
.L_x_4:


//--------------------- .nv.shared.matmul_kernel  --------------------------
	.section	.nv.shared.matmul_kernel,"aw",@nobits
	.sectionflags	@""
	.align	16
	.zero		1024


//--------------------- .nv.shared.reserved.0     --------------------------
	.section	.nv.shared.reserved.0,"aw",@nobits
	.weak		__nv_reservedSMEM_offset_0_alias
	.size		__nv_reservedSMEM_offset_0_alias, 0, 64
	.other		__nv_reservedSMEM_offset_0_alias,@"STO_CUDA_RESERVED_SHARED STV_DEFAULT"
__nv_reservedSMEM_offset_0_alias:
	.zero		0
	.zero		64


//--------------------- .nv.constant0.matmul_kernel --------------------------
	.section	.nv.constant0.matmul_kernel,"a",@progbits
	.sectionflags	@""
	.align	4
.nv.constant0.matmul_kernel:
	.zero		976


//--------------------- SYMBOLS --------------------------

	.type		.nv.reservedSmem.offset0,@object
	.size		.nv.reservedSmem.offset0,0x4
	.type		.nv.reservedSmem.cap,@object
	.size		.nv.reservedSmem.cap,0x4
